//
// Generated by NVIDIA NVVM Compiler
//
// Compiler Build ID: CL-36424714
// Cuda compilation tools, release 13.0, V13.0.88
// Based on NVVM 20.0.0
//

.version 9.0
.target sm_100
.address_size 64

	// .globl	_ZN3cub18CUB_300001_SM_10006detail11EmptyKernelIvEEvv
// _ZZN3cub18CUB_300001_SM_10006detail4scan16DeviceScanKernelINS2_10policy_hubIiiij9comparar2E10Policy1000EN6thrust24THRUST_300001_SM_1000_NS6detail15normal_iteratorINS9_10device_ptrIiEEEESE_NS0_13ScanTileStateIiLb1EEES5_NS0_8NullTypeEjiLb0ESH_EEvT0_T1_T2_iT3_T4_T5_E12temp_storage has been demoted
// _ZZN3cub18CUB_300001_SM_10006detail4scan16DeviceScanKernelINS2_10policy_hubIiiim9comparar2E10Policy1000EN6thrust24THRUST_300001_SM_1000_NS6detail15normal_iteratorINS9_10device_ptrIiEEEESE_NS0_13ScanTileStateIiLb1EEES5_NS0_8NullTypeEmiLb0ESH_EEvT0_T1_T2_iT3_T4_T5_E12temp_storage has been demoted
// _ZZN3cub18CUB_300001_SM_10006detail6reduce28DeviceReduceSingleTileKernelINS2_10policy_hubIijN4cuda3__47maximumIiEEE10Policy1000EN6thrust24THRUST_300001_SM_1000_NS6detail15normal_iteratorINSC_10device_ptrIiEEEEPijS8_iiNS5_3std3__410__identityEEEvT0_T1_T2_T3_T4_T6_E12temp_storage has been demoted
// _ZZN3cub18CUB_300001_SM_10006detail6reduce18DeviceReduceKernelINS2_10policy_hubIijN4cuda3__47maximumIiEEE10Policy1000EN6thrust24THRUST_300001_SM_1000_NS6detail15normal_iteratorINSC_10device_ptrIiEEEEjS8_iNS5_3std3__410__identityEEEvT0_PT3_T1_NS0_13GridEvenShareISO_EET2_T4_E12temp_storage has been demoted
// _ZZN3cub18CUB_300001_SM_10006detail6reduce28DeviceReduceSingleTileKernelINS2_10policy_hubIijN4cuda3__47maximumIiEEE10Policy1000EPiSB_iS8_iiNS5_3std3__410__identityEEEvT0_T1_T2_T3_T4_T6_E12temp_storage has been demoted
// _ZZN3cub18CUB_300001_SM_10006detail6reduce28DeviceReduceSingleTileKernelINS2_10policy_hubIiyN4cuda3__47maximumIiEEE10Policy1000EN6thrust24THRUST_300001_SM_1000_NS6detail15normal_iteratorINSC_10device_ptrIiEEEEPiyS8_iiNS5_3std3__410__identityEEEvT0_T1_T2_T3_T4_T6_E12temp_storage has been demoted
// _ZZN3cub18CUB_300001_SM_10006detail6reduce18DeviceReduceKernelINS2_10policy_hubIiyN4cuda3__47maximumIiEEE10Policy1000EN6thrust24THRUST_300001_SM_1000_NS6detail15normal_iteratorINSC_10device_ptrIiEEEEyS8_iNS5_3std3__410__identityEEEvT0_PT3_T1_NS0_13GridEvenShareISO_EET2_T4_E12temp_storage has been demoted
// _ZZN3cub18CUB_300001_SM_10006detail6reduce28DeviceReduceSingleTileKernelINS2_10policy_hubIiyN4cuda3__47maximumIiEEE10Policy1000EPiSB_iS8_iiNS5_3std3__410__identityEEEvT0_T1_T2_T3_T4_T6_E12temp_storage has been demoted
.global .align 1 .b8 _ZN30_INTERNAL_291b7f8d_4_k_cu_main4cuda3std3__45__cpo5beginE[1];
.global .align 1 .b8 _ZN30_INTERNAL_291b7f8d_4_k_cu_main4cuda3std3__45__cpo3endE[1];
.global .align 1 .b8 _ZN30_INTERNAL_291b7f8d_4_k_cu_main4cuda3std3__45__cpo6cbeginE[1];
.global .align 1 .b8 _ZN30_INTERNAL_291b7f8d_4_k_cu_main4cuda3std3__45__cpo4cendE[1];
.global .align 1 .b8 _ZN30_INTERNAL_291b7f8d_4_k_cu_main4cuda3std3__45__cpo6rbeginE[1];
.global .align 1 .b8 _ZN30_INTERNAL_291b7f8d_4_k_cu_main4cuda3std3__45__cpo4rendE[1];
.global .align 1 .b8 _ZN30_INTERNAL_291b7f8d_4_k_cu_main4cuda3std3__45__cpo7crbeginE[1];
.global .align 1 .b8 _ZN30_INTERNAL_291b7f8d_4_k_cu_main4cuda3std3__45__cpo5crendE[1];
.global .align 1 .b8 _ZN30_INTERNAL_291b7f8d_4_k_cu_main4cuda3std3__432_GLOBAL__N__291b7f8d_4_k_cu_main6ignoreE[1];
.global .align 1 .b8 _ZN30_INTERNAL_291b7f8d_4_k_cu_main4cuda3std3__419piecewise_constructE[1];
.global .align 1 .b8 _ZN30_INTERNAL_291b7f8d_4_k_cu_main4cuda3std3__48in_placeE[1];
.global .align 1 .b8 _ZN30_INTERNAL_291b7f8d_4_k_cu_main4cuda3std3__420unreachable_sentinelE[1];
.global .align 1 .b8 _ZN30_INTERNAL_291b7f8d_4_k_cu_main4cuda3std3__47nulloptE[1];
.global .align 1 .b8 _ZN30_INTERNAL_291b7f8d_4_k_cu_main4cuda3std3__48unexpectE[1];
.global .align 1 .b8 _ZN30_INTERNAL_291b7f8d_4_k_cu_main4cuda3std6ranges3__45__cpo4swapE[1];
.global .align 1 .b8 _ZN30_INTERNAL_291b7f8d_4_k_cu_main4cuda3std6ranges3__45__cpo9iter_moveE[1];
.global .align 1 .b8 _ZN30_INTERNAL_291b7f8d_4_k_cu_main4cuda3std6ranges3__45__cpo5beginE[1];
.global .align 1 .b8 _ZN30_INTERNAL_291b7f8d_4_k_cu_main4cuda3std6ranges3__45__cpo3endE[1];
.global .align 1 .b8 _ZN30_INTERNAL_291b7f8d_4_k_cu_main4cuda3std6ranges3__45__cpo6cbeginE[1];
.global .align 1 .b8 _ZN30_INTERNAL_291b7f8d_4_k_cu_main4cuda3std6ranges3__45__cpo4cendE[1];
.global .align 1 .b8 _ZN30_INTERNAL_291b7f8d_4_k_cu_main4cuda3std6ranges3__45__cpo7advanceE[1];
.global .align 1 .b8 _ZN30_INTERNAL_291b7f8d_4_k_cu_main4cuda3std6ranges3__45__cpo9iter_swapE[1];
.global .align 1 .b8 _ZN30_INTERNAL_291b7f8d_4_k_cu_main4cuda3std6ranges3__45__cpo4nextE[1];
.global .align 1 .b8 _ZN30_INTERNAL_291b7f8d_4_k_cu_main4cuda3std6ranges3__45__cpo4prevE[1];
.global .align 1 .b8 _ZN30_INTERNAL_291b7f8d_4_k_cu_main4cuda3std6ranges3__45__cpo4dataE[1];
.global .align 1 .b8 _ZN30_INTERNAL_291b7f8d_4_k_cu_main4cuda3std6ranges3__45__cpo5cdataE[1];
.global .align 1 .b8 _ZN30_INTERNAL_291b7f8d_4_k_cu_main4cuda3std6ranges3__45__cpo4sizeE[1];
.global .align 1 .b8 _ZN30_INTERNAL_291b7f8d_4_k_cu_main4cuda3std6ranges3__45__cpo5ssizeE[1];
.global .align 1 .b8 _ZN30_INTERNAL_291b7f8d_4_k_cu_main4cuda3std6ranges3__45__cpo8distanceE[1];
.global .align 1 .b8 _ZN30_INTERNAL_291b7f8d_4_k_cu_main6thrust24THRUST_300001_SM_1000_NS8cuda_cub3parE[1];
.global .align 1 .b8 _ZN30_INTERNAL_291b7f8d_4_k_cu_main6thrust24THRUST_300001_SM_1000_NS8cuda_cub10par_nosyncE[1];
.global .align 1 .b8 _ZN30_INTERNAL_291b7f8d_4_k_cu_main6thrust24THRUST_300001_SM_1000_NS6system6detail10sequential3seqE[1];
.global .align 1 .b8 _ZN30_INTERNAL_291b7f8d_4_k_cu_main6thrust24THRUST_300001_SM_1000_NS12placeholders2_1E[1];
.global .align 1 .b8 _ZN30_INTERNAL_291b7f8d_4_k_cu_main6thrust24THRUST_300001_SM_1000_NS12placeholders2_2E[1];
.global .align 1 .b8 _ZN30_INTERNAL_291b7f8d_4_k_cu_main6thrust24THRUST_300001_SM_1000_NS12placeholders2_3E[1];
.global .align 1 .b8 _ZN30_INTERNAL_291b7f8d_4_k_cu_main6thrust24THRUST_300001_SM_1000_NS12placeholders2_4E[1];
.global .align 1 .b8 _ZN30_INTERNAL_291b7f8d_4_k_cu_main6thrust24THRUST_300001_SM_1000_NS12placeholders2_5E[1];
.global .align 1 .b8 _ZN30_INTERNAL_291b7f8d_4_k_cu_main6thrust24THRUST_300001_SM_1000_NS12placeholders2_6E[1];
.global .align 1 .b8 _ZN30_INTERNAL_291b7f8d_4_k_cu_main6thrust24THRUST_300001_SM_1000_NS12placeholders2_7E[1];
.global .align 1 .b8 _ZN30_INTERNAL_291b7f8d_4_k_cu_main6thrust24THRUST_300001_SM_1000_NS12placeholders2_8E[1];
.global .align 1 .b8 _ZN30_INTERNAL_291b7f8d_4_k_cu_main6thrust24THRUST_300001_SM_1000_NS12placeholders2_9E[1];
.global .align 1 .b8 _ZN30_INTERNAL_291b7f8d_4_k_cu_main6thrust24THRUST_300001_SM_1000_NS12placeholders3_10E[1];
.global .align 1 .b8 _ZN30_INTERNAL_291b7f8d_4_k_cu_main6thrust24THRUST_300001_SM_1000_NS3seqE[1];

.visible .entry _ZN3cub18CUB_300001_SM_10006detail11EmptyKernelIvEEvv()
{


	ret;

}
	// .globl	_ZN3cub18CUB_300001_SM_10006detail8for_each13static_kernelINS2_12policy_hub_t12policy_500_tEmN6thrust24THRUST_300001_SM_1000_NS8cuda_cub20__uninitialized_fill7functorINS7_10device_ptrIcEEcEEEEvT0_T1_
.visible .entry _ZN3cub18CUB_300001_SM_10006detail8for_each13static_kernelINS2_12policy_hub_t12policy_500_tEmN6thrust24THRUST_300001_SM_1000_NS8cuda_cub20__uninitialized_fill7functorINS7_10device_ptrIcEEcEEEEvT0_T1_(
	.param .u64 _ZN3cub18CUB_300001_SM_10006detail8for_each13static_kernelINS2_12policy_hub_t12policy_500_tEmN6thrust24THRUST_300001_SM_1000_NS8cuda_cub20__uninitialized_fill7functorINS7_10device_ptrIcEEcEEEEvT0_T1__param_0,
	.param .align 8 .b8 _ZN3cub18CUB_300001_SM_10006detail8for_each13static_kernelINS2_12policy_hub_t12policy_500_tEmN6thrust24THRUST_300001_SM_1000_NS8cuda_cub20__uninitialized_fill7functorINS7_10device_ptrIcEEcEEEEvT0_T1__param_1[16]
)
.maxntid 256
{
	.reg .pred 	%p<4>;
	.reg .b16 	%rs<10>;
	.reg .b32 	%r<15>;
	.reg .b64 	%rd<14>;

	ld.param.u32 	%r7, [_ZN3cub18CUB_300001_SM_10006detail8for_each13static_kernelINS2_12policy_hub_t12policy_500_tEmN6thrust24THRUST_300001_SM_1000_NS8cuda_cub20__uninitialized_fill7functorINS7_10device_ptrIcEEcEEEEvT0_T1__param_1+8];
	bfe.u32 	%r11, %r7, 0, 8;
	cvt.u16.u32 	%rs2, %r11;
	ld.param.u64 	%rd4, [_ZN3cub18CUB_300001_SM_10006detail8for_each13static_kernelINS2_12policy_hub_t12policy_500_tEmN6thrust24THRUST_300001_SM_1000_NS8cuda_cub20__uninitialized_fill7functorINS7_10device_ptrIcEEcEEEEvT0_T1__param_1];
	ld.param.u64 	%rd5, [_ZN3cub18CUB_300001_SM_10006detail8for_each13static_kernelINS2_12policy_hub_t12policy_500_tEmN6thrust24THRUST_300001_SM_1000_NS8cuda_cub20__uninitialized_fill7functorINS7_10device_ptrIcEEcEEEEvT0_T1__param_0];
	mov.u32 	%r12, %ctaid.x;
	mul.wide.u32 	%rd1, %r12, 512;
	sub.s64 	%rd2, %rd5, %rd1;
	setp.lt.u64 	%p1, %rd2, 512;
	@%p1 bra 	$L__BB1_2;
	mov.u32 	%r14, %tid.x;
	cvta.to.global.u64 	%rd10, %rd4;
	cvt.u64.u32 	%rd11, %r14;
	add.s64 	%rd12, %rd1, %rd11;
	add.s64 	%rd13, %rd10, %rd12;
	st.global.u8 	[%rd13], %rs2;
	st.global.u8 	[%rd13+256], %rs2;
	bra.uni 	$L__BB1_6;
$L__BB1_2:
	cvta.to.global.u64 	%rd6, %rd4;
	mov.u32 	%r1, %tid.x;
	cvt.u64.u32 	%rd7, %r1;
	setp.le.u64 	%p2, %rd2, %rd7;
	add.s64 	%rd8, %rd1, %rd7;
	add.s64 	%rd3, %rd6, %rd8;
	@%p2 bra 	$L__BB1_4;
	st.global.u8 	[%rd3], %rs2;
$L__BB1_4:
	add.s32 	%r13, %r1, 256;
	cvt.u64.u32 	%rd9, %r13;
	setp.le.u64 	%p3, %rd2, %rd9;
	@%p3 bra 	$L__BB1_6;
	st.global.u8 	[%rd3+256], %rs2;
$L__BB1_6:
	ret;

}
	// .globl	_ZN3cub18CUB_300001_SM_10006detail8for_each13static_kernelINS2_12policy_hub_t12policy_500_tEmN6thrust24THRUST_300001_SM_1000_NS8cuda_cub20__uninitialized_fill7functorINS7_10device_ptrIiEEiEEEEvT0_T1_
.visible .entry _ZN3cub18CUB_300001_SM_10006detail8for_each13static_kernelINS2_12policy_hub_t12policy_500_tEmN6thrust24THRUST_300001_SM_1000_NS8cuda_cub20__uninitialized_fill7functorINS7_10device_ptrIiEEiEEEEvT0_T1_(
	.param .u64 _ZN3cub18CUB_300001_SM_10006detail8for_each13static_kernelINS2_12policy_hub_t12policy_500_tEmN6thrust24THRUST_300001_SM_1000_NS8cuda_cub20__uninitialized_fill7functorINS7_10device_ptrIiEEiEEEEvT0_T1__param_0,
	.param .align 8 .b8 _ZN3cub18CUB_300001_SM_10006detail8for_each13static_kernelINS2_12policy_hub_t12policy_500_tEmN6thrust24THRUST_300001_SM_1000_NS8cuda_cub20__uninitialized_fill7functorINS7_10device_ptrIiEEiEEEEvT0_T1__param_1[16]
)
.maxntid 256
{
	.reg .pred 	%p<4>;
	.reg .b16 	%rs<5>;
	.reg .b32 	%r<12>;
	.reg .b64 	%rd<16>;

	ld.param.u32 	%r3, [_ZN3cub18CUB_300001_SM_10006detail8for_each13static_kernelINS2_12policy_hub_t12policy_500_tEmN6thrust24THRUST_300001_SM_1000_NS8cuda_cub20__uninitialized_fill7functorINS7_10device_ptrIiEEiEEEEvT0_T1__param_1+8];
	ld.param.u64 	%rd4, [_ZN3cub18CUB_300001_SM_10006detail8for_each13static_kernelINS2_12policy_hub_t12policy_500_tEmN6thrust24THRUST_300001_SM_1000_NS8cuda_cub20__uninitialized_fill7functorINS7_10device_ptrIiEEiEEEEvT0_T1__param_1];
	ld.param.u64 	%rd5, [_ZN3cub18CUB_300001_SM_10006detail8for_each13static_kernelINS2_12policy_hub_t12policy_500_tEmN6thrust24THRUST_300001_SM_1000_NS8cuda_cub20__uninitialized_fill7functorINS7_10device_ptrIiEEiEEEEvT0_T1__param_0];
	mov.u32 	%r9, %ctaid.x;
	mul.wide.u32 	%rd1, %r9, 512;
	sub.s64 	%rd2, %rd5, %rd1;
	setp.lt.u64 	%p1, %rd2, 512;
	@%p1 bra 	$L__BB2_2;
	mov.u32 	%r11, %tid.x;
	cvta.to.global.u64 	%rd11, %rd4;
	cvt.u64.u32 	%rd12, %r11;
	add.s64 	%rd13, %rd1, %rd12;
	shl.b64 	%rd14, %rd13, 2;
	add.s64 	%rd15, %rd11, %rd14;
	st.global.u32 	[%rd15], %r3;
	st.global.u32 	[%rd15+1024], %r3;
	bra.uni 	$L__BB2_6;
$L__BB2_2:
	cvta.to.global.u64 	%rd6, %rd4;
	mov.u32 	%r2, %tid.x;
	cvt.u64.u32 	%rd7, %r2;
	setp.le.u64 	%p2, %rd2, %rd7;
	add.s64 	%rd8, %rd1, %rd7;
	shl.b64 	%rd9, %rd8, 2;
	add.s64 	%rd3, %rd6, %rd9;
	@%p2 bra 	$L__BB2_4;
	st.global.u32 	[%rd3], %r3;
$L__BB2_4:
	add.s32 	%r10, %r2, 256;
	cvt.u64.u32 	%rd10, %r10;
	setp.le.u64 	%p3, %rd2, %rd10;
	@%p3 bra 	$L__BB2_6;
	st.global.u32 	[%rd3+1024], %r3;
$L__BB2_6:
	ret;

}
	// .globl	_ZN3cub18CUB_300001_SM_10006detail8for_each13static_kernelINS2_12policy_hub_t12policy_500_tElN6thrust24THRUST_300001_SM_1000_NS8cuda_cub6__fill7functorINS7_6detail15normal_iteratorINS7_10device_ptrIiEEEEiEEEEvT0_T1_
.visible .entry _ZN3cub18CUB_300001_SM_10006detail8for_each13static_kernelINS2_12policy_hub_t12policy_500_tElN6thrust24THRUST_300001_SM_1000_NS8cuda_cub6__fill7functorINS7_6detail15normal_iteratorINS7_10device_ptrIiEEEEiEEEEvT0_T1_(
	.param .u64 _ZN3cub18CUB_300001_SM_10006detail8for_each13static_kernelINS2_12policy_hub_t12policy_500_tElN6thrust24THRUST_300001_SM_1000_NS8cuda_cub6__fill7functorINS7_6detail15normal_iteratorINS7_10device_ptrIiEEEEiEEEEvT0_T1__param_0,
	.param .align 8 .b8 _ZN3cub18CUB_300001_SM_10006detail8for_each13static_kernelINS2_12policy_hub_t12policy_500_tElN6thrust24THRUST_300001_SM_1000_NS8cuda_cub6__fill7functorINS7_6detail15normal_iteratorINS7_10device_ptrIiEEEEiEEEEvT0_T1__param_1[16]
)
.maxntid 256
{
	.reg .pred 	%p<4>;
	.reg .b16 	%rs<5>;
	.reg .b32 	%r<12>;
	.reg .b64 	%rd<17>;

	ld.param.u32 	%r3, [_ZN3cub18CUB_300001_SM_10006detail8for_each13static_kernelINS2_12policy_hub_t12policy_500_tElN6thrust24THRUST_300001_SM_1000_NS8cuda_cub6__fill7functorINS7_6detail15normal_iteratorINS7_10device_ptrIiEEEEiEEEEvT0_T1__param_1+8];
	ld.param.u64 	%rd5, [_ZN3cub18CUB_300001_SM_10006detail8for_each13static_kernelINS2_12policy_hub_t12policy_500_tElN6thrust24THRUST_300001_SM_1000_NS8cuda_cub6__fill7functorINS7_6detail15normal_iteratorINS7_10device_ptrIiEEEEiEEEEvT0_T1__param_1];
	ld.param.u64 	%rd6, [_ZN3cub18CUB_300001_SM_10006detail8for_each13static_kernelINS2_12policy_hub_t12policy_500_tElN6thrust24THRUST_300001_SM_1000_NS8cuda_cub6__fill7functorINS7_6detail15normal_iteratorINS7_10device_ptrIiEEEEiEEEEvT0_T1__param_0];
	mov.u32 	%r9, %ctaid.x;
	mul.wide.u32 	%rd1, %r9, 512;
	sub.s64 	%rd2, %rd6, %rd1;
	setp.lt.s64 	%p1, %rd2, 512;
	@%p1 bra 	$L__BB3_2;
	mov.u32 	%r11, %tid.x;
	cvta.to.global.u64 	%rd12, %rd5;
	cvt.u64.u32 	%rd13, %r11;
	add.s64 	%rd14, %rd1, %rd13;
	shl.b64 	%rd15, %rd14, 2;
	add.s64 	%rd16, %rd12, %rd15;
	st.global.u32 	[%rd16], %r3;
	st.global.u32 	[%rd16+1024], %r3;
	bra.uni 	$L__BB3_6;
$L__BB3_2:
	cvta.to.global.u64 	%rd7, %rd5;
	mov.u32 	%r2, %tid.x;
	cvt.s64.s32 	%rd3, %rd2;
	cvt.u64.u32 	%rd8, %r2;
	setp.le.s64 	%p2, %rd3, %rd8;
	add.s64 	%rd9, %rd1, %rd8;
	shl.b64 	%rd10, %rd9, 2;
	add.s64 	%rd4, %rd7, %rd10;
	@%p2 bra 	$L__BB3_4;
	st.global.u32 	[%rd4], %r3;
$L__BB3_4:
	add.s32 	%r10, %r2, 256;
	cvt.u64.u32 	%rd11, %r10;
	setp.le.s64 	%p3, %rd3, %rd11;
	@%p3 bra 	$L__BB3_6;
	st.global.u32 	[%rd4+1024], %r3;
$L__BB3_6:
	ret;

}
	// .globl	_ZN3cub18CUB_300001_SM_10006detail9transform16transform_kernelINS2_10policy_hubILb1EN4cuda3std3__45tupleIJN6thrust24THRUST_300001_SM_1000_NS12zip_iteratorINS8_IJNSA_6detail15normal_iteratorINSA_10device_ptrIcEEEENSD_INSE_IiEEEESI_EEEEEEEEE10policy1000Ei9comparar1SI_JSK_EEEvT0_iT1_T2_DpNS2_10kernel_argIT3_EE
.visible .entry _ZN3cub18CUB_300001_SM_10006detail9transform16transform_kernelINS2_10policy_hubILb1EN4cuda3std3__45tupleIJN6thrust24THRUST_300001_SM_1000_NS12zip_iteratorINS8_IJNSA_6detail15normal_iteratorINSA_10device_ptrIcEEEENSD_INSE_IiEEEESI_EEEEEEEEE10policy1000Ei9comparar1SI_JSK_EEEvT0_iT1_T2_DpNS2_10kernel_argIT3_EE(
	.param .u32 _ZN3cub18CUB_300001_SM_10006detail9transform16transform_kernelINS2_10policy_hubILb1EN4cuda3std3__45tupleIJN6thrust24THRUST_300001_SM_1000_NS12zip_iteratorINS8_IJNSA_6detail15normal_iteratorINSA_10device_ptrIcEEEENSD_INSE_IiEEEESI_EEEEEEEEE10policy1000Ei9comparar1SI_JSK_EEEvT0_iT1_T2_DpNS2_10kernel_argIT3_EE_param_0,
	.param .u32 _ZN3cub18CUB_300001_SM_10006detail9transform16transform_kernelINS2_10policy_hubILb1EN4cuda3std3__45tupleIJN6thrust24THRUST_300001_SM_1000_NS12zip_iteratorINS8_IJNSA_6detail15normal_iteratorINSA_10device_ptrIcEEEENSD_INSE_IiEEEESI_EEEEEEEEE10policy1000Ei9comparar1SI_JSK_EEEvT0_iT1_T2_DpNS2_10kernel_argIT3_EE_param_1,
	.param .align 4 .b8 _ZN3cub18CUB_300001_SM_10006detail9transform16transform_kernelINS2_10policy_hubILb1EN4cuda3std3__45tupleIJN6thrust24THRUST_300001_SM_1000_NS12zip_iteratorINS8_IJNSA_6detail15normal_iteratorINSA_10device_ptrIcEEEENSD_INSE_IiEEEESI_EEEEEEEEE10policy1000Ei9comparar1SI_JSK_EEEvT0_iT1_T2_DpNS2_10kernel_argIT3_EE_param_2[12],
	.param .align 8 .b8 _ZN3cub18CUB_300001_SM_10006detail9transform16transform_kernelINS2_10policy_hubILb1EN4cuda3std3__45tupleIJN6thrust24THRUST_300001_SM_1000_NS12zip_iteratorINS8_IJNSA_6detail15normal_iteratorINSA_10device_ptrIcEEEENSD_INSE_IiEEEESI_EEEEEEEEE10policy1000Ei9comparar1SI_JSK_EEEvT0_iT1_T2_DpNS2_10kernel_argIT3_EE_param_3[8],
	.param .align 8 .b8 _ZN3cub18CUB_300001_SM_10006detail9transform16transform_kernelINS2_10policy_hubILb1EN4cuda3std3__45tupleIJN6thrust24THRUST_300001_SM_1000_NS12zip_iteratorINS8_IJNSA_6detail15normal_iteratorINSA_10device_ptrIcEEEENSD_INSE_IiEEEESI_EEEEEEEEE10policy1000Ei9comparar1SI_JSK_EEEvT0_iT1_T2_DpNS2_10kernel_argIT3_EE_param_4[24]
)
.maxntid 128
{
	.reg .pred 	%p<87>;
	.reg .b16 	%rs<22>;
	.reg .b32 	%r<176>;
	.reg .b64 	%rd<79>;

	ld.param.u32 	%r84, [_ZN3cub18CUB_300001_SM_10006detail9transform16transform_kernelINS2_10policy_hubILb1EN4cuda3std3__45tupleIJN6thrust24THRUST_300001_SM_1000_NS12zip_iteratorINS8_IJNSA_6detail15normal_iteratorINSA_10device_ptrIcEEEENSD_INSE_IiEEEESI_EEEEEEEEE10policy1000Ei9comparar1SI_JSK_EEEvT0_iT1_T2_DpNS2_10kernel_argIT3_EE_param_2+8];
	bfe.u32 	%r85, %r84, 0, 8;
	cvt.u16.u32 	%rs1, %r85;
	ld.param.u32 	%r86, [_ZN3cub18CUB_300001_SM_10006detail9transform16transform_kernelINS2_10policy_hubILb1EN4cuda3std3__45tupleIJN6thrust24THRUST_300001_SM_1000_NS12zip_iteratorINS8_IJNSA_6detail15normal_iteratorINSA_10device_ptrIcEEEENSD_INSE_IiEEEESI_EEEEEEEEE10policy1000Ei9comparar1SI_JSK_EEEvT0_iT1_T2_DpNS2_10kernel_argIT3_EE_param_0];
	ld.param.u64 	%rd26, [_ZN3cub18CUB_300001_SM_10006detail9transform16transform_kernelINS2_10policy_hubILb1EN4cuda3std3__45tupleIJN6thrust24THRUST_300001_SM_1000_NS12zip_iteratorINS8_IJNSA_6detail15normal_iteratorINSA_10device_ptrIcEEEENSD_INSE_IiEEEESI_EEEEEEEEE10policy1000Ei9comparar1SI_JSK_EEEvT0_iT1_T2_DpNS2_10kernel_argIT3_EE_param_4+16];
	ld.param.u64 	%rd25, [_ZN3cub18CUB_300001_SM_10006detail9transform16transform_kernelINS2_10policy_hubILb1EN4cuda3std3__45tupleIJN6thrust24THRUST_300001_SM_1000_NS12zip_iteratorINS8_IJNSA_6detail15normal_iteratorINSA_10device_ptrIcEEEENSD_INSE_IiEEEESI_EEEEEEEEE10policy1000Ei9comparar1SI_JSK_EEEvT0_iT1_T2_DpNS2_10kernel_argIT3_EE_param_4+8];
	ld.param.u64 	%rd24, [_ZN3cub18CUB_300001_SM_10006detail9transform16transform_kernelINS2_10policy_hubILb1EN4cuda3std3__45tupleIJN6thrust24THRUST_300001_SM_1000_NS12zip_iteratorINS8_IJNSA_6detail15normal_iteratorINSA_10device_ptrIcEEEENSD_INSE_IiEEEESI_EEEEEEEEE10policy1000Ei9comparar1SI_JSK_EEEvT0_iT1_T2_DpNS2_10kernel_argIT3_EE_param_4];
	ld.param.u64 	%rd27, [_ZN3cub18CUB_300001_SM_10006detail9transform16transform_kernelINS2_10policy_hubILb1EN4cuda3std3__45tupleIJN6thrust24THRUST_300001_SM_1000_NS12zip_iteratorINS8_IJNSA_6detail15normal_iteratorINSA_10device_ptrIcEEEENSD_INSE_IiEEEESI_EEEEEEEEE10policy1000Ei9comparar1SI_JSK_EEEvT0_iT1_T2_DpNS2_10kernel_argIT3_EE_param_3];
	ld.param.u32 	%r83, [_ZN3cub18CUB_300001_SM_10006detail9transform16transform_kernelINS2_10policy_hubILb1EN4cuda3std3__45tupleIJN6thrust24THRUST_300001_SM_1000_NS12zip_iteratorINS8_IJNSA_6detail15normal_iteratorINSA_10device_ptrIcEEEENSD_INSE_IiEEEESI_EEEEEEEEE10policy1000Ei9comparar1SI_JSK_EEEvT0_iT1_T2_DpNS2_10kernel_argIT3_EE_param_1];
	cvta.to.global.u64 	%rd1, %rd27;
	cvta.to.global.u64 	%rd28, %rd24;
	cvta.to.global.u64 	%rd2, %rd25;
	cvta.to.global.u64 	%rd3, %rd26;
	shl.b32 	%r87, %r83, 7;
	mov.u32 	%r88, %ctaid.x;
	mul.lo.s32 	%r89, %r87, %r88;
	sub.s32 	%r90, %r86, %r89;
	min.s32 	%r1, %r87, %r90;
	cvt.s64.s32 	%rd4, %r89;
	add.s64 	%rd5, %rd28, %rd4;
	setp.gt.s32 	%p1, %r87, %r90;
	@%p1 bra 	$L__BB4_23;
	setp.lt.s32 	%p2, %r83, 1;
	@%p2 bra 	$L__BB4_55;
	mov.u32 	%r2, %tid.x;
	and.b32  	%r3, %r83, 3;
	setp.lt.u32 	%p3, %r83, 4;
	mov.b32 	%r172, 0;
	@%p3 bra 	$L__BB4_17;
	and.b32  	%r172, %r83, 2147483644;
	neg.s32 	%r158, %r172;
	shl.b64 	%rd33, %rd4, 2;
	add.s64 	%rd34, %rd33, 1024;
	add.s64 	%rd35, %rd2, %rd34;
	add.s64 	%rd36, %rd3, %rd34;
	and.b16  	%rs3, %rs1, 255;
	mov.u32 	%r157, %r2;
$L__BB4_4:
	cvt.s64.s32 	%rd29, %r157;
	cvta.to.global.u64 	%rd30, %rd24;
	add.s64 	%rd31, %rd4, %rd30;
	add.s64 	%rd32, %rd31, %rd29;
	add.s64 	%rd9, %rd32, 256;
	mul.wide.s32 	%rd10, %r157, 4;
	add.s64 	%rd11, %rd35, %rd10;
	add.s64 	%rd12, %rd36, %rd10;
	ld.global.u8 	%rs2, [%rd32];
	ld.global.u32 	%r92, [%rd11+-1024];
	ld.global.u32 	%r93, [%rd12+-1024];
	setp.eq.s16 	%p4, %rs3, %rs2;
	selp.b32 	%r94, 2, -1, %p4;
	add.s32 	%r95, %r94, %r92;
	add.s32 	%r13, %r93, -1;
	max.s32 	%r96, %r93, 1;
	setp.le.s32 	%p5, %r96, %r95;
	mov.u32 	%r159, %r95;
	@%p5 bra 	$L__BB4_7;
	setp.gt.s32 	%p6, %r93, 1;
	setp.gt.s32 	%p7, %r13, %r95;
	and.pred  	%p8, %p6, %p7;
	mov.u32 	%r159, %r13;
	@%p8 bra 	$L__BB4_7;
	setp.gt.s32 	%p9, %r95, 0;
	setp.eq.s32 	%p10, %r95, %r13;
	selp.b32 	%r97, %r13, 0, %p10;
	selp.b32 	%r159, %r97, 0, %p9;
$L__BB4_7:
	shl.b64 	%rd37, %rd4, 2;
	add.s64 	%rd38, %rd37, %rd1;
	add.s64 	%rd39, %rd38, %rd10;
	add.s64 	%rd13, %rd39, 1024;
	st.global.u32 	[%rd39], %r159;
	ld.global.u8 	%rs4, [%rd9+-128];
	ld.global.u32 	%r98, [%rd11+-512];
	ld.global.u32 	%r99, [%rd12+-512];
	setp.eq.s16 	%p11, %rs3, %rs4;
	selp.b32 	%r100, 2, -1, %p11;
	add.s32 	%r101, %r100, %r98;
	add.s32 	%r18, %r99, -1;
	max.s32 	%r102, %r99, 1;
	setp.le.s32 	%p12, %r102, %r101;
	mov.u32 	%r160, %r101;
	@%p12 bra 	$L__BB4_10;
	setp.gt.s32 	%p13, %r99, 1;
	setp.gt.s32 	%p14, %r18, %r101;
	and.pred  	%p15, %p13, %p14;
	mov.u32 	%r160, %r18;
	@%p15 bra 	$L__BB4_10;
	setp.gt.s32 	%p16, %r101, 0;
	setp.eq.s32 	%p17, %r101, %r18;
	selp.b32 	%r103, %r18, 0, %p17;
	selp.b32 	%r160, %r103, 0, %p16;
$L__BB4_10:
	st.global.u32 	[%rd13+-512], %r160;
	ld.global.u8 	%rs6, [%rd9];
	ld.global.u32 	%r104, [%rd11];
	ld.global.u32 	%r105, [%rd12];
	setp.eq.s16 	%p18, %rs3, %rs6;
	selp.b32 	%r106, 2, -1, %p18;
	add.s32 	%r107, %r106, %r104;
	add.s32 	%r23, %r105, -1;
	max.s32 	%r108, %r105, 1;
	setp.le.s32 	%p19, %r108, %r107;
	mov.u32 	%r161, %r107;
	@%p19 bra 	$L__BB4_13;
	setp.gt.s32 	%p20, %r105, 1;
	setp.gt.s32 	%p21, %r23, %r107;
	and.pred  	%p22, %p20, %p21;
	mov.u32 	%r161, %r23;
	@%p22 bra 	$L__BB4_13;
	setp.gt.s32 	%p23, %r107, 0;
	setp.eq.s32 	%p24, %r107, %r23;
	selp.b32 	%r109, %r23, 0, %p24;
	selp.b32 	%r161, %r109, 0, %p23;
$L__BB4_13:
	st.global.u32 	[%rd13], %r161;
	ld.global.u8 	%rs8, [%rd9+128];
	ld.global.u32 	%r110, [%rd11+512];
	ld.global.u32 	%r111, [%rd12+512];
	setp.eq.s16 	%p25, %rs3, %rs8;
	selp.b32 	%r112, 2, -1, %p25;
	add.s32 	%r113, %r112, %r110;
	add.s32 	%r28, %r111, -1;
	max.s32 	%r114, %r111, 1;
	setp.le.s32 	%p26, %r114, %r113;
	mov.u32 	%r162, %r113;
	@%p26 bra 	$L__BB4_16;
	setp.gt.s32 	%p27, %r111, 1;
	setp.gt.s32 	%p28, %r28, %r113;
	and.pred  	%p29, %p27, %p28;
	mov.u32 	%r162, %r28;
	@%p29 bra 	$L__BB4_16;
	setp.gt.s32 	%p30, %r113, 0;
	setp.eq.s32 	%p31, %r113, %r28;
	selp.b32 	%r115, %r28, 0, %p31;
	selp.b32 	%r162, %r115, 0, %p30;
$L__BB4_16:
	st.global.u32 	[%rd13+512], %r162;
	add.s32 	%r158, %r158, 4;
	add.s32 	%r157, %r157, 512;
	setp.eq.s32 	%p32, %r158, 0;
	@%p32 bra 	$L__BB4_17;
	bra.uni 	$L__BB4_4;
$L__BB4_17:
	setp.eq.s32 	%p33, %r3, 0;
	@%p33 bra 	$L__BB4_55;
	shl.b64 	%rd40, %rd4, 2;
	add.s64 	%rd20, %rd1, %rd40;
	shl.b32 	%r116, %r172, 7;
	add.s32 	%r174, %r2, %r116;
	add.s64 	%rd21, %rd3, %rd40;
	add.s64 	%rd22, %rd2, %rd40;
	neg.s32 	%r173, %r3;
	and.b16  	%rs11, %rs1, 255;
$L__BB4_19:
	.pragma "nounroll";
	cvt.s64.s32 	%rd41, %r174;
	mul.wide.s32 	%rd23, %r174, 4;
	add.s64 	%rd42, %rd21, %rd23;
	add.s64 	%rd43, %rd22, %rd23;
	add.s64 	%rd44, %rd5, %rd41;
	ld.global.u8 	%rs10, [%rd44];
	ld.global.u32 	%r117, [%rd43];
	ld.global.u32 	%r118, [%rd42];
	setp.eq.s16 	%p34, %rs11, %rs10;
	selp.b32 	%r119, 2, -1, %p34;
	add.s32 	%r120, %r119, %r117;
	add.s32 	%r78, %r118, -1;
	max.s32 	%r121, %r118, 1;
	setp.le.s32 	%p35, %r121, %r120;
	mov.u32 	%r175, %r120;
	@%p35 bra 	$L__BB4_22;
	setp.gt.s32 	%p36, %r118, 1;
	setp.gt.s32 	%p37, %r78, %r120;
	and.pred  	%p38, %p36, %p37;
	mov.u32 	%r175, %r78;
	@%p38 bra 	$L__BB4_22;
	setp.gt.s32 	%p39, %r120, 0;
	setp.eq.s32 	%p40, %r120, %r78;
	selp.b32 	%r122, %r78, 0, %p40;
	selp.b32 	%r175, %r122, 0, %p39;
$L__BB4_22:
	add.s64 	%rd45, %rd20, %rd23;
	st.global.u32 	[%rd45], %r175;
	add.s32 	%r174, %r174, 128;
	add.s32 	%r173, %r173, 1;
	setp.ne.s32 	%p41, %r173, 0;
	@%p41 bra 	$L__BB4_19;
	bra.uni 	$L__BB4_55;
$L__BB4_23:
	setp.lt.s32 	%p42, %r83, 1;
	@%p42 bra 	$L__BB4_55;
	mov.u32 	%r6, %tid.x;
	and.b32  	%r7, %r83, 3;
	setp.lt.u32 	%p43, %r83, 4;
	mov.b32 	%r168, 0;
	@%p43 bra 	$L__BB4_47;
	shl.b64 	%rd46, %rd4, 2;
	add.s64 	%rd6, %rd2, %rd46;
	add.s64 	%rd7, %rd3, %rd46;
	add.s64 	%rd8, %rd1, %rd46;
	and.b32  	%r168, %r83, 2147483644;
	mov.b32 	%r163, 0;
	and.b16  	%rs13, %rs1, 255;
$L__BB4_26:
	shl.b32 	%r125, %r163, 7;
	add.s32 	%r34, %r125, %r6;
	setp.ge.s32 	%p44, %r34, %r1;
	@%p44 bra 	$L__BB4_31;
	cvt.s64.s32 	%rd47, %r34;
	add.s64 	%rd48, %rd5, %rd47;
	mul.wide.s32 	%rd49, %r34, 4;
	add.s64 	%rd50, %rd6, %rd49;
	add.s64 	%rd51, %rd7, %rd49;
	ld.global.u8 	%rs12, [%rd48];
	ld.global.u32 	%r126, [%rd50];
	ld.global.u32 	%r127, [%rd51];
	setp.eq.s16 	%p45, %rs13, %rs12;
	selp.b32 	%r128, 2, -1, %p45;
	add.s32 	%r129, %r128, %r126;
	add.s32 	%r37, %r127, -1;
	max.s32 	%r130, %r127, 1;
	setp.le.s32 	%p46, %r130, %r129;
	mov.u32 	%r164, %r129;
	@%p46 bra 	$L__BB4_30;
	setp.gt.s32 	%p47, %r127, 1;
	setp.gt.s32 	%p48, %r37, %r129;
	and.pred  	%p49, %p47, %p48;
	mov.u32 	%r164, %r37;
	@%p49 bra 	$L__BB4_30;
	setp.gt.s32 	%p50, %r129, 0;
	setp.eq.s32 	%p51, %r129, %r37;
	selp.b32 	%r131, %r37, 0, %p51;
	selp.b32 	%r164, %r131, 0, %p50;
$L__BB4_30:
	add.s64 	%rd53, %rd8, %rd49;
	st.global.u32 	[%rd53], %r164;
$L__BB4_31:
	add.s32 	%r40, %r34, 128;
	setp.ge.s32 	%p52, %r40, %r1;
	@%p52 bra 	$L__BB4_36;
	cvt.s64.s32 	%rd54, %r40;
	add.s64 	%rd55, %rd5, %rd54;
	mul.wide.s32 	%rd56, %r40, 4;
	add.s64 	%rd57, %rd6, %rd56;
	add.s64 	%rd58, %rd7, %rd56;
	ld.global.u8 	%rs14, [%rd55];
	ld.global.u32 	%r132, [%rd57];
	ld.global.u32 	%r133, [%rd58];
	setp.eq.s16 	%p53, %rs13, %rs14;
	selp.b32 	%r134, 2, -1, %p53;
	add.s32 	%r135, %r134, %r132;
	add.s32 	%r43, %r133, -1;
	max.s32 	%r136, %r133, 1;
	setp.le.s32 	%p54, %r136, %r135;
	mov.u32 	%r165, %r135;
	@%p54 bra 	$L__BB4_35;
	setp.gt.s32 	%p55, %r133, 1;
	setp.gt.s32 	%p56, %r43, %r135;
	and.pred  	%p57, %p55, %p56;
	mov.u32 	%r165, %r43;
	@%p57 bra 	$L__BB4_35;
	setp.gt.s32 	%p58, %r135, 0;
	setp.eq.s32 	%p59, %r135, %r43;
	selp.b32 	%r137, %r43, 0, %p59;
	selp.b32 	%r165, %r137, 0, %p58;
$L__BB4_35:
	add.s64 	%rd60, %rd8, %rd56;
	st.global.u32 	[%rd60], %r165;
$L__BB4_36:
	add.s32 	%r46, %r34, 256;
	setp.ge.s32 	%p60, %r46, %r1;
	@%p60 bra 	$L__BB4_41;
	cvt.s64.s32 	%rd61, %r46;
	add.s64 	%rd62, %rd5, %rd61;
	mul.wide.s32 	%rd63, %r46, 4;
	add.s64 	%rd64, %rd6, %rd63;
	add.s64 	%rd65, %rd7, %rd63;
	ld.global.u8 	%rs16, [%rd62];
	ld.global.u32 	%r138, [%rd64];
	ld.global.u32 	%r139, [%rd65];
	setp.eq.s16 	%p61, %rs13, %rs16;
	selp.b32 	%r140, 2, -1, %p61;
	add.s32 	%r141, %r140, %r138;
	add.s32 	%r49, %r139, -1;
	max.s32 	%r142, %r139, 1;
	setp.le.s32 	%p62, %r142, %r141;
	mov.u32 	%r166, %r141;
	@%p62 bra 	$L__BB4_40;
	setp.gt.s32 	%p63, %r139, 1;
	setp.gt.s32 	%p64, %r49, %r141;
	and.pred  	%p65, %p63, %p64;
	mov.u32 	%r166, %r49;
	@%p65 bra 	$L__BB4_40;
	setp.gt.s32 	%p66, %r141, 0;
	setp.eq.s32 	%p67, %r141, %r49;
	selp.b32 	%r143, %r49, 0, %p67;
	selp.b32 	%r166, %r143, 0, %p66;
$L__BB4_40:
	add.s64 	%rd67, %rd8, %rd63;
	st.global.u32 	[%rd67], %r166;
$L__BB4_41:
	add.s32 	%r52, %r34, 384;
	setp.ge.s32 	%p68, %r52, %r1;
	@%p68 bra 	$L__BB4_46;
	cvt.s64.s32 	%rd68, %r52;
	add.s64 	%rd69, %rd5, %rd68;
	mul.wide.s32 	%rd70, %r52, 4;
	add.s64 	%rd71, %rd6, %rd70;
	add.s64 	%rd72, %rd7, %rd70;
	ld.global.u8 	%rs18, [%rd69];
	ld.global.u32 	%r144, [%rd71];
	ld.global.u32 	%r145, [%rd72];
	setp.eq.s16 	%p69, %rs13, %rs18;
	selp.b32 	%r146, 2, -1, %p69;
	add.s32 	%r147, %r146, %r144;
	add.s32 	%r55, %r145, -1;
	max.s32 	%r148, %r145, 1;
	setp.le.s32 	%p70, %r148, %r147;
	mov.u32 	%r167, %r147;
	@%p70 bra 	$L__BB4_45;
	setp.gt.s32 	%p71, %r145, 1;
	setp.gt.s32 	%p72, %r55, %r147;
	and.pred  	%p73, %p71, %p72;
	mov.u32 	%r167, %r55;
	@%p73 bra 	$L__BB4_45;
	setp.gt.s32 	%p74, %r147, 0;
	setp.eq.s32 	%p75, %r147, %r55;
	selp.b32 	%r149, %r55, 0, %p75;
	selp.b32 	%r167, %r149, 0, %p74;
$L__BB4_45:
	add.s64 	%rd74, %rd8, %rd70;
	st.global.u32 	[%rd74], %r167;
$L__BB4_46:
	add.s32 	%r163, %r163, 4;
	setp.ne.s32 	%p76, %r163, %r168;
	@%p76 bra 	$L__BB4_26;
$L__BB4_47:
	setp.eq.s32 	%p77, %r7, 0;
	@%p77 bra 	$L__BB4_55;
	shl.b64 	%rd75, %rd4, 2;
	add.s64 	%rd14, %rd1, %rd75;
	shl.b32 	%r150, %r168, 7;
	add.s32 	%r170, %r6, %r150;
	add.s64 	%rd15, %rd3, %rd75;
	add.s64 	%rd16, %rd2, %rd75;
	neg.s32 	%r169, %r7;
	and.b16  	%rs21, %rs1, 255;
$L__BB4_49:
	.pragma "nounroll";
	cvt.s64.s32 	%rd17, %r170;
	mul.wide.s32 	%rd18, %r170, 4;
	add.s64 	%rd19, %rd14, %rd18;
	setp.ge.s32 	%p78, %r170, %r1;
	@%p78 bra 	$L__BB4_54;
	add.s64 	%rd76, %rd5, %rd17;
	ld.global.u8 	%rs20, [%rd76];
	add.s64 	%rd77, %rd16, %rd18;
	ld.global.u32 	%r151, [%rd77];
	add.s64 	%rd78, %rd15, %rd18;
	ld.global.u32 	%r152, [%rd78];
	setp.eq.s16 	%p79, %rs21, %rs20;
	selp.b32 	%r153, 2, -1, %p79;
	add.s32 	%r154, %r153, %r151;
	add.s32 	%r66, %r152, -1;
	max.s32 	%r155, %r152, 1;
	setp.le.s32 	%p80, %r155, %r154;
	mov.u32 	%r171, %r154;
	@%p80 bra 	$L__BB4_53;
	setp.gt.s32 	%p81, %r152, 1;
	setp.gt.s32 	%p82, %r66, %r154;
	and.pred  	%p83, %p81, %p82;
	mov.u32 	%r171, %r66;
	@%p83 bra 	$L__BB4_53;
	setp.gt.s32 	%p84, %r154, 0;
	setp.eq.s32 	%p85, %r154, %r66;
	selp.b32 	%r156, %r66, 0, %p85;
	selp.b32 	%r171, %r156, 0, %p84;
$L__BB4_53:
	st.global.u32 	[%rd19], %r171;
$L__BB4_54:
	add.s32 	%r170, %r170, 128;
	add.s32 	%r169, %r169, 1;
	setp.eq.s32 	%p86, %r169, 0;
	@%p86 bra 	$L__BB4_55;
	bra.uni 	$L__BB4_49;
$L__BB4_55:
	ret;

}
	// .globl	_ZN3cub18CUB_300001_SM_10006detail9transform16transform_kernelINS2_10policy_hubILb1EN4cuda3std3__45tupleIJN6thrust24THRUST_300001_SM_1000_NS12zip_iteratorINS8_IJNSA_6detail15normal_iteratorINSA_10device_ptrIcEEEENSD_INSE_IiEEEESI_EEEEEEEEE10policy1000El9comparar1SI_JSK_EEEvT0_iT1_T2_DpNS2_10kernel_argIT3_EE
.visible .entry _ZN3cub18CUB_300001_SM_10006detail9transform16transform_kernelINS2_10policy_hubILb1EN4cuda3std3__45tupleIJN6thrust24THRUST_300001_SM_1000_NS12zip_iteratorINS8_IJNSA_6detail15normal_iteratorINSA_10device_ptrIcEEEENSD_INSE_IiEEEESI_EEEEEEEEE10policy1000El9comparar1SI_JSK_EEEvT0_iT1_T2_DpNS2_10kernel_argIT3_EE(
	.param .u64 _ZN3cub18CUB_300001_SM_10006detail9transform16transform_kernelINS2_10policy_hubILb1EN4cuda3std3__45tupleIJN6thrust24THRUST_300001_SM_1000_NS12zip_iteratorINS8_IJNSA_6detail15normal_iteratorINSA_10device_ptrIcEEEENSD_INSE_IiEEEESI_EEEEEEEEE10policy1000El9comparar1SI_JSK_EEEvT0_iT1_T2_DpNS2_10kernel_argIT3_EE_param_0,
	.param .u32 _ZN3cub18CUB_300001_SM_10006detail9transform16transform_kernelINS2_10policy_hubILb1EN4cuda3std3__45tupleIJN6thrust24THRUST_300001_SM_1000_NS12zip_iteratorINS8_IJNSA_6detail15normal_iteratorINSA_10device_ptrIcEEEENSD_INSE_IiEEEESI_EEEEEEEEE10policy1000El9comparar1SI_JSK_EEEvT0_iT1_T2_DpNS2_10kernel_argIT3_EE_param_1,
	.param .align 4 .b8 _ZN3cub18CUB_300001_SM_10006detail9transform16transform_kernelINS2_10policy_hubILb1EN4cuda3std3__45tupleIJN6thrust24THRUST_300001_SM_1000_NS12zip_iteratorINS8_IJNSA_6detail15normal_iteratorINSA_10device_ptrIcEEEENSD_INSE_IiEEEESI_EEEEEEEEE10policy1000El9comparar1SI_JSK_EEEvT0_iT1_T2_DpNS2_10kernel_argIT3_EE_param_2[12],
	.param .align 8 .b8 _ZN3cub18CUB_300001_SM_10006detail9transform16transform_kernelINS2_10policy_hubILb1EN4cuda3std3__45tupleIJN6thrust24THRUST_300001_SM_1000_NS12zip_iteratorINS8_IJNSA_6detail15normal_iteratorINSA_10device_ptrIcEEEENSD_INSE_IiEEEESI_EEEEEEEEE10policy1000El9comparar1SI_JSK_EEEvT0_iT1_T2_DpNS2_10kernel_argIT3_EE_param_3[8],
	.param .align 8 .b8 _ZN3cub18CUB_300001_SM_10006detail9transform16transform_kernelINS2_10policy_hubILb1EN4cuda3std3__45tupleIJN6thrust24THRUST_300001_SM_1000_NS12zip_iteratorINS8_IJNSA_6detail15normal_iteratorINSA_10device_ptrIcEEEENSD_INSE_IiEEEESI_EEEEEEEEE10policy1000El9comparar1SI_JSK_EEEvT0_iT1_T2_DpNS2_10kernel_argIT3_EE_param_4[24]
)
.maxntid 128
{
	.reg .pred 	%p<87>;
	.reg .b16 	%rs<22>;
	.reg .b32 	%r<173>;
	.reg .b64 	%rd<84>;

	ld.param.u32 	%r84, [_ZN3cub18CUB_300001_SM_10006detail9transform16transform_kernelINS2_10policy_hubILb1EN4cuda3std3__45tupleIJN6thrust24THRUST_300001_SM_1000_NS12zip_iteratorINS8_IJNSA_6detail15normal_iteratorINSA_10device_ptrIcEEEENSD_INSE_IiEEEESI_EEEEEEEEE10policy1000El9comparar1SI_JSK_EEEvT0_iT1_T2_DpNS2_10kernel_argIT3_EE_param_2+8];
	bfe.u32 	%r85, %r84, 0, 8;
	cvt.u16.u32 	%rs1, %r85;
	ld.param.u64 	%rd27, [_ZN3cub18CUB_300001_SM_10006detail9transform16transform_kernelINS2_10policy_hubILb1EN4cuda3std3__45tupleIJN6thrust24THRUST_300001_SM_1000_NS12zip_iteratorINS8_IJNSA_6detail15normal_iteratorINSA_10device_ptrIcEEEENSD_INSE_IiEEEESI_EEEEEEEEE10policy1000El9comparar1SI_JSK_EEEvT0_iT1_T2_DpNS2_10kernel_argIT3_EE_param_0];
	ld.param.u64 	%rd26, [_ZN3cub18CUB_300001_SM_10006detail9transform16transform_kernelINS2_10policy_hubILb1EN4cuda3std3__45tupleIJN6thrust24THRUST_300001_SM_1000_NS12zip_iteratorINS8_IJNSA_6detail15normal_iteratorINSA_10device_ptrIcEEEENSD_INSE_IiEEEESI_EEEEEEEEE10policy1000El9comparar1SI_JSK_EEEvT0_iT1_T2_DpNS2_10kernel_argIT3_EE_param_4+16];
	ld.param.u64 	%rd25, [_ZN3cub18CUB_300001_SM_10006detail9transform16transform_kernelINS2_10policy_hubILb1EN4cuda3std3__45tupleIJN6thrust24THRUST_300001_SM_1000_NS12zip_iteratorINS8_IJNSA_6detail15normal_iteratorINSA_10device_ptrIcEEEENSD_INSE_IiEEEESI_EEEEEEEEE10policy1000El9comparar1SI_JSK_EEEvT0_iT1_T2_DpNS2_10kernel_argIT3_EE_param_4+8];
	ld.param.u64 	%rd24, [_ZN3cub18CUB_300001_SM_10006detail9transform16transform_kernelINS2_10policy_hubILb1EN4cuda3std3__45tupleIJN6thrust24THRUST_300001_SM_1000_NS12zip_iteratorINS8_IJNSA_6detail15normal_iteratorINSA_10device_ptrIcEEEENSD_INSE_IiEEEESI_EEEEEEEEE10policy1000El9comparar1SI_JSK_EEEvT0_iT1_T2_DpNS2_10kernel_argIT3_EE_param_4];
	ld.param.u64 	%rd28, [_ZN3cub18CUB_300001_SM_10006detail9transform16transform_kernelINS2_10policy_hubILb1EN4cuda3std3__45tupleIJN6thrust24THRUST_300001_SM_1000_NS12zip_iteratorINS8_IJNSA_6detail15normal_iteratorINSA_10device_ptrIcEEEENSD_INSE_IiEEEESI_EEEEEEEEE10policy1000El9comparar1SI_JSK_EEEvT0_iT1_T2_DpNS2_10kernel_argIT3_EE_param_3];
	ld.param.u32 	%r83, [_ZN3cub18CUB_300001_SM_10006detail9transform16transform_kernelINS2_10policy_hubILb1EN4cuda3std3__45tupleIJN6thrust24THRUST_300001_SM_1000_NS12zip_iteratorINS8_IJNSA_6detail15normal_iteratorINSA_10device_ptrIcEEEENSD_INSE_IiEEEESI_EEEEEEEEE10policy1000El9comparar1SI_JSK_EEEvT0_iT1_T2_DpNS2_10kernel_argIT3_EE_param_1];
	cvta.to.global.u64 	%rd1, %rd28;
	cvta.to.global.u64 	%rd29, %rd24;
	cvta.to.global.u64 	%rd2, %rd25;
	cvta.to.global.u64 	%rd3, %rd26;
	shl.b32 	%r86, %r83, 7;
	mov.u32 	%r87, %ctaid.x;
	cvt.u64.u32 	%rd30, %r87;
	cvt.s64.s32 	%rd31, %r86;
	mul.lo.s64 	%rd4, %rd31, %rd30;
	sub.s64 	%rd32, %rd27, %rd4;
	min.s64 	%rd33, %rd32, %rd31;
	cvt.u32.u64 	%r1, %rd33;
	add.s64 	%rd5, %rd29, %rd4;
	setp.eq.s32 	%p1, %r86, %r1;
	@%p1 bra 	$L__BB5_33;
	setp.lt.s32 	%p2, %r83, 1;
	@%p2 bra 	$L__BB5_55;
	mov.u32 	%r2, %tid.x;
	and.b32  	%r3, %r83, 3;
	setp.lt.u32 	%p3, %r83, 4;
	mov.b32 	%r169, 0;
	@%p3 bra 	$L__BB5_25;
	shl.b64 	%rd34, %rd4, 2;
	add.s64 	%rd6, %rd2, %rd34;
	add.s64 	%rd7, %rd3, %rd34;
	add.s64 	%rd8, %rd1, %rd34;
	and.b32  	%r169, %r83, 2147483644;
	mov.b32 	%r160, 0;
	and.b16  	%rs3, %rs1, 255;
$L__BB5_4:
	shl.b32 	%r90, %r160, 7;
	add.s32 	%r34, %r90, %r2;
	setp.ge.s32 	%p4, %r34, %r1;
	@%p4 bra 	$L__BB5_9;
	cvt.s64.s32 	%rd35, %r34;
	add.s64 	%rd36, %rd5, %rd35;
	mul.wide.s32 	%rd37, %r34, 4;
	add.s64 	%rd38, %rd6, %rd37;
	add.s64 	%rd39, %rd7, %rd37;
	ld.global.u8 	%rs2, [%rd36];
	ld.global.u32 	%r91, [%rd38];
	ld.global.u32 	%r92, [%rd39];
	setp.eq.s16 	%p5, %rs3, %rs2;
	selp.b32 	%r93, 2, -1, %p5;
	add.s32 	%r94, %r93, %r91;
	add.s32 	%r37, %r92, -1;
	max.s32 	%r95, %r92, 1;
	setp.le.s32 	%p6, %r95, %r94;
	mov.u32 	%r161, %r94;
	@%p6 bra 	$L__BB5_8;
	setp.gt.s32 	%p7, %r92, 1;
	setp.gt.s32 	%p8, %r37, %r94;
	and.pred  	%p9, %p7, %p8;
	mov.u32 	%r161, %r37;
	@%p9 bra 	$L__BB5_8;
	setp.gt.s32 	%p10, %r94, 0;
	setp.eq.s32 	%p11, %r94, %r37;
	selp.b32 	%r96, %r37, 0, %p11;
	selp.b32 	%r161, %r96, 0, %p10;
$L__BB5_8:
	add.s64 	%rd41, %rd8, %rd37;
	st.global.u32 	[%rd41], %r161;
$L__BB5_9:
	add.s32 	%r40, %r34, 128;
	setp.ge.s32 	%p12, %r40, %r1;
	@%p12 bra 	$L__BB5_14;
	cvt.s64.s32 	%rd42, %r40;
	add.s64 	%rd43, %rd5, %rd42;
	mul.wide.s32 	%rd44, %r40, 4;
	add.s64 	%rd45, %rd6, %rd44;
	add.s64 	%rd46, %rd7, %rd44;
	ld.global.u8 	%rs4, [%rd43];
	ld.global.u32 	%r97, [%rd45];
	ld.global.u32 	%r98, [%rd46];
	setp.eq.s16 	%p13, %rs3, %rs4;
	selp.b32 	%r99, 2, -1, %p13;
	add.s32 	%r100, %r99, %r97;
	add.s32 	%r43, %r98, -1;
	max.s32 	%r101, %r98, 1;
	setp.le.s32 	%p14, %r101, %r100;
	mov.u32 	%r162, %r100;
	@%p14 bra 	$L__BB5_13;
	setp.gt.s32 	%p15, %r98, 1;
	setp.gt.s32 	%p16, %r43, %r100;
	and.pred  	%p17, %p15, %p16;
	mov.u32 	%r162, %r43;
	@%p17 bra 	$L__BB5_13;
	setp.gt.s32 	%p18, %r100, 0;
	setp.eq.s32 	%p19, %r100, %r43;
	selp.b32 	%r102, %r43, 0, %p19;
	selp.b32 	%r162, %r102, 0, %p18;
$L__BB5_13:
	add.s64 	%rd48, %rd8, %rd44;
	st.global.u32 	[%rd48], %r162;
$L__BB5_14:
	add.s32 	%r46, %r34, 256;
	setp.ge.s32 	%p20, %r46, %r1;
	@%p20 bra 	$L__BB5_19;
	cvt.s64.s32 	%rd49, %r46;
	add.s64 	%rd50, %rd5, %rd49;
	mul.wide.s32 	%rd51, %r46, 4;
	add.s64 	%rd52, %rd6, %rd51;
	add.s64 	%rd53, %rd7, %rd51;
	ld.global.u8 	%rs6, [%rd50];
	ld.global.u32 	%r103, [%rd52];
	ld.global.u32 	%r104, [%rd53];
	setp.eq.s16 	%p21, %rs3, %rs6;
	selp.b32 	%r105, 2, -1, %p21;
	add.s32 	%r106, %r105, %r103;
	add.s32 	%r49, %r104, -1;
	max.s32 	%r107, %r104, 1;
	setp.le.s32 	%p22, %r107, %r106;
	mov.u32 	%r163, %r106;
	@%p22 bra 	$L__BB5_18;
	setp.gt.s32 	%p23, %r104, 1;
	setp.gt.s32 	%p24, %r49, %r106;
	and.pred  	%p25, %p23, %p24;
	mov.u32 	%r163, %r49;
	@%p25 bra 	$L__BB5_18;
	setp.gt.s32 	%p26, %r106, 0;
	setp.eq.s32 	%p27, %r106, %r49;
	selp.b32 	%r108, %r49, 0, %p27;
	selp.b32 	%r163, %r108, 0, %p26;
$L__BB5_18:
	add.s64 	%rd55, %rd8, %rd51;
	st.global.u32 	[%rd55], %r163;
$L__BB5_19:
	add.s32 	%r52, %r34, 384;
	setp.ge.s32 	%p28, %r52, %r1;
	@%p28 bra 	$L__BB5_24;
	cvt.s64.s32 	%rd56, %r52;
	add.s64 	%rd57, %rd5, %rd56;
	mul.wide.s32 	%rd58, %r52, 4;
	add.s64 	%rd59, %rd6, %rd58;
	add.s64 	%rd60, %rd7, %rd58;
	ld.global.u8 	%rs8, [%rd57];
	ld.global.u32 	%r109, [%rd59];
	ld.global.u32 	%r110, [%rd60];
	setp.eq.s16 	%p29, %rs3, %rs8;
	selp.b32 	%r111, 2, -1, %p29;
	add.s32 	%r112, %r111, %r109;
	add.s32 	%r55, %r110, -1;
	max.s32 	%r113, %r110, 1;
	setp.le.s32 	%p30, %r113, %r112;
	mov.u32 	%r164, %r112;
	@%p30 bra 	$L__BB5_23;
	setp.gt.s32 	%p31, %r110, 1;
	setp.gt.s32 	%p32, %r55, %r112;
	and.pred  	%p33, %p31, %p32;
	mov.u32 	%r164, %r55;
	@%p33 bra 	$L__BB5_23;
	setp.gt.s32 	%p34, %r112, 0;
	setp.eq.s32 	%p35, %r112, %r55;
	selp.b32 	%r114, %r55, 0, %p35;
	selp.b32 	%r164, %r114, 0, %p34;
$L__BB5_23:
	add.s64 	%rd62, %rd8, %rd58;
	st.global.u32 	[%rd62], %r164;
$L__BB5_24:
	add.s32 	%r160, %r160, 4;
	setp.eq.s32 	%p36, %r160, %r169;
	@%p36 bra 	$L__BB5_25;
	bra.uni 	$L__BB5_4;
$L__BB5_25:
	setp.eq.s32 	%p37, %r3, 0;
	@%p37 bra 	$L__BB5_55;
	shl.b64 	%rd63, %rd4, 2;
	add.s64 	%rd18, %rd1, %rd63;
	shl.b32 	%r115, %r169, 7;
	add.s32 	%r171, %r2, %r115;
	add.s64 	%rd19, %rd3, %rd63;
	add.s64 	%rd20, %rd2, %rd63;
	neg.s32 	%r170, %r3;
	and.b16  	%rs11, %rs1, 255;
$L__BB5_27:
	.pragma "nounroll";
	cvt.s64.s32 	%rd21, %r171;
	mul.wide.s32 	%rd22, %r171, 4;
	add.s64 	%rd23, %rd18, %rd22;
	setp.ge.s32 	%p38, %r171, %r1;
	@%p38 bra 	$L__BB5_32;
	add.s64 	%rd64, %rd5, %rd21;
	ld.global.u8 	%rs10, [%rd64];
	add.s64 	%rd65, %rd20, %rd22;
	ld.global.u32 	%r116, [%rd65];
	add.s64 	%rd66, %rd19, %rd22;
	ld.global.u32 	%r117, [%rd66];
	setp.eq.s16 	%p39, %rs11, %rs10;
	selp.b32 	%r118, 2, -1, %p39;
	add.s32 	%r119, %r118, %r116;
	add.s32 	%r78, %r117, -1;
	max.s32 	%r120, %r117, 1;
	setp.le.s32 	%p40, %r120, %r119;
	mov.u32 	%r172, %r119;
	@%p40 bra 	$L__BB5_31;
	setp.gt.s32 	%p41, %r117, 1;
	setp.gt.s32 	%p42, %r78, %r119;
	and.pred  	%p43, %p41, %p42;
	mov.u32 	%r172, %r78;
	@%p43 bra 	$L__BB5_31;
	setp.gt.s32 	%p44, %r119, 0;
	setp.eq.s32 	%p45, %r119, %r78;
	selp.b32 	%r121, %r78, 0, %p45;
	selp.b32 	%r172, %r121, 0, %p44;
$L__BB5_31:
	st.global.u32 	[%rd23], %r172;
$L__BB5_32:
	add.s32 	%r171, %r171, 128;
	add.s32 	%r170, %r170, 1;
	setp.ne.s32 	%p46, %r170, 0;
	@%p46 bra 	$L__BB5_27;
	bra.uni 	$L__BB5_55;
$L__BB5_33:
	setp.lt.s32 	%p47, %r83, 1;
	@%p47 bra 	$L__BB5_55;
	mov.u32 	%r5, %tid.x;
	and.b32  	%r6, %r83, 3;
	setp.lt.u32 	%p48, %r83, 4;
	mov.b32 	%r165, 0;
	@%p48 bra 	$L__BB5_49;
	and.b32  	%r165, %r83, 2147483644;
	neg.s32 	%r155, %r165;
	shl.b64 	%rd71, %rd4, 2;
	add.s64 	%rd72, %rd71, 1024;
	add.s64 	%rd73, %rd2, %rd72;
	add.s64 	%rd74, %rd3, %rd72;
	and.b16  	%rs13, %rs1, 255;
	mov.u32 	%r154, %r5;
$L__BB5_36:
	cvt.s64.s32 	%rd67, %r154;
	cvta.to.global.u64 	%rd68, %rd24;
	add.s64 	%rd69, %rd4, %rd68;
	add.s64 	%rd70, %rd69, %rd67;
	add.s64 	%rd9, %rd70, 256;
	mul.wide.s32 	%rd10, %r154, 4;
	add.s64 	%rd11, %rd73, %rd10;
	add.s64 	%rd12, %rd74, %rd10;
	ld.global.u8 	%rs12, [%rd70];
	ld.global.u32 	%r123, [%rd11+-1024];
	ld.global.u32 	%r124, [%rd12+-1024];
	setp.eq.s16 	%p49, %rs13, %rs12;
	selp.b32 	%r125, 2, -1, %p49;
	add.s32 	%r126, %r125, %r123;
	add.s32 	%r13, %r124, -1;
	max.s32 	%r127, %r124, 1;
	setp.le.s32 	%p50, %r127, %r126;
	mov.u32 	%r156, %r126;
	@%p50 bra 	$L__BB5_39;
	setp.gt.s32 	%p51, %r124, 1;
	setp.gt.s32 	%p52, %r13, %r126;
	and.pred  	%p53, %p51, %p52;
	mov.u32 	%r156, %r13;
	@%p53 bra 	$L__BB5_39;
	setp.gt.s32 	%p54, %r126, 0;
	setp.eq.s32 	%p55, %r126, %r13;
	selp.b32 	%r128, %r13, 0, %p55;
	selp.b32 	%r156, %r128, 0, %p54;
$L__BB5_39:
	shl.b64 	%rd75, %rd4, 2;
	add.s64 	%rd76, %rd75, %rd1;
	add.s64 	%rd77, %rd76, %rd10;
	add.s64 	%rd13, %rd77, 1024;
	st.global.u32 	[%rd77], %r156;
	ld.global.u8 	%rs14, [%rd9+-128];
	ld.global.u32 	%r129, [%rd11+-512];
	ld.global.u32 	%r130, [%rd12+-512];
	setp.eq.s16 	%p56, %rs13, %rs14;
	selp.b32 	%r131, 2, -1, %p56;
	add.s32 	%r132, %r131, %r129;
	add.s32 	%r18, %r130, -1;
	max.s32 	%r133, %r130, 1;
	setp.le.s32 	%p57, %r133, %r132;
	mov.u32 	%r157, %r132;
	@%p57 bra 	$L__BB5_42;
	setp.gt.s32 	%p58, %r130, 1;
	setp.gt.s32 	%p59, %r18, %r132;
	and.pred  	%p60, %p58, %p59;
	mov.u32 	%r157, %r18;
	@%p60 bra 	$L__BB5_42;
	setp.gt.s32 	%p61, %r132, 0;
	setp.eq.s32 	%p62, %r132, %r18;
	selp.b32 	%r134, %r18, 0, %p62;
	selp.b32 	%r157, %r134, 0, %p61;
$L__BB5_42:
	st.global.u32 	[%rd13+-512], %r157;
	ld.global.u8 	%rs16, [%rd9];
	ld.global.u32 	%r135, [%rd11];
	ld.global.u32 	%r136, [%rd12];
	setp.eq.s16 	%p63, %rs13, %rs16;
	selp.b32 	%r137, 2, -1, %p63;
	add.s32 	%r138, %r137, %r135;
	add.s32 	%r23, %r136, -1;
	max.s32 	%r139, %r136, 1;
	setp.le.s32 	%p64, %r139, %r138;
	mov.u32 	%r158, %r138;
	@%p64 bra 	$L__BB5_45;
	setp.gt.s32 	%p65, %r136, 1;
	setp.gt.s32 	%p66, %r23, %r138;
	and.pred  	%p67, %p65, %p66;
	mov.u32 	%r158, %r23;
	@%p67 bra 	$L__BB5_45;
	setp.gt.s32 	%p68, %r138, 0;
	setp.eq.s32 	%p69, %r138, %r23;
	selp.b32 	%r140, %r23, 0, %p69;
	selp.b32 	%r158, %r140, 0, %p68;
$L__BB5_45:
	st.global.u32 	[%rd13], %r158;
	ld.global.u8 	%rs18, [%rd9+128];
	ld.global.u32 	%r141, [%rd11+512];
	ld.global.u32 	%r142, [%rd12+512];
	setp.eq.s16 	%p70, %rs13, %rs18;
	selp.b32 	%r143, 2, -1, %p70;
	add.s32 	%r144, %r143, %r141;
	add.s32 	%r28, %r142, -1;
	max.s32 	%r145, %r142, 1;
	setp.le.s32 	%p71, %r145, %r144;
	mov.u32 	%r159, %r144;
	@%p71 bra 	$L__BB5_48;
	setp.gt.s32 	%p72, %r142, 1;
	setp.gt.s32 	%p73, %r28, %r144;
	and.pred  	%p74, %p72, %p73;
	mov.u32 	%r159, %r28;
	@%p74 bra 	$L__BB5_48;
	setp.gt.s32 	%p75, %r144, 0;
	setp.eq.s32 	%p76, %r144, %r28;
	selp.b32 	%r146, %r28, 0, %p76;
	selp.b32 	%r159, %r146, 0, %p75;
$L__BB5_48:
	st.global.u32 	[%rd13+512], %r159;
	add.s32 	%r155, %r155, 4;
	add.s32 	%r154, %r154, 512;
	setp.eq.s32 	%p77, %r155, 0;
	@%p77 bra 	$L__BB5_49;
	bra.uni 	$L__BB5_36;
$L__BB5_49:
	setp.eq.s32 	%p78, %r6, 0;
	@%p78 bra 	$L__BB5_55;
	shl.b64 	%rd78, %rd4, 2;
	add.s64 	%rd14, %rd1, %rd78;
	shl.b32 	%r147, %r165, 7;
	add.s32 	%r167, %r5, %r147;
	add.s64 	%rd15, %rd3, %rd78;
	add.s64 	%rd16, %rd2, %rd78;
	neg.s32 	%r166, %r6;
	and.b16  	%rs21, %rs1, 255;
$L__BB5_51:
	.pragma "nounroll";
	cvt.s64.s32 	%rd79, %r167;
	mul.wide.s32 	%rd17, %r167, 4;
	add.s64 	%rd80, %rd15, %rd17;
	add.s64 	%rd81, %rd16, %rd17;
	add.s64 	%rd82, %rd5, %rd79;
	ld.global.u8 	%rs20, [%rd82];
	ld.global.u32 	%r148, [%rd81];
	ld.global.u32 	%r149, [%rd80];
	setp.eq.s16 	%p79, %rs21, %rs20;
	selp.b32 	%r150, 2, -1, %p79;
	add.s32 	%r151, %r150, %r148;
	add.s32 	%r66, %r149, -1;
	max.s32 	%r152, %r149, 1;
	setp.le.s32 	%p80, %r152, %r151;
	mov.u32 	%r168, %r151;
	@%p80 bra 	$L__BB5_54;
	setp.gt.s32 	%p81, %r149, 1;
	setp.gt.s32 	%p82, %r66, %r151;
	and.pred  	%p83, %p81, %p82;
	mov.u32 	%r168, %r66;
	@%p83 bra 	$L__BB5_54;
	setp.gt.s32 	%p84, %r151, 0;
	setp.eq.s32 	%p85, %r151, %r66;
	selp.b32 	%r153, %r66, 0, %p85;
	selp.b32 	%r168, %r153, 0, %p84;
$L__BB5_54:
	add.s64 	%rd83, %rd14, %rd17;
	st.global.u32 	[%rd83], %r168;
	add.s32 	%r167, %r167, 128;
	add.s32 	%r166, %r166, 1;
	setp.eq.s32 	%p86, %r166, 0;
	@%p86 bra 	$L__BB5_55;
	bra.uni 	$L__BB5_51;
$L__BB5_55:
	ret;

}
	// .globl	_ZN3cub18CUB_300001_SM_10006detail6reduce28DeviceReduceSingleTileKernelINS2_10policy_hubIijN4cuda3__47maximumIiEEE10Policy1000EN6thrust24THRUST_300001_SM_1000_NS6detail15normal_iteratorINSC_10device_ptrIiEEEEPijS8_iiNS5_3std3__410__identityEEEvT0_T1_T2_T3_T4_T6_
.visible .entry _ZN3cub18CUB_300001_SM_10006detail6reduce28DeviceReduceSingleTileKernelINS2_10policy_hubIijN4cuda3__47maximumIiEEE10Policy1000EN6thrust24THRUST_300001_SM_1000_NS6detail15normal_iteratorINSC_10device_ptrIiEEEEPijS8_iiNS5_3std3__410__identityEEEvT0_T1_T2_T3_T4_T6_(
	.param .align 8 .b8 _ZN3cub18CUB_300001_SM_10006detail6reduce28DeviceReduceSingleTileKernelINS2_10policy_hubIijN4cuda3__47maximumIiEEE10Policy1000EN6thrust24THRUST_300001_SM_1000_NS6detail15normal_iteratorINSC_10device_ptrIiEEEEPijS8_iiNS5_3std3__410__identityEEEvT0_T1_T2_T3_T4_T6__param_0[8],
	.param .u64 .ptr .align 1 _ZN3cub18CUB_300001_SM_10006detail6reduce28DeviceReduceSingleTileKernelINS2_10policy_hubIijN4cuda3__47maximumIiEEE10Policy1000EN6thrust24THRUST_300001_SM_1000_NS6detail15normal_iteratorINSC_10device_ptrIiEEEEPijS8_iiNS5_3std3__410__identityEEEvT0_T1_T2_T3_T4_T6__param_1,
	.param .u32 _ZN3cub18CUB_300001_SM_10006detail6reduce28DeviceReduceSingleTileKernelINS2_10policy_hubIijN4cuda3__47maximumIiEEE10Policy1000EN6thrust24THRUST_300001_SM_1000_NS6detail15normal_iteratorINSC_10device_ptrIiEEEEPijS8_iiNS5_3std3__410__identityEEEvT0_T1_T2_T3_T4_T6__param_2,
	.param .align 1 .b8 _ZN3cub18CUB_300001_SM_10006detail6reduce28DeviceReduceSingleTileKernelINS2_10policy_hubIijN4cuda3__47maximumIiEEE10Policy1000EN6thrust24THRUST_300001_SM_1000_NS6detail15normal_iteratorINSC_10device_ptrIiEEEEPijS8_iiNS5_3std3__410__identityEEEvT0_T1_T2_T3_T4_T6__param_3[1],
	.param .u32 _ZN3cub18CUB_300001_SM_10006detail6reduce28DeviceReduceSingleTileKernelINS2_10policy_hubIijN4cuda3__47maximumIiEEE10Policy1000EN6thrust24THRUST_300001_SM_1000_NS6detail15normal_iteratorINSC_10device_ptrIiEEEEPijS8_iiNS5_3std3__410__identityEEEvT0_T1_T2_T3_T4_T6__param_4,
	.param .align 1 .b8 _ZN3cub18CUB_300001_SM_10006detail6reduce28DeviceReduceSingleTileKernelINS2_10policy_hubIijN4cuda3__47maximumIiEEE10Policy1000EN6thrust24THRUST_300001_SM_1000_NS6detail15normal_iteratorINSC_10device_ptrIiEEEEPijS8_iiNS5_3std3__410__identityEEEvT0_T1_T2_T3_T4_T6__param_5[1]
)
.maxntid 256
.minnctapersm 1
{
	.reg .pred 	%p<59>;
	.reg .b32 	%r<511>;
	.reg .b64 	%rd<84>;
	// demoted variable
	.shared .align 4 .b8 _ZZN3cub18CUB_300001_SM_10006detail6reduce28DeviceReduceSingleTileKernelINS2_10policy_hubIijN4cuda3__47maximumIiEEE10Policy1000EN6thrust24THRUST_300001_SM_1000_NS6detail15normal_iteratorINSC_10device_ptrIiEEEEPijS8_iiNS5_3std3__410__identityEEEvT0_T1_T2_T3_T4_T6_E12temp_storage[44];
	ld.param.u64 	%rd9, [_ZN3cub18CUB_300001_SM_10006detail6reduce28DeviceReduceSingleTileKernelINS2_10policy_hubIijN4cuda3__47maximumIiEEE10Policy1000EN6thrust24THRUST_300001_SM_1000_NS6detail15normal_iteratorINSC_10device_ptrIiEEEEPijS8_iiNS5_3std3__410__identityEEEvT0_T1_T2_T3_T4_T6__param_0];
	ld.param.u64 	%rd10, [_ZN3cub18CUB_300001_SM_10006detail6reduce28DeviceReduceSingleTileKernelINS2_10policy_hubIijN4cuda3__47maximumIiEEE10Policy1000EN6thrust24THRUST_300001_SM_1000_NS6detail15normal_iteratorINSC_10device_ptrIiEEEEPijS8_iiNS5_3std3__410__identityEEEvT0_T1_T2_T3_T4_T6__param_1];
	ld.param.u32 	%r92, [_ZN3cub18CUB_300001_SM_10006detail6reduce28DeviceReduceSingleTileKernelINS2_10policy_hubIijN4cuda3__47maximumIiEEE10Policy1000EN6thrust24THRUST_300001_SM_1000_NS6detail15normal_iteratorINSC_10device_ptrIiEEEEPijS8_iiNS5_3std3__410__identityEEEvT0_T1_T2_T3_T4_T6__param_2];
	ld.param.u32 	%r93, [_ZN3cub18CUB_300001_SM_10006detail6reduce28DeviceReduceSingleTileKernelINS2_10policy_hubIijN4cuda3__47maximumIiEEE10Policy1000EN6thrust24THRUST_300001_SM_1000_NS6detail15normal_iteratorINSC_10device_ptrIiEEEEPijS8_iiNS5_3std3__410__identityEEEvT0_T1_T2_T3_T4_T6__param_4];
	cvta.to.global.u64 	%rd1, %rd10;
	setp.ne.s32 	%p1, %r92, 0;
	@%p1 bra 	$L__BB6_3;
	mov.u32 	%r471, %tid.x;
	setp.ne.s32 	%p58, %r471, 0;
	@%p58 bra 	$L__BB6_52;
	st.global.u32 	[%rd1], %r93;
	bra.uni 	$L__BB6_52;
$L__BB6_3:
	cvta.to.global.u64 	%rd2, %rd9;
	setp.gt.u32 	%p2, %r92, 4095;
	@%p2 bra 	$L__BB6_28;
	mov.u32 	%r1, %tid.x;
	setp.ge.u32 	%p24, %r1, %r92;
	mov.b32 	%r488, 0;
	mov.u32 	%r478, %r1;
	@%p24 bra 	$L__BB6_6;
	mul.wide.u32 	%rd73, %r1, 4;
	add.s64 	%rd74, %rd2, %rd73;
	ld.global.u32 	%r488, [%rd74];
	add.s32 	%r478, %r1, 256;
$L__BB6_6:
	setp.ge.u32 	%p25, %r478, %r92;
	@%p25 bra 	$L__BB6_19;
	not.b32 	%r299, %r478;
	add.s32 	%r300, %r92, %r299;
	shr.u32 	%r301, %r300, 8;
	add.s32 	%r6, %r301, 1;
	and.b32  	%r7, %r6, 15;
	setp.lt.u32 	%p26, %r300, 3840;
	@%p26 bra 	$L__BB6_10;
	and.b32  	%r302, %r6, 33554416;
	neg.s32 	%r474, %r302;
	mul.wide.u32 	%rd75, %r478, 4;
	add.s64 	%rd76, %rd75, %rd2;
	add.s64 	%rd82, %rd76, 8192;
$L__BB6_9:
	.pragma "nounroll";
	ld.global.u32 	%r303, [%rd82+-8192];
	max.s32 	%r304, %r488, %r303;
	ld.global.u32 	%r305, [%rd82+-7168];
	max.s32 	%r306, %r304, %r305;
	ld.global.u32 	%r307, [%rd82+-6144];
	max.s32 	%r308, %r306, %r307;
	ld.global.u32 	%r309, [%rd82+-5120];
	max.s32 	%r310, %r308, %r309;
	ld.global.u32 	%r311, [%rd82+-4096];
	max.s32 	%r312, %r310, %r311;
	ld.global.u32 	%r313, [%rd82+-3072];
	max.s32 	%r314, %r312, %r313;
	ld.global.u32 	%r315, [%rd82+-2048];
	max.s32 	%r316, %r314, %r315;
	ld.global.u32 	%r317, [%rd82+-1024];
	max.s32 	%r318, %r316, %r317;
	ld.global.u32 	%r319, [%rd82];
	max.s32 	%r320, %r318, %r319;
	ld.global.u32 	%r321, [%rd82+1024];
	max.s32 	%r322, %r320, %r321;
	ld.global.u32 	%r323, [%rd82+2048];
	max.s32 	%r324, %r322, %r323;
	ld.global.u32 	%r325, [%rd82+3072];
	max.s32 	%r326, %r324, %r325;
	ld.global.u32 	%r327, [%rd82+4096];
	max.s32 	%r328, %r326, %r327;
	ld.global.u32 	%r329, [%rd82+5120];
	max.s32 	%r330, %r328, %r329;
	ld.global.u32 	%r331, [%rd82+6144];
	max.s32 	%r332, %r330, %r331;
	ld.global.u32 	%r333, [%rd82+7168];
	max.s32 	%r488, %r332, %r333;
	add.s32 	%r478, %r478, 4096;
	add.s32 	%r474, %r474, 16;
	add.s64 	%rd82, %rd82, 16384;
	setp.ne.s32 	%p27, %r474, 0;
	@%p27 bra 	$L__BB6_9;
$L__BB6_10:
	setp.eq.s32 	%p28, %r7, 0;
	@%p28 bra 	$L__BB6_19;
	and.b32  	%r18, %r6, 7;
	setp.lt.u32 	%p29, %r7, 8;
	@%p29 bra 	$L__BB6_13;
	mul.wide.u32 	%rd77, %r478, 4;
	add.s64 	%rd78, %rd2, %rd77;
	ld.global.u32 	%r335, [%rd78];
	max.s32 	%r336, %r488, %r335;
	ld.global.u32 	%r337, [%rd78+1024];
	max.s32 	%r338, %r336, %r337;
	ld.global.u32 	%r339, [%rd78+2048];
	max.s32 	%r340, %r338, %r339;
	ld.global.u32 	%r341, [%rd78+3072];
	max.s32 	%r342, %r340, %r341;
	ld.global.u32 	%r343, [%rd78+4096];
	max.s32 	%r344, %r342, %r343;
	ld.global.u32 	%r345, [%rd78+5120];
	max.s32 	%r346, %r344, %r345;
	ld.global.u32 	%r347, [%rd78+6144];
	max.s32 	%r348, %r346, %r347;
	ld.global.u32 	%r349, [%rd78+7168];
	max.s32 	%r488, %r348, %r349;
	add.s32 	%r478, %r478, 2048;
$L__BB6_13:
	setp.eq.s32 	%p30, %r18, 0;
	@%p30 bra 	$L__BB6_19;
	and.b32  	%r24, %r6, 3;
	setp.lt.u32 	%p31, %r18, 4;
	@%p31 bra 	$L__BB6_16;
	mul.wide.u32 	%rd79, %r478, 4;
	add.s64 	%rd80, %rd2, %rd79;
	ld.global.u32 	%r351, [%rd80];
	max.s32 	%r352, %r488, %r351;
	ld.global.u32 	%r353, [%rd80+1024];
	max.s32 	%r354, %r352, %r353;
	ld.global.u32 	%r355, [%rd80+2048];
	max.s32 	%r356, %r354, %r355;
	ld.global.u32 	%r357, [%rd80+3072];
	max.s32 	%r488, %r356, %r357;
	add.s32 	%r478, %r478, 1024;
$L__BB6_16:
	setp.eq.s32 	%p32, %r24, 0;
	@%p32 bra 	$L__BB6_19;
	mul.wide.u32 	%rd81, %r478, 4;
	add.s64 	%rd83, %rd2, %rd81;
	neg.s32 	%r486, %r24;
$L__BB6_18:
	.pragma "nounroll";
	ld.global.u32 	%r358, [%rd83];
	max.s32 	%r488, %r488, %r358;
	add.s64 	%rd83, %rd83, 1024;
	add.s32 	%r486, %r486, 1;
	setp.ne.s32 	%p33, %r486, 0;
	@%p33 bra 	$L__BB6_18;
$L__BB6_19:
	setp.lt.u32 	%p34, %r92, 256;
	@%p34 bra 	$L__BB6_24;
	// begin inline asm
	mov.u32 %r422, %laneid;
	// end inline asm
	mov.b32 	%r425, 1;
	mov.b32 	%r446, 31;
	mov.b32 	%r447, -1;
	// begin inline asm
	shfl.sync.down.b32 %r423, %r488, %r425, %r446, %r447;
	// end inline asm
	setp.gt.s32 	%p50, %r422, 30;
	max.s32 	%r448, %r488, %r423;
	selp.b32 	%r429, %r488, %r448, %p50;
	mov.b32 	%r430, 2;
	// begin inline asm
	shfl.sync.down.b32 %r428, %r429, %r430, %r446, %r447;
	// end inline asm
	setp.gt.s32 	%p51, %r422, 29;
	max.s32 	%r449, %r429, %r428;
	selp.b32 	%r434, %r429, %r449, %p51;
	mov.b32 	%r435, 4;
	// begin inline asm
	shfl.sync.down.b32 %r433, %r434, %r435, %r446, %r447;
	// end inline asm
	setp.gt.s32 	%p52, %r422, 27;
	max.s32 	%r450, %r434, %r433;
	selp.b32 	%r439, %r434, %r450, %p52;
	mov.b32 	%r440, 8;
	// begin inline asm
	shfl.sync.down.b32 %r438, %r439, %r440, %r446, %r447;
	// end inline asm
	setp.gt.s32 	%p53, %r422, 23;
	max.s32 	%r451, %r439, %r438;
	selp.b32 	%r444, %r439, %r451, %p53;
	mov.b32 	%r445, 16;
	// begin inline asm
	shfl.sync.down.b32 %r443, %r444, %r445, %r446, %r447;
	// end inline asm
	setp.gt.s32 	%p54, %r422, 15;
	max.s32 	%r36, %r444, %r443;
	selp.b32 	%r510, %r444, %r36, %p54;
	setp.ne.s32 	%p55, %r422, 0;
	@%p55 bra 	$L__BB6_22;
	shr.u32 	%r452, %r1, 3;
	and.b32  	%r453, %r452, 124;
	mov.u32 	%r454, _ZZN3cub18CUB_300001_SM_10006detail6reduce28DeviceReduceSingleTileKernelINS2_10policy_hubIijN4cuda3__47maximumIiEEE10Policy1000EN6thrust24THRUST_300001_SM_1000_NS6detail15normal_iteratorINSC_10device_ptrIiEEEEPijS8_iiNS5_3std3__410__identityEEEvT0_T1_T2_T3_T4_T6_E12temp_storage;
	add.s32 	%r455, %r454, %r453;
	st.shared.u32 	[%r455+8], %r36;
$L__BB6_22:
	bar.sync 	0;
	setp.ne.s32 	%p56, %r1, 0;
	@%p56 bra 	$L__BB6_50;
	ld.shared.u32 	%r456, [_ZZN3cub18CUB_300001_SM_10006detail6reduce28DeviceReduceSingleTileKernelINS2_10policy_hubIijN4cuda3__47maximumIiEEE10Policy1000EN6thrust24THRUST_300001_SM_1000_NS6detail15normal_iteratorINSC_10device_ptrIiEEEEPijS8_iiNS5_3std3__410__identityEEEvT0_T1_T2_T3_T4_T6_E12temp_storage+12];
	max.s32 	%r457, %r510, %r456;
	ld.shared.u32 	%r458, [_ZZN3cub18CUB_300001_SM_10006detail6reduce28DeviceReduceSingleTileKernelINS2_10policy_hubIijN4cuda3__47maximumIiEEE10Policy1000EN6thrust24THRUST_300001_SM_1000_NS6detail15normal_iteratorINSC_10device_ptrIiEEEEPijS8_iiNS5_3std3__410__identityEEEvT0_T1_T2_T3_T4_T6_E12temp_storage+16];
	max.s32 	%r459, %r457, %r458;
	ld.shared.u32 	%r460, [_ZZN3cub18CUB_300001_SM_10006detail6reduce28DeviceReduceSingleTileKernelINS2_10policy_hubIijN4cuda3__47maximumIiEEE10Policy1000EN6thrust24THRUST_300001_SM_1000_NS6detail15normal_iteratorINSC_10device_ptrIiEEEEPijS8_iiNS5_3std3__410__identityEEEvT0_T1_T2_T3_T4_T6_E12temp_storage+20];
	max.s32 	%r461, %r459, %r460;
	ld.shared.u32 	%r462, [_ZZN3cub18CUB_300001_SM_10006detail6reduce28DeviceReduceSingleTileKernelINS2_10policy_hubIijN4cuda3__47maximumIiEEE10Policy1000EN6thrust24THRUST_300001_SM_1000_NS6detail15normal_iteratorINSC_10device_ptrIiEEEEPijS8_iiNS5_3std3__410__identityEEEvT0_T1_T2_T3_T4_T6_E12temp_storage+24];
	max.s32 	%r463, %r461, %r462;
	ld.shared.u32 	%r464, [_ZZN3cub18CUB_300001_SM_10006detail6reduce28DeviceReduceSingleTileKernelINS2_10policy_hubIijN4cuda3__47maximumIiEEE10Policy1000EN6thrust24THRUST_300001_SM_1000_NS6detail15normal_iteratorINSC_10device_ptrIiEEEEPijS8_iiNS5_3std3__410__identityEEEvT0_T1_T2_T3_T4_T6_E12temp_storage+28];
	max.s32 	%r465, %r463, %r464;
	ld.shared.u32 	%r466, [_ZZN3cub18CUB_300001_SM_10006detail6reduce28DeviceReduceSingleTileKernelINS2_10policy_hubIijN4cuda3__47maximumIiEEE10Policy1000EN6thrust24THRUST_300001_SM_1000_NS6detail15normal_iteratorINSC_10device_ptrIiEEEEPijS8_iiNS5_3std3__410__identityEEEvT0_T1_T2_T3_T4_T6_E12temp_storage+32];
	max.s32 	%r467, %r465, %r466;
	ld.shared.u32 	%r468, [_ZZN3cub18CUB_300001_SM_10006detail6reduce28DeviceReduceSingleTileKernelINS2_10policy_hubIijN4cuda3__47maximumIiEEE10Policy1000EN6thrust24THRUST_300001_SM_1000_NS6detail15normal_iteratorINSC_10device_ptrIiEEEEPijS8_iiNS5_3std3__410__identityEEEvT0_T1_T2_T3_T4_T6_E12temp_storage+36];
	max.s32 	%r510, %r467, %r468;
	bra.uni 	$L__BB6_50;
$L__BB6_24:
	// begin inline asm
	mov.u32 %r359, %laneid;
	// end inline asm
	and.b32  	%r385, %r1, 992;
	add.s32 	%r386, %r385, 32;
	setp.gt.u32 	%p35, %r386, %r92;
	not.b32 	%r387, %r385;
	add.s32 	%r388, %r92, %r387;
	selp.b32 	%r383, %r388, 31, %p35;
	mov.b32 	%r362, 1;
	mov.b32 	%r384, -1;
	// begin inline asm
	shfl.sync.down.b32 %r360, %r488, %r362, %r383, %r384;
	// end inline asm
	setp.lt.s32 	%p36, %r359, %r383;
	max.s32 	%r389, %r488, %r360;
	selp.b32 	%r366, %r389, %r488, %p36;
	mov.b32 	%r367, 2;
	// begin inline asm
	shfl.sync.down.b32 %r365, %r366, %r367, %r383, %r384;
	// end inline asm
	add.s32 	%r390, %r359, 2;
	setp.gt.s32 	%p37, %r390, %r383;
	max.s32 	%r391, %r366, %r365;
	selp.b32 	%r371, %r366, %r391, %p37;
	mov.b32 	%r372, 4;
	// begin inline asm
	shfl.sync.down.b32 %r370, %r371, %r372, %r383, %r384;
	// end inline asm
	add.s32 	%r392, %r359, 4;
	setp.gt.s32 	%p38, %r392, %r383;
	max.s32 	%r393, %r371, %r370;
	selp.b32 	%r376, %r371, %r393, %p38;
	mov.b32 	%r377, 8;
	// begin inline asm
	shfl.sync.down.b32 %r375, %r376, %r377, %r383, %r384;
	// end inline asm
	add.s32 	%r394, %r359, 8;
	setp.gt.s32 	%p39, %r394, %r383;
	max.s32 	%r395, %r376, %r375;
	selp.b32 	%r381, %r376, %r395, %p39;
	mov.b32 	%r382, 16;
	// begin inline asm
	shfl.sync.down.b32 %r380, %r381, %r382, %r383, %r384;
	// end inline asm
	add.s32 	%r396, %r359, 16;
	setp.gt.s32 	%p40, %r396, %r383;
	max.s32 	%r397, %r381, %r380;
	selp.b32 	%r510, %r381, %r397, %p40;
	setp.ne.s32 	%p41, %r359, 0;
	@%p41 bra 	$L__BB6_26;
	shr.u32 	%r398, %r1, 3;
	and.b32  	%r399, %r398, 124;
	mov.u32 	%r400, _ZZN3cub18CUB_300001_SM_10006detail6reduce28DeviceReduceSingleTileKernelINS2_10policy_hubIijN4cuda3__47maximumIiEEE10Policy1000EN6thrust24THRUST_300001_SM_1000_NS6detail15normal_iteratorINSC_10device_ptrIiEEEEPijS8_iiNS5_3std3__410__identityEEEvT0_T1_T2_T3_T4_T6_E12temp_storage;
	add.s32 	%r401, %r400, %r399;
	st.shared.u32 	[%r401+8], %r510;
$L__BB6_26:
	bar.sync 	0;
	setp.ne.s32 	%p42, %r1, 0;
	@%p42 bra 	$L__BB6_50;
	setp.gt.u32 	%p43, %r92, 32;
	ld.shared.u32 	%r402, [_ZZN3cub18CUB_300001_SM_10006detail6reduce28DeviceReduceSingleTileKernelINS2_10policy_hubIijN4cuda3__47maximumIiEEE10Policy1000EN6thrust24THRUST_300001_SM_1000_NS6detail15normal_iteratorINSC_10device_ptrIiEEEEPijS8_iiNS5_3std3__410__identityEEEvT0_T1_T2_T3_T4_T6_E12temp_storage+12];
	max.s32 	%r403, %r510, %r402;
	selp.b32 	%r404, %r403, %r510, %p43;
	setp.gt.u32 	%p44, %r92, 64;
	ld.shared.u32 	%r405, [_ZZN3cub18CUB_300001_SM_10006detail6reduce28DeviceReduceSingleTileKernelINS2_10policy_hubIijN4cuda3__47maximumIiEEE10Policy1000EN6thrust24THRUST_300001_SM_1000_NS6detail15normal_iteratorINSC_10device_ptrIiEEEEPijS8_iiNS5_3std3__410__identityEEEvT0_T1_T2_T3_T4_T6_E12temp_storage+16];
	max.s32 	%r406, %r404, %r405;
	selp.b32 	%r407, %r406, %r404, %p44;
	setp.gt.u32 	%p45, %r92, 96;
	ld.shared.u32 	%r408, [_ZZN3cub18CUB_300001_SM_10006detail6reduce28DeviceReduceSingleTileKernelINS2_10policy_hubIijN4cuda3__47maximumIiEEE10Policy1000EN6thrust24THRUST_300001_SM_1000_NS6detail15normal_iteratorINSC_10device_ptrIiEEEEPijS8_iiNS5_3std3__410__identityEEEvT0_T1_T2_T3_T4_T6_E12temp_storage+20];
	max.s32 	%r409, %r407, %r408;
	selp.b32 	%r410, %r409, %r407, %p45;
	setp.gt.u32 	%p46, %r92, 128;
	ld.shared.u32 	%r411, [_ZZN3cub18CUB_300001_SM_10006detail6reduce28DeviceReduceSingleTileKernelINS2_10policy_hubIijN4cuda3__47maximumIiEEE10Policy1000EN6thrust24THRUST_300001_SM_1000_NS6detail15normal_iteratorINSC_10device_ptrIiEEEEPijS8_iiNS5_3std3__410__identityEEEvT0_T1_T2_T3_T4_T6_E12temp_storage+24];
	max.s32 	%r412, %r410, %r411;
	selp.b32 	%r413, %r412, %r410, %p46;
	setp.gt.u32 	%p47, %r92, 160;
	ld.shared.u32 	%r414, [_ZZN3cub18CUB_300001_SM_10006detail6reduce28DeviceReduceSingleTileKernelINS2_10policy_hubIijN4cuda3__47maximumIiEEE10Policy1000EN6thrust24THRUST_300001_SM_1000_NS6detail15normal_iteratorINSC_10device_ptrIiEEEEPijS8_iiNS5_3std3__410__identityEEEvT0_T1_T2_T3_T4_T6_E12temp_storage+28];
	max.s32 	%r415, %r413, %r414;
	selp.b32 	%r416, %r415, %r413, %p47;
	setp.gt.u32 	%p48, %r92, 192;
	ld.shared.u32 	%r417, [_ZZN3cub18CUB_300001_SM_10006detail6reduce28DeviceReduceSingleTileKernelINS2_10policy_hubIijN4cuda3__47maximumIiEEE10Policy1000EN6thrust24THRUST_300001_SM_1000_NS6detail15normal_iteratorINSC_10device_ptrIiEEEEPijS8_iiNS5_3std3__410__identityEEEvT0_T1_T2_T3_T4_T6_E12temp_storage+32];
	max.s32 	%r418, %r416, %r417;
	selp.b32 	%r419, %r418, %r416, %p48;
	setp.gt.u32 	%p49, %r92, 224;
	ld.shared.u32 	%r420, [_ZZN3cub18CUB_300001_SM_10006detail6reduce28DeviceReduceSingleTileKernelINS2_10policy_hubIijN4cuda3__47maximumIiEEE10Policy1000EN6thrust24THRUST_300001_SM_1000_NS6detail15normal_iteratorINSC_10device_ptrIiEEEEPijS8_iiNS5_3std3__410__identityEEEvT0_T1_T2_T3_T4_T6_E12temp_storage+36];
	max.s32 	%r421, %r419, %r420;
	selp.b32 	%r510, %r421, %r419, %p49;
	bra.uni 	$L__BB6_50;
$L__BB6_28:
	mov.u32 	%r41, %tid.x;
	mul.wide.u32 	%rd11, %r41, 4;
	add.s64 	%rd12, %rd2, %rd11;
	ld.global.u32 	%r95, [%rd12];
	ld.global.u32 	%r96, [%rd12+1024];
	ld.global.u32 	%r97, [%rd12+2048];
	ld.global.u32 	%r98, [%rd12+3072];
	ld.global.u32 	%r99, [%rd12+4096];
	ld.global.u32 	%r100, [%rd12+5120];
	ld.global.u32 	%r101, [%rd12+6144];
	ld.global.u32 	%r102, [%rd12+7168];
	ld.global.u32 	%r103, [%rd12+8192];
	ld.global.u32 	%r104, [%rd12+9216];
	ld.global.u32 	%r105, [%rd12+10240];
	ld.global.u32 	%r106, [%rd12+11264];
	ld.global.u32 	%r107, [%rd12+12288];
	ld.global.u32 	%r108, [%rd12+13312];
	ld.global.u32 	%r109, [%rd12+14336];
	ld.global.u32 	%r110, [%rd12+15360];
	max.s32 	%r111, %r95, %r96;
	max.s32 	%r112, %r111, %r97;
	max.s32 	%r113, %r98, %r99;
	max.s32 	%r114, %r113, %r100;
	max.s32 	%r115, %r101, %r102;
	max.s32 	%r116, %r115, %r103;
	max.s32 	%r117, %r104, %r105;
	max.s32 	%r118, %r117, %r106;
	max.s32 	%r119, %r107, %r108;
	max.s32 	%r120, %r119, %r109;
	max.s32 	%r121, %r112, %r114;
	max.s32 	%r122, %r121, %r116;
	max.s32 	%r123, %r118, %r120;
	max.s32 	%r124, %r123, %r110;
	max.s32 	%r509, %r122, %r124;
	add.s32 	%r43, %r92, -4096;
	setp.lt.u32 	%p3, %r43, 4096;
	mov.b32 	%r492, 4096;
	@%p3 bra 	$L__BB6_32;
	mov.b32 	%r492, 4096;
$L__BB6_30:
	add.s32 	%r126, %r41, %r492;
	mul.wide.u32 	%rd13, %r126, 4;
	add.s64 	%rd14, %rd2, %rd13;
	ld.global.u32 	%r127, [%rd14];
	ld.global.u32 	%r128, [%rd14+1024];
	ld.global.u32 	%r129, [%rd14+2048];
	ld.global.u32 	%r130, [%rd14+3072];
	ld.global.u32 	%r131, [%rd14+4096];
	ld.global.u32 	%r132, [%rd14+5120];
	ld.global.u32 	%r133, [%rd14+6144];
	ld.global.u32 	%r134, [%rd14+7168];
	ld.global.u32 	%r135, [%rd14+8192];
	ld.global.u32 	%r136, [%rd14+9216];
	ld.global.u32 	%r137, [%rd14+10240];
	ld.global.u32 	%r138, [%rd14+11264];
	ld.global.u32 	%r139, [%rd14+12288];
	ld.global.u32 	%r140, [%rd14+13312];
	ld.global.u32 	%r141, [%rd14+14336];
	ld.global.u32 	%r142, [%rd14+15360];
	max.s32 	%r143, %r509, %r127;
	max.s32 	%r144, %r143, %r128;
	max.s32 	%r145, %r129, %r130;
	max.s32 	%r146, %r145, %r131;
	max.s32 	%r147, %r132, %r133;
	max.s32 	%r148, %r147, %r134;
	max.s32 	%r149, %r135, %r136;
	max.s32 	%r150, %r149, %r137;
	max.s32 	%r151, %r138, %r139;
	max.s32 	%r152, %r151, %r140;
	max.s32 	%r153, %r141, %r142;
	max.s32 	%r154, %r144, %r146;
	max.s32 	%r155, %r154, %r148;
	max.s32 	%r156, %r150, %r152;
	max.s32 	%r157, %r156, %r153;
	max.s32 	%r509, %r155, %r157;
	sub.s32 	%r158, %r92, %r492;
	setp.lt.u32 	%p4, %r158, 4096;
	@%p4 bra 	$L__BB6_46;
	add.s32 	%r492, %r492, 4096;
	setp.le.u32 	%p5, %r492, %r43;
	@%p5 bra 	$L__BB6_30;
$L__BB6_32:
	setp.le.u32 	%p6, %r92, %r492;
	sub.s32 	%r159, %r92, %r492;
	setp.ge.s32 	%p7, %r41, %r159;
	or.pred  	%p8, %p6, %p7;
	@%p8 bra 	$L__BB6_46;
	not.b32 	%r162, %r41;
	add.s32 	%r163, %r92, %r162;
	sub.s32 	%r164, %r163, %r492;
	shr.u32 	%r165, %r164, 8;
	add.s32 	%r50, %r165, 1;
	and.b32  	%r51, %r50, 15;
	setp.lt.u32 	%p9, %r164, 3840;
	mov.u32 	%r501, %r41;
	@%p9 bra 	$L__BB6_37;
	or.b32  	%r495, %r41, 2048;
	add.s32 	%r494, %r41, %r492;
	and.b32  	%r166, %r50, 33554416;
	neg.s32 	%r493, %r166;
$L__BB6_35:
	.pragma "nounroll";
	mul.wide.u32 	%rd15, %r494, 4;
	add.s64 	%rd16, %rd2, %rd15;
	ld.global.u32 	%r167, [%rd16];
	max.s32 	%r168, %r509, %r167;
	add.s32 	%r169, %r494, 256;
	mul.wide.u32 	%rd17, %r169, 4;
	add.s64 	%rd18, %rd2, %rd17;
	ld.global.u32 	%r170, [%rd18];
	max.s32 	%r171, %r168, %r170;
	add.s32 	%r172, %r494, 512;
	mul.wide.u32 	%rd19, %r172, 4;
	add.s64 	%rd20, %rd2, %rd19;
	ld.global.u32 	%r173, [%rd20];
	max.s32 	%r174, %r171, %r173;
	add.s32 	%r175, %r494, 768;
	mul.wide.u32 	%rd21, %r175, 4;
	add.s64 	%rd22, %rd2, %rd21;
	ld.global.u32 	%r176, [%rd22];
	max.s32 	%r177, %r174, %r176;
	add.s32 	%r178, %r494, 1024;
	mul.wide.u32 	%rd23, %r178, 4;
	add.s64 	%rd24, %rd2, %rd23;
	ld.global.u32 	%r179, [%rd24];
	max.s32 	%r180, %r177, %r179;
	add.s32 	%r181, %r494, 1280;
	mul.wide.u32 	%rd25, %r181, 4;
	add.s64 	%rd26, %rd2, %rd25;
	ld.global.u32 	%r182, [%rd26];
	max.s32 	%r183, %r180, %r182;
	add.s32 	%r184, %r494, 1536;
	mul.wide.u32 	%rd27, %r184, 4;
	add.s64 	%rd28, %rd2, %rd27;
	ld.global.u32 	%r185, [%rd28];
	max.s32 	%r186, %r183, %r185;
	add.s32 	%r187, %r494, 1792;
	mul.wide.u32 	%rd29, %r187, 4;
	add.s64 	%rd30, %rd2, %rd29;
	ld.global.u32 	%r188, [%rd30];
	max.s32 	%r189, %r186, %r188;
	add.s32 	%r190, %r494, 2048;
	mul.wide.u32 	%rd31, %r190, 4;
	add.s64 	%rd32, %rd2, %rd31;
	ld.global.u32 	%r191, [%rd32];
	max.s32 	%r192, %r189, %r191;
	add.s32 	%r193, %r494, 2304;
	mul.wide.u32 	%rd33, %r193, 4;
	add.s64 	%rd34, %rd2, %rd33;
	ld.global.u32 	%r194, [%rd34];
	max.s32 	%r195, %r192, %r194;
	add.s32 	%r196, %r494, 2560;
	mul.wide.u32 	%rd35, %r196, 4;
	add.s64 	%rd36, %rd2, %rd35;
	ld.global.u32 	%r197, [%rd36];
	max.s32 	%r198, %r195, %r197;
	add.s32 	%r199, %r494, 2816;
	mul.wide.u32 	%rd37, %r199, 4;
	add.s64 	%rd38, %rd2, %rd37;
	ld.global.u32 	%r200, [%rd38];
	max.s32 	%r201, %r198, %r200;
	add.s32 	%r202, %r494, 3072;
	mul.wide.u32 	%rd39, %r202, 4;
	add.s64 	%rd40, %rd2, %rd39;
	ld.global.u32 	%r203, [%rd40];
	max.s32 	%r204, %r201, %r203;
	add.s32 	%r205, %r494, 3328;
	mul.wide.u32 	%rd41, %r205, 4;
	add.s64 	%rd42, %rd2, %rd41;
	ld.global.u32 	%r206, [%rd42];
	max.s32 	%r207, %r204, %r206;
	add.s32 	%r208, %r494, 3584;
	mul.wide.u32 	%rd43, %r208, 4;
	add.s64 	%rd44, %rd2, %rd43;
	ld.global.u32 	%r209, [%rd44];
	max.s32 	%r210, %r207, %r209;
	add.s32 	%r211, %r494, 3840;
	mul.wide.u32 	%rd45, %r211, 4;
	add.s64 	%rd46, %rd2, %rd45;
	ld.global.u32 	%r212, [%rd46];
	max.s32 	%r509, %r210, %r212;
	add.s32 	%r495, %r495, 4096;
	add.s32 	%r494, %r494, 4096;
	add.s32 	%r493, %r493, 16;
	setp.ne.s32 	%p10, %r493, 0;
	@%p10 bra 	$L__BB6_35;
	add.s32 	%r501, %r495, -2048;
$L__BB6_37:
	setp.eq.s32 	%p11, %r51, 0;
	@%p11 bra 	$L__BB6_46;
	and.b32  	%r67, %r50, 7;
	setp.lt.u32 	%p12, %r51, 8;
	@%p12 bra 	$L__BB6_40;
	add.s32 	%r214, %r501, %r492;
	mul.wide.u32 	%rd47, %r214, 4;
	add.s64 	%rd48, %rd2, %rd47;
	ld.global.u32 	%r215, [%rd48];
	max.s32 	%r216, %r509, %r215;
	add.s32 	%r217, %r214, 256;
	mul.wide.u32 	%rd49, %r217, 4;
	add.s64 	%rd50, %rd2, %rd49;
	ld.global.u32 	%r218, [%rd50];
	max.s32 	%r219, %r216, %r218;
	add.s32 	%r220, %r214, 512;
	mul.wide.u32 	%rd51, %r220, 4;
	add.s64 	%rd52, %rd2, %rd51;
	ld.global.u32 	%r221, [%rd52];
	max.s32 	%r222, %r219, %r221;
	add.s32 	%r223, %r214, 768;
	mul.wide.u32 	%rd53, %r223, 4;
	add.s64 	%rd54, %rd2, %rd53;
	ld.global.u32 	%r224, [%rd54];
	max.s32 	%r225, %r222, %r224;
	add.s32 	%r226, %r214, 1024;
	mul.wide.u32 	%rd55, %r226, 4;
	add.s64 	%rd56, %rd2, %rd55;
	ld.global.u32 	%r227, [%rd56];
	max.s32 	%r228, %r225, %r227;
	add.s32 	%r229, %r214, 1280;
	mul.wide.u32 	%rd57, %r229, 4;
	add.s64 	%rd58, %rd2, %rd57;
	ld.global.u32 	%r230, [%rd58];
	max.s32 	%r231, %r228, %r230;
	add.s32 	%r232, %r214, 1536;
	mul.wide.u32 	%rd59, %r232, 4;
	add.s64 	%rd60, %rd2, %rd59;
	ld.global.u32 	%r233, [%rd60];
	max.s32 	%r234, %r231, %r233;
	add.s32 	%r235, %r214, 1792;
	mul.wide.u32 	%rd61, %r235, 4;
	add.s64 	%rd62, %rd2, %rd61;
	ld.global.u32 	%r236, [%rd62];
	max.s32 	%r509, %r234, %r236;
	add.s32 	%r501, %r501, 2048;
$L__BB6_40:
	setp.eq.s32 	%p13, %r67, 0;
	@%p13 bra 	$L__BB6_46;
	and.b32  	%r73, %r50, 3;
	setp.lt.u32 	%p14, %r67, 4;
	@%p14 bra 	$L__BB6_43;
	add.s32 	%r238, %r501, %r492;
	mul.wide.u32 	%rd63, %r238, 4;
	add.s64 	%rd64, %rd2, %rd63;
	ld.global.u32 	%r239, [%rd64];
	max.s32 	%r240, %r509, %r239;
	add.s32 	%r241, %r238, 256;
	mul.wide.u32 	%rd65, %r241, 4;
	add.s64 	%rd66, %rd2, %rd65;
	ld.global.u32 	%r242, [%rd66];
	max.s32 	%r243, %r240, %r242;
	add.s32 	%r244, %r238, 512;
	mul.wide.u32 	%rd67, %r244, 4;
	add.s64 	%rd68, %rd2, %rd67;
	ld.global.u32 	%r245, [%rd68];
	max.s32 	%r246, %r243, %r245;
	add.s32 	%r247, %r238, 768;
	mul.wide.u32 	%rd69, %r247, 4;
	add.s64 	%rd70, %rd2, %rd69;
	ld.global.u32 	%r248, [%rd70];
	max.s32 	%r509, %r246, %r248;
	add.s32 	%r501, %r501, 1024;
$L__BB6_43:
	setp.eq.s32 	%p15, %r73, 0;
	@%p15 bra 	$L__BB6_46;
	add.s32 	%r507, %r501, %r492;
	neg.s32 	%r506, %r73;
$L__BB6_45:
	.pragma "nounroll";
	mul.wide.u32 	%rd71, %r507, 4;
	add.s64 	%rd72, %rd2, %rd71;
	ld.global.u32 	%r249, [%rd72];
	max.s32 	%r509, %r509, %r249;
	add.s32 	%r507, %r507, 256;
	add.s32 	%r506, %r506, 1;
	setp.ne.s32 	%p16, %r506, 0;
	@%p16 bra 	$L__BB6_45;
$L__BB6_46:
	// begin inline asm
	mov.u32 %r250, %laneid;
	// end inline asm
	mov.b32 	%r253, 1;
	mov.b32 	%r274, 31;
	mov.b32 	%r275, -1;
	// begin inline asm
	shfl.sync.down.b32 %r251, %r509, %r253, %r274, %r275;
	// end inline asm
	setp.gt.s32 	%p17, %r250, 30;
	max.s32 	%r276, %r509, %r251;
	selp.b32 	%r257, %r509, %r276, %p17;
	mov.b32 	%r258, 2;
	// begin inline asm
	shfl.sync.down.b32 %r256, %r257, %r258, %r274, %r275;
	// end inline asm
	setp.gt.s32 	%p18, %r250, 29;
	max.s32 	%r277, %r257, %r256;
	selp.b32 	%r262, %r257, %r277, %p18;
	mov.b32 	%r263, 4;
	// begin inline asm
	shfl.sync.down.b32 %r261, %r262, %r263, %r274, %r275;
	// end inline asm
	setp.gt.s32 	%p19, %r250, 27;
	max.s32 	%r278, %r262, %r261;
	selp.b32 	%r267, %r262, %r278, %p19;
	mov.b32 	%r268, 8;
	// begin inline asm
	shfl.sync.down.b32 %r266, %r267, %r268, %r274, %r275;
	// end inline asm
	setp.gt.s32 	%p20, %r250, 23;
	max.s32 	%r279, %r267, %r266;
	selp.b32 	%r272, %r267, %r279, %p20;
	mov.b32 	%r273, 16;
	// begin inline asm
	shfl.sync.down.b32 %r271, %r272, %r273, %r274, %r275;
	// end inline asm
	setp.gt.s32 	%p21, %r250, 15;
	max.s32 	%r88, %r272, %r271;
	selp.b32 	%r510, %r272, %r88, %p21;
	setp.ne.s32 	%p22, %r250, 0;
	@%p22 bra 	$L__BB6_48;
	shr.u32 	%r280, %r41, 3;
	and.b32  	%r281, %r280, 124;
	mov.u32 	%r282, _ZZN3cub18CUB_300001_SM_10006detail6reduce28DeviceReduceSingleTileKernelINS2_10policy_hubIijN4cuda3__47maximumIiEEE10Policy1000EN6thrust24THRUST_300001_SM_1000_NS6detail15normal_iteratorINSC_10device_ptrIiEEEEPijS8_iiNS5_3std3__410__identityEEEvT0_T1_T2_T3_T4_T6_E12temp_storage;
	add.s32 	%r283, %r282, %r281;
	st.shared.u32 	[%r283+8], %r88;
$L__BB6_48:
	bar.sync 	0;
	setp.ne.s32 	%p23, %r41, 0;
	@%p23 bra 	$L__BB6_50;
	ld.shared.u32 	%r284, [_ZZN3cub18CUB_300001_SM_10006detail6reduce28DeviceReduceSingleTileKernelINS2_10policy_hubIijN4cuda3__47maximumIiEEE10Policy1000EN6thrust24THRUST_300001_SM_1000_NS6detail15normal_iteratorINSC_10device_ptrIiEEEEPijS8_iiNS5_3std3__410__identityEEEvT0_T1_T2_T3_T4_T6_E12temp_storage+12];
	max.s32 	%r285, %r510, %r284;
	ld.shared.u32 	%r286, [_ZZN3cub18CUB_300001_SM_10006detail6reduce28DeviceReduceSingleTileKernelINS2_10policy_hubIijN4cuda3__47maximumIiEEE10Policy1000EN6thrust24THRUST_300001_SM_1000_NS6detail15normal_iteratorINSC_10device_ptrIiEEEEPijS8_iiNS5_3std3__410__identityEEEvT0_T1_T2_T3_T4_T6_E12temp_storage+16];
	max.s32 	%r287, %r285, %r286;
	ld.shared.u32 	%r288, [_ZZN3cub18CUB_300001_SM_10006detail6reduce28DeviceReduceSingleTileKernelINS2_10policy_hubIijN4cuda3__47maximumIiEEE10Policy1000EN6thrust24THRUST_300001_SM_1000_NS6detail15normal_iteratorINSC_10device_ptrIiEEEEPijS8_iiNS5_3std3__410__identityEEEvT0_T1_T2_T3_T4_T6_E12temp_storage+20];
	max.s32 	%r289, %r287, %r288;
	ld.shared.u32 	%r290, [_ZZN3cub18CUB_300001_SM_10006detail6reduce28DeviceReduceSingleTileKernelINS2_10policy_hubIijN4cuda3__47maximumIiEEE10Policy1000EN6thrust24THRUST_300001_SM_1000_NS6detail15normal_iteratorINSC_10device_ptrIiEEEEPijS8_iiNS5_3std3__410__identityEEEvT0_T1_T2_T3_T4_T6_E12temp_storage+24];
	max.s32 	%r291, %r289, %r290;
	ld.shared.u32 	%r292, [_ZZN3cub18CUB_300001_SM_10006detail6reduce28DeviceReduceSingleTileKernelINS2_10policy_hubIijN4cuda3__47maximumIiEEE10Policy1000EN6thrust24THRUST_300001_SM_1000_NS6detail15normal_iteratorINSC_10device_ptrIiEEEEPijS8_iiNS5_3std3__410__identityEEEvT0_T1_T2_T3_T4_T6_E12temp_storage+28];
	max.s32 	%r293, %r291, %r292;
	ld.shared.u32 	%r294, [_ZZN3cub18CUB_300001_SM_10006detail6reduce28DeviceReduceSingleTileKernelINS2_10policy_hubIijN4cuda3__47maximumIiEEE10Policy1000EN6thrust24THRUST_300001_SM_1000_NS6detail15normal_iteratorINSC_10device_ptrIiEEEEPijS8_iiNS5_3std3__410__identityEEEvT0_T1_T2_T3_T4_T6_E12temp_storage+32];
	max.s32 	%r295, %r293, %r294;
	ld.shared.u32 	%r296, [_ZZN3cub18CUB_300001_SM_10006detail6reduce28DeviceReduceSingleTileKernelINS2_10policy_hubIijN4cuda3__47maximumIiEEE10Policy1000EN6thrust24THRUST_300001_SM_1000_NS6detail15normal_iteratorINSC_10device_ptrIiEEEEPijS8_iiNS5_3std3__410__identityEEEvT0_T1_T2_T3_T4_T6_E12temp_storage+36];
	max.s32 	%r510, %r295, %r296;
$L__BB6_50:
	mov.u32 	%r469, %tid.x;
	setp.ne.s32 	%p57, %r469, 0;
	@%p57 bra 	$L__BB6_52;
	max.s32 	%r470, %r93, %r510;
	st.global.u32 	[%rd1], %r470;
$L__BB6_52:
	ret;

}
	// .globl	_ZN3cub18CUB_300001_SM_10006detail6reduce18DeviceReduceKernelINS2_10policy_hubIijN4cuda3__47maximumIiEEE10Policy1000EN6thrust24THRUST_300001_SM_1000_NS6detail15normal_iteratorINSC_10device_ptrIiEEEEjS8_iNS5_3std3__410__identityEEEvT0_PT3_T1_NS0_13GridEvenShareISO_EET2_T4_
.visible .entry _ZN3cub18CUB_300001_SM_10006detail6reduce18DeviceReduceKernelINS2_10policy_hubIijN4cuda3__47maximumIiEEE10Policy1000EN6thrust24THRUST_300001_SM_1000_NS6detail15normal_iteratorINSC_10device_ptrIiEEEEjS8_iNS5_3std3__410__identityEEEvT0_PT3_T1_NS0_13GridEvenShareISO_EET2_T4_(
	.param .align 8 .b8 _ZN3cub18CUB_300001_SM_10006detail6reduce18DeviceReduceKernelINS2_10policy_hubIijN4cuda3__47maximumIiEEE10Policy1000EN6thrust24THRUST_300001_SM_1000_NS6detail15normal_iteratorINSC_10device_ptrIiEEEEjS8_iNS5_3std3__410__identityEEEvT0_PT3_T1_NS0_13GridEvenShareISO_EET2_T4__param_0[8],
	.param .u64 .ptr .align 1 _ZN3cub18CUB_300001_SM_10006detail6reduce18DeviceReduceKernelINS2_10policy_hubIijN4cuda3__47maximumIiEEE10Policy1000EN6thrust24THRUST_300001_SM_1000_NS6detail15normal_iteratorINSC_10device_ptrIiEEEEjS8_iNS5_3std3__410__identityEEEvT0_PT3_T1_NS0_13GridEvenShareISO_EET2_T4__param_1,
	.param .u32 _ZN3cub18CUB_300001_SM_10006detail6reduce18DeviceReduceKernelINS2_10policy_hubIijN4cuda3__47maximumIiEEE10Policy1000EN6thrust24THRUST_300001_SM_1000_NS6detail15normal_iteratorINSC_10device_ptrIiEEEEjS8_iNS5_3std3__410__identityEEEvT0_PT3_T1_NS0_13GridEvenShareISO_EET2_T4__param_2,
	.param .align 4 .b8 _ZN3cub18CUB_300001_SM_10006detail6reduce18DeviceReduceKernelINS2_10policy_hubIijN4cuda3__47maximumIiEEE10Policy1000EN6thrust24THRUST_300001_SM_1000_NS6detail15normal_iteratorINSC_10device_ptrIiEEEEjS8_iNS5_3std3__410__identityEEEvT0_PT3_T1_NS0_13GridEvenShareISO_EET2_T4__param_3[40],
	.param .align 1 .b8 _ZN3cub18CUB_300001_SM_10006detail6reduce18DeviceReduceKernelINS2_10policy_hubIijN4cuda3__47maximumIiEEE10Policy1000EN6thrust24THRUST_300001_SM_1000_NS6detail15normal_iteratorINSC_10device_ptrIiEEEEjS8_iNS5_3std3__410__identityEEEvT0_PT3_T1_NS0_13GridEvenShareISO_EET2_T4__param_4[1],
	.param .align 1 .b8 _ZN3cub18CUB_300001_SM_10006detail6reduce18DeviceReduceKernelINS2_10policy_hubIijN4cuda3__47maximumIiEEE10Policy1000EN6thrust24THRUST_300001_SM_1000_NS6detail15normal_iteratorINSC_10device_ptrIiEEEEjS8_iNS5_3std3__410__identityEEEvT0_PT3_T1_NS0_13GridEvenShareISO_EET2_T4__param_5[1]
)
.maxntid 256
{
	.reg .pred 	%p<57>;
	.reg .b16 	%rs<4>;
	.reg .b32 	%r<575>;
	.reg .b64 	%rd<130>;
	// demoted variable
	.shared .align 4 .b8 _ZZN3cub18CUB_300001_SM_10006detail6reduce18DeviceReduceKernelINS2_10policy_hubIijN4cuda3__47maximumIiEEE10Policy1000EN6thrust24THRUST_300001_SM_1000_NS6detail15normal_iteratorINSC_10device_ptrIiEEEEjS8_iNS5_3std3__410__identityEEEvT0_PT3_T1_NS0_13GridEvenShareISO_EET2_T4_E12temp_storage[44];
	ld.param.u32 	%r1, [_ZN3cub18CUB_300001_SM_10006detail6reduce18DeviceReduceKernelINS2_10policy_hubIijN4cuda3__47maximumIiEEE10Policy1000EN6thrust24THRUST_300001_SM_1000_NS6detail15normal_iteratorINSC_10device_ptrIiEEEEjS8_iNS5_3std3__410__identityEEEvT0_PT3_T1_NS0_13GridEvenShareISO_EET2_T4__param_3+20];
	ld.param.u32 	%r2, [_ZN3cub18CUB_300001_SM_10006detail6reduce18DeviceReduceKernelINS2_10policy_hubIijN4cuda3__47maximumIiEEE10Policy1000EN6thrust24THRUST_300001_SM_1000_NS6detail15normal_iteratorINSC_10device_ptrIiEEEEjS8_iNS5_3std3__410__identityEEEvT0_PT3_T1_NS0_13GridEvenShareISO_EET2_T4__param_3+24];
	ld.param.u64 	%rd3, [_ZN3cub18CUB_300001_SM_10006detail6reduce18DeviceReduceKernelINS2_10policy_hubIijN4cuda3__47maximumIiEEE10Policy1000EN6thrust24THRUST_300001_SM_1000_NS6detail15normal_iteratorINSC_10device_ptrIiEEEEjS8_iNS5_3std3__410__identityEEEvT0_PT3_T1_NS0_13GridEvenShareISO_EET2_T4__param_0];
	cvta.to.global.u64 	%rd1, %rd3;
	mov.u32 	%r3, %ctaid.x;
	shl.b32 	%r4, %r2, 12;
	shl.b32 	%r556, %r3, 12;
	sub.s32 	%r6, %r1, %r556;
	setp.gt.u32 	%p1, %r6, 4095;
	@%p1 bra 	$L__BB7_26;
	mov.u32 	%r7, %tid.x;
	setp.ge.u32 	%p23, %r7, %r6;
	mov.b32 	%r550, 0;
	mov.u32 	%r539, %r7;
	@%p23 bra 	$L__BB7_3;
	add.s32 	%r331, %r556, %r7;
	mul.wide.u32 	%rd66, %r331, 4;
	add.s64 	%rd67, %rd1, %rd66;
	ld.global.u32 	%r550, [%rd67];
	add.s32 	%r539, %r7, 256;
$L__BB7_3:
	setp.ge.u32 	%p24, %r539, %r6;
	@%p24 bra 	$L__BB7_17;
	not.b32 	%r333, %r539;
	add.s32 	%r334, %r1, %r333;
	sub.s32 	%r335, %r334, %r556;
	shr.u32 	%r336, %r335, 8;
	add.s32 	%r12, %r336, 1;
	and.b32  	%r13, %r12, 15;
	setp.lt.u32 	%p25, %r335, 3840;
	@%p25 bra 	$L__BB7_8;
	or.b32  	%r536, %r539, 2048;
	add.s32 	%r535, %r539, %r556;
	and.b32  	%r337, %r12, 33554416;
	neg.s32 	%r534, %r337;
$L__BB7_6:
	.pragma "nounroll";
	mul.wide.u32 	%rd68, %r535, 4;
	add.s64 	%rd69, %rd1, %rd68;
	ld.global.u32 	%r338, [%rd69];
	max.s32 	%r339, %r550, %r338;
	add.s32 	%r340, %r535, 256;
	mul.wide.u32 	%rd70, %r340, 4;
	add.s64 	%rd71, %rd1, %rd70;
	ld.global.u32 	%r341, [%rd71];
	max.s32 	%r342, %r339, %r341;
	add.s32 	%r343, %r535, 512;
	mul.wide.u32 	%rd72, %r343, 4;
	add.s64 	%rd73, %rd1, %rd72;
	ld.global.u32 	%r344, [%rd73];
	max.s32 	%r345, %r342, %r344;
	add.s32 	%r346, %r535, 768;
	mul.wide.u32 	%rd74, %r346, 4;
	add.s64 	%rd75, %rd1, %rd74;
	ld.global.u32 	%r347, [%rd75];
	max.s32 	%r348, %r345, %r347;
	add.s32 	%r349, %r535, 1024;
	mul.wide.u32 	%rd76, %r349, 4;
	add.s64 	%rd77, %rd1, %rd76;
	ld.global.u32 	%r350, [%rd77];
	max.s32 	%r351, %r348, %r350;
	add.s32 	%r352, %r535, 1280;
	mul.wide.u32 	%rd78, %r352, 4;
	add.s64 	%rd79, %rd1, %rd78;
	ld.global.u32 	%r353, [%rd79];
	max.s32 	%r354, %r351, %r353;
	add.s32 	%r355, %r535, 1536;
	mul.wide.u32 	%rd80, %r355, 4;
	add.s64 	%rd81, %rd1, %rd80;
	ld.global.u32 	%r356, [%rd81];
	max.s32 	%r357, %r354, %r356;
	add.s32 	%r358, %r535, 1792;
	mul.wide.u32 	%rd82, %r358, 4;
	add.s64 	%rd83, %rd1, %rd82;
	ld.global.u32 	%r359, [%rd83];
	max.s32 	%r360, %r357, %r359;
	add.s32 	%r361, %r535, 2048;
	mul.wide.u32 	%rd84, %r361, 4;
	add.s64 	%rd85, %rd1, %rd84;
	ld.global.u32 	%r362, [%rd85];
	max.s32 	%r363, %r360, %r362;
	add.s32 	%r364, %r535, 2304;
	mul.wide.u32 	%rd86, %r364, 4;
	add.s64 	%rd87, %rd1, %rd86;
	ld.global.u32 	%r365, [%rd87];
	max.s32 	%r366, %r363, %r365;
	add.s32 	%r367, %r535, 2560;
	mul.wide.u32 	%rd88, %r367, 4;
	add.s64 	%rd89, %rd1, %rd88;
	ld.global.u32 	%r368, [%rd89];
	max.s32 	%r369, %r366, %r368;
	add.s32 	%r370, %r535, 2816;
	mul.wide.u32 	%rd90, %r370, 4;
	add.s64 	%rd91, %rd1, %rd90;
	ld.global.u32 	%r371, [%rd91];
	max.s32 	%r372, %r369, %r371;
	add.s32 	%r373, %r535, 3072;
	mul.wide.u32 	%rd92, %r373, 4;
	add.s64 	%rd93, %rd1, %rd92;
	ld.global.u32 	%r374, [%rd93];
	max.s32 	%r375, %r372, %r374;
	add.s32 	%r376, %r535, 3328;
	mul.wide.u32 	%rd94, %r376, 4;
	add.s64 	%rd95, %rd1, %rd94;
	ld.global.u32 	%r377, [%rd95];
	max.s32 	%r378, %r375, %r377;
	add.s32 	%r379, %r535, 3584;
	mul.wide.u32 	%rd96, %r379, 4;
	add.s64 	%rd97, %rd1, %rd96;
	ld.global.u32 	%r380, [%rd97];
	max.s32 	%r381, %r378, %r380;
	add.s32 	%r382, %r535, 3840;
	mul.wide.u32 	%rd98, %r382, 4;
	add.s64 	%rd99, %rd1, %rd98;
	ld.global.u32 	%r383, [%rd99];
	max.s32 	%r550, %r381, %r383;
	add.s32 	%r536, %r536, 4096;
	add.s32 	%r535, %r535, 4096;
	add.s32 	%r534, %r534, 16;
	setp.ne.s32 	%p26, %r534, 0;
	@%p26 bra 	$L__BB7_6;
	add.s32 	%r539, %r536, -2048;
$L__BB7_8:
	setp.eq.s32 	%p27, %r13, 0;
	@%p27 bra 	$L__BB7_17;
	and.b32  	%r29, %r12, 7;
	setp.lt.u32 	%p28, %r13, 8;
	@%p28 bra 	$L__BB7_11;
	add.s32 	%r385, %r556, %r539;
	mul.wide.u32 	%rd100, %r385, 4;
	add.s64 	%rd101, %rd1, %rd100;
	ld.global.u32 	%r386, [%rd101];
	max.s32 	%r387, %r550, %r386;
	add.s32 	%r388, %r385, 256;
	mul.wide.u32 	%rd102, %r388, 4;
	add.s64 	%rd103, %rd1, %rd102;
	ld.global.u32 	%r389, [%rd103];
	max.s32 	%r390, %r387, %r389;
	add.s32 	%r391, %r385, 512;
	mul.wide.u32 	%rd104, %r391, 4;
	add.s64 	%rd105, %rd1, %rd104;
	ld.global.u32 	%r392, [%rd105];
	max.s32 	%r393, %r390, %r392;
	add.s32 	%r394, %r385, 768;
	mul.wide.u32 	%rd106, %r394, 4;
	add.s64 	%rd107, %rd1, %rd106;
	ld.global.u32 	%r395, [%rd107];
	max.s32 	%r396, %r393, %r395;
	add.s32 	%r397, %r385, 1024;
	mul.wide.u32 	%rd108, %r397, 4;
	add.s64 	%rd109, %rd1, %rd108;
	ld.global.u32 	%r398, [%rd109];
	max.s32 	%r399, %r396, %r398;
	add.s32 	%r400, %r385, 1280;
	mul.wide.u32 	%rd110, %r400, 4;
	add.s64 	%rd111, %rd1, %rd110;
	ld.global.u32 	%r401, [%rd111];
	max.s32 	%r402, %r399, %r401;
	add.s32 	%r403, %r385, 1536;
	mul.wide.u32 	%rd112, %r403, 4;
	add.s64 	%rd113, %rd1, %rd112;
	ld.global.u32 	%r404, [%rd113];
	max.s32 	%r405, %r402, %r404;
	add.s32 	%r406, %r385, 1792;
	mul.wide.u32 	%rd114, %r406, 4;
	add.s64 	%rd115, %rd1, %rd114;
	ld.global.u32 	%r407, [%rd115];
	max.s32 	%r550, %r405, %r407;
	add.s32 	%r539, %r539, 2048;
$L__BB7_11:
	setp.eq.s32 	%p29, %r29, 0;
	@%p29 bra 	$L__BB7_17;
	and.b32  	%r35, %r12, 3;
	setp.lt.u32 	%p30, %r29, 4;
	@%p30 bra 	$L__BB7_14;
	add.s32 	%r409, %r556, %r539;
	mul.wide.u32 	%rd116, %r409, 4;
	add.s64 	%rd117, %rd1, %rd116;
	ld.global.u32 	%r410, [%rd117];
	max.s32 	%r411, %r550, %r410;
	add.s32 	%r412, %r409, 256;
	mul.wide.u32 	%rd118, %r412, 4;
	add.s64 	%rd119, %rd1, %rd118;
	ld.global.u32 	%r413, [%rd119];
	max.s32 	%r414, %r411, %r413;
	add.s32 	%r415, %r409, 512;
	mul.wide.u32 	%rd120, %r415, 4;
	add.s64 	%rd121, %rd1, %rd120;
	ld.global.u32 	%r416, [%rd121];
	max.s32 	%r417, %r414, %r416;
	add.s32 	%r418, %r409, 768;
	mul.wide.u32 	%rd122, %r418, 4;
	add.s64 	%rd123, %rd1, %rd122;
	ld.global.u32 	%r419, [%rd123];
	max.s32 	%r550, %r417, %r419;
	add.s32 	%r539, %r539, 1024;
$L__BB7_14:
	setp.eq.s32 	%p31, %r35, 0;
	@%p31 bra 	$L__BB7_17;
	add.s32 	%r548, %r539, %r556;
	neg.s32 	%r547, %r35;
$L__BB7_16:
	.pragma "nounroll";
	mul.wide.u32 	%rd124, %r548, 4;
	add.s64 	%rd125, %rd1, %rd124;
	ld.global.u32 	%r420, [%rd125];
	max.s32 	%r550, %r550, %r420;
	add.s32 	%r548, %r548, 256;
	add.s32 	%r547, %r547, 1;
	setp.ne.s32 	%p32, %r547, 0;
	@%p32 bra 	$L__BB7_16;
$L__BB7_17:
	setp.lt.u32 	%p33, %r6, 256;
	@%p33 bra 	$L__BB7_22;
	// begin inline asm
	mov.u32 %r484, %laneid;
	// end inline asm
	mov.b32 	%r487, 1;
	mov.b32 	%r508, 31;
	mov.b32 	%r509, -1;
	// begin inline asm
	shfl.sync.down.b32 %r485, %r550, %r487, %r508, %r509;
	// end inline asm
	setp.gt.s32 	%p49, %r484, 30;
	max.s32 	%r510, %r550, %r485;
	selp.b32 	%r491, %r550, %r510, %p49;
	mov.b32 	%r492, 2;
	// begin inline asm
	shfl.sync.down.b32 %r490, %r491, %r492, %r508, %r509;
	// end inline asm
	setp.gt.s32 	%p50, %r484, 29;
	max.s32 	%r511, %r491, %r490;
	selp.b32 	%r496, %r491, %r511, %p50;
	mov.b32 	%r497, 4;
	// begin inline asm
	shfl.sync.down.b32 %r495, %r496, %r497, %r508, %r509;
	// end inline asm
	setp.gt.s32 	%p51, %r484, 27;
	max.s32 	%r512, %r496, %r495;
	selp.b32 	%r501, %r496, %r512, %p51;
	mov.b32 	%r502, 8;
	// begin inline asm
	shfl.sync.down.b32 %r500, %r501, %r502, %r508, %r509;
	// end inline asm
	setp.gt.s32 	%p52, %r484, 23;
	max.s32 	%r513, %r501, %r500;
	selp.b32 	%r506, %r501, %r513, %p52;
	mov.b32 	%r507, 16;
	// begin inline asm
	shfl.sync.down.b32 %r505, %r506, %r507, %r508, %r509;
	// end inline asm
	setp.gt.s32 	%p53, %r484, 15;
	max.s32 	%r50, %r506, %r505;
	selp.b32 	%r574, %r506, %r50, %p53;
	setp.ne.s32 	%p54, %r484, 0;
	@%p54 bra 	$L__BB7_20;
	shr.u32 	%r514, %r7, 3;
	and.b32  	%r515, %r514, 124;
	mov.u32 	%r516, _ZZN3cub18CUB_300001_SM_10006detail6reduce18DeviceReduceKernelINS2_10policy_hubIijN4cuda3__47maximumIiEEE10Policy1000EN6thrust24THRUST_300001_SM_1000_NS6detail15normal_iteratorINSC_10device_ptrIiEEEEjS8_iNS5_3std3__410__identityEEEvT0_PT3_T1_NS0_13GridEvenShareISO_EET2_T4_E12temp_storage;
	add.s32 	%r517, %r516, %r515;
	st.shared.u32 	[%r517+8], %r50;
$L__BB7_20:
	bar.sync 	0;
	setp.ne.s32 	%p55, %r7, 0;
	@%p55 bra 	$L__BB7_48;
	ld.shared.u32 	%r518, [_ZZN3cub18CUB_300001_SM_10006detail6reduce18DeviceReduceKernelINS2_10policy_hubIijN4cuda3__47maximumIiEEE10Policy1000EN6thrust24THRUST_300001_SM_1000_NS6detail15normal_iteratorINSC_10device_ptrIiEEEEjS8_iNS5_3std3__410__identityEEEvT0_PT3_T1_NS0_13GridEvenShareISO_EET2_T4_E12temp_storage+12];
	max.s32 	%r519, %r574, %r518;
	ld.shared.u32 	%r520, [_ZZN3cub18CUB_300001_SM_10006detail6reduce18DeviceReduceKernelINS2_10policy_hubIijN4cuda3__47maximumIiEEE10Policy1000EN6thrust24THRUST_300001_SM_1000_NS6detail15normal_iteratorINSC_10device_ptrIiEEEEjS8_iNS5_3std3__410__identityEEEvT0_PT3_T1_NS0_13GridEvenShareISO_EET2_T4_E12temp_storage+16];
	max.s32 	%r521, %r519, %r520;
	ld.shared.u32 	%r522, [_ZZN3cub18CUB_300001_SM_10006detail6reduce18DeviceReduceKernelINS2_10policy_hubIijN4cuda3__47maximumIiEEE10Policy1000EN6thrust24THRUST_300001_SM_1000_NS6detail15normal_iteratorINSC_10device_ptrIiEEEEjS8_iNS5_3std3__410__identityEEEvT0_PT3_T1_NS0_13GridEvenShareISO_EET2_T4_E12temp_storage+20];
	max.s32 	%r523, %r521, %r522;
	ld.shared.u32 	%r524, [_ZZN3cub18CUB_300001_SM_10006detail6reduce18DeviceReduceKernelINS2_10policy_hubIijN4cuda3__47maximumIiEEE10Policy1000EN6thrust24THRUST_300001_SM_1000_NS6detail15normal_iteratorINSC_10device_ptrIiEEEEjS8_iNS5_3std3__410__identityEEEvT0_PT3_T1_NS0_13GridEvenShareISO_EET2_T4_E12temp_storage+24];
	max.s32 	%r525, %r523, %r524;
	ld.shared.u32 	%r526, [_ZZN3cub18CUB_300001_SM_10006detail6reduce18DeviceReduceKernelINS2_10policy_hubIijN4cuda3__47maximumIiEEE10Policy1000EN6thrust24THRUST_300001_SM_1000_NS6detail15normal_iteratorINSC_10device_ptrIiEEEEjS8_iNS5_3std3__410__identityEEEvT0_PT3_T1_NS0_13GridEvenShareISO_EET2_T4_E12temp_storage+28];
	max.s32 	%r527, %r525, %r526;
	ld.shared.u32 	%r528, [_ZZN3cub18CUB_300001_SM_10006detail6reduce18DeviceReduceKernelINS2_10policy_hubIijN4cuda3__47maximumIiEEE10Policy1000EN6thrust24THRUST_300001_SM_1000_NS6detail15normal_iteratorINSC_10device_ptrIiEEEEjS8_iNS5_3std3__410__identityEEEvT0_PT3_T1_NS0_13GridEvenShareISO_EET2_T4_E12temp_storage+32];
	max.s32 	%r529, %r527, %r528;
	ld.shared.u32 	%r530, [_ZZN3cub18CUB_300001_SM_10006detail6reduce18DeviceReduceKernelINS2_10policy_hubIijN4cuda3__47maximumIiEEE10Policy1000EN6thrust24THRUST_300001_SM_1000_NS6detail15normal_iteratorINSC_10device_ptrIiEEEEjS8_iNS5_3std3__410__identityEEEvT0_PT3_T1_NS0_13GridEvenShareISO_EET2_T4_E12temp_storage+36];
	max.s32 	%r574, %r529, %r530;
	bra.uni 	$L__BB7_48;
$L__BB7_22:
	// begin inline asm
	mov.u32 %r421, %laneid;
	// end inline asm
	and.b32  	%r447, %r7, 992;
	add.s32 	%r448, %r447, 32;
	setp.gt.u32 	%p34, %r448, %r6;
	not.b32 	%r449, %r447;
	add.s32 	%r450, %r6, %r449;
	selp.b32 	%r445, %r450, 31, %p34;
	mov.b32 	%r424, 1;
	mov.b32 	%r446, -1;
	// begin inline asm
	shfl.sync.down.b32 %r422, %r550, %r424, %r445, %r446;
	// end inline asm
	setp.lt.s32 	%p35, %r421, %r445;
	max.s32 	%r451, %r550, %r422;
	selp.b32 	%r428, %r451, %r550, %p35;
	mov.b32 	%r429, 2;
	// begin inline asm
	shfl.sync.down.b32 %r427, %r428, %r429, %r445, %r446;
	// end inline asm
	add.s32 	%r452, %r421, 2;
	setp.gt.s32 	%p36, %r452, %r445;
	max.s32 	%r453, %r428, %r427;
	selp.b32 	%r433, %r428, %r453, %p36;
	mov.b32 	%r434, 4;
	// begin inline asm
	shfl.sync.down.b32 %r432, %r433, %r434, %r445, %r446;
	// end inline asm
	add.s32 	%r454, %r421, 4;
	setp.gt.s32 	%p37, %r454, %r445;
	max.s32 	%r455, %r433, %r432;
	selp.b32 	%r438, %r433, %r455, %p37;
	mov.b32 	%r439, 8;
	// begin inline asm
	shfl.sync.down.b32 %r437, %r438, %r439, %r445, %r446;
	// end inline asm
	add.s32 	%r456, %r421, 8;
	setp.gt.s32 	%p38, %r456, %r445;
	max.s32 	%r457, %r438, %r437;
	selp.b32 	%r443, %r438, %r457, %p38;
	mov.b32 	%r444, 16;
	// begin inline asm
	shfl.sync.down.b32 %r442, %r443, %r444, %r445, %r446;
	// end inline asm
	add.s32 	%r458, %r421, 16;
	setp.gt.s32 	%p39, %r458, %r445;
	max.s32 	%r459, %r443, %r442;
	selp.b32 	%r574, %r443, %r459, %p39;
	setp.ne.s32 	%p40, %r421, 0;
	@%p40 bra 	$L__BB7_24;
	shr.u32 	%r460, %r7, 3;
	and.b32  	%r461, %r460, 124;
	mov.u32 	%r462, _ZZN3cub18CUB_300001_SM_10006detail6reduce18DeviceReduceKernelINS2_10policy_hubIijN4cuda3__47maximumIiEEE10Policy1000EN6thrust24THRUST_300001_SM_1000_NS6detail15normal_iteratorINSC_10device_ptrIiEEEEjS8_iNS5_3std3__410__identityEEEvT0_PT3_T1_NS0_13GridEvenShareISO_EET2_T4_E12temp_storage;
	add.s32 	%r463, %r462, %r461;
	st.shared.u32 	[%r463+8], %r574;
$L__BB7_24:
	bar.sync 	0;
	setp.ne.s32 	%p41, %r7, 0;
	@%p41 bra 	$L__BB7_48;
	setp.gt.u32 	%p42, %r6, 32;
	ld.shared.u32 	%r464, [_ZZN3cub18CUB_300001_SM_10006detail6reduce18DeviceReduceKernelINS2_10policy_hubIijN4cuda3__47maximumIiEEE10Policy1000EN6thrust24THRUST_300001_SM_1000_NS6detail15normal_iteratorINSC_10device_ptrIiEEEEjS8_iNS5_3std3__410__identityEEEvT0_PT3_T1_NS0_13GridEvenShareISO_EET2_T4_E12temp_storage+12];
	max.s32 	%r465, %r574, %r464;
	selp.b32 	%r466, %r465, %r574, %p42;
	setp.gt.u32 	%p43, %r6, 64;
	ld.shared.u32 	%r467, [_ZZN3cub18CUB_300001_SM_10006detail6reduce18DeviceReduceKernelINS2_10policy_hubIijN4cuda3__47maximumIiEEE10Policy1000EN6thrust24THRUST_300001_SM_1000_NS6detail15normal_iteratorINSC_10device_ptrIiEEEEjS8_iNS5_3std3__410__identityEEEvT0_PT3_T1_NS0_13GridEvenShareISO_EET2_T4_E12temp_storage+16];
	max.s32 	%r468, %r466, %r467;
	selp.b32 	%r469, %r468, %r466, %p43;
	setp.gt.u32 	%p44, %r6, 96;
	ld.shared.u32 	%r470, [_ZZN3cub18CUB_300001_SM_10006detail6reduce18DeviceReduceKernelINS2_10policy_hubIijN4cuda3__47maximumIiEEE10Policy1000EN6thrust24THRUST_300001_SM_1000_NS6detail15normal_iteratorINSC_10device_ptrIiEEEEjS8_iNS5_3std3__410__identityEEEvT0_PT3_T1_NS0_13GridEvenShareISO_EET2_T4_E12temp_storage+20];
	max.s32 	%r471, %r469, %r470;
	selp.b32 	%r472, %r471, %r469, %p44;
	setp.gt.u32 	%p45, %r6, 128;
	ld.shared.u32 	%r473, [_ZZN3cub18CUB_300001_SM_10006detail6reduce18DeviceReduceKernelINS2_10policy_hubIijN4cuda3__47maximumIiEEE10Policy1000EN6thrust24THRUST_300001_SM_1000_NS6detail15normal_iteratorINSC_10device_ptrIiEEEEjS8_iNS5_3std3__410__identityEEEvT0_PT3_T1_NS0_13GridEvenShareISO_EET2_T4_E12temp_storage+24];
	max.s32 	%r474, %r472, %r473;
	selp.b32 	%r475, %r474, %r472, %p45;
	setp.gt.u32 	%p46, %r6, 160;
	ld.shared.u32 	%r476, [_ZZN3cub18CUB_300001_SM_10006detail6reduce18DeviceReduceKernelINS2_10policy_hubIijN4cuda3__47maximumIiEEE10Policy1000EN6thrust24THRUST_300001_SM_1000_NS6detail15normal_iteratorINSC_10device_ptrIiEEEEjS8_iNS5_3std3__410__identityEEEvT0_PT3_T1_NS0_13GridEvenShareISO_EET2_T4_E12temp_storage+28];
	max.s32 	%r477, %r475, %r476;
	selp.b32 	%r478, %r477, %r475, %p46;
	setp.gt.u32 	%p47, %r6, 192;
	ld.shared.u32 	%r479, [_ZZN3cub18CUB_300001_SM_10006detail6reduce18DeviceReduceKernelINS2_10policy_hubIijN4cuda3__47maximumIiEEE10Policy1000EN6thrust24THRUST_300001_SM_1000_NS6detail15normal_iteratorINSC_10device_ptrIiEEEEjS8_iNS5_3std3__410__identityEEEvT0_PT3_T1_NS0_13GridEvenShareISO_EET2_T4_E12temp_storage+32];
	max.s32 	%r480, %r478, %r479;
	selp.b32 	%r481, %r480, %r478, %p47;
	setp.gt.u32 	%p48, %r6, 224;
	ld.shared.u32 	%r482, [_ZZN3cub18CUB_300001_SM_10006detail6reduce18DeviceReduceKernelINS2_10policy_hubIijN4cuda3__47maximumIiEEE10Policy1000EN6thrust24THRUST_300001_SM_1000_NS6detail15normal_iteratorINSC_10device_ptrIiEEEEjS8_iNS5_3std3__410__identityEEEvT0_PT3_T1_NS0_13GridEvenShareISO_EET2_T4_E12temp_storage+36];
	max.s32 	%r483, %r481, %r482;
	selp.b32 	%r574, %r483, %r481, %p48;
	bra.uni 	$L__BB7_48;
$L__BB7_26:
	mov.u32 	%r55, %tid.x;
	add.s32 	%r112, %r55, %r556;
	mul.wide.u32 	%rd4, %r112, 4;
	add.s64 	%rd5, %rd1, %rd4;
	ld.global.u32 	%r113, [%rd5];
	ld.global.u32 	%r114, [%rd5+1024];
	ld.global.u32 	%r115, [%rd5+2048];
	ld.global.u32 	%r116, [%rd5+3072];
	ld.global.u32 	%r117, [%rd5+4096];
	ld.global.u32 	%r118, [%rd5+5120];
	ld.global.u32 	%r119, [%rd5+6144];
	ld.global.u32 	%r120, [%rd5+7168];
	ld.global.u32 	%r121, [%rd5+8192];
	ld.global.u32 	%r122, [%rd5+9216];
	ld.global.u32 	%r123, [%rd5+10240];
	ld.global.u32 	%r124, [%rd5+11264];
	ld.global.u32 	%r125, [%rd5+12288];
	ld.global.u32 	%r126, [%rd5+13312];
	ld.global.u32 	%r127, [%rd5+14336];
	ld.global.u32 	%r128, [%rd5+15360];
	max.s32 	%r129, %r113, %r114;
	max.s32 	%r130, %r129, %r115;
	max.s32 	%r131, %r116, %r117;
	max.s32 	%r132, %r131, %r118;
	max.s32 	%r133, %r119, %r120;
	max.s32 	%r134, %r133, %r121;
	max.s32 	%r135, %r122, %r123;
	max.s32 	%r136, %r135, %r124;
	max.s32 	%r137, %r125, %r126;
	max.s32 	%r138, %r137, %r127;
	max.s32 	%r139, %r130, %r132;
	max.s32 	%r140, %r139, %r134;
	max.s32 	%r141, %r136, %r138;
	max.s32 	%r142, %r141, %r128;
	max.s32 	%r573, %r140, %r142;
	setp.lt.u32 	%p2, %r6, %r4;
	@%p2 bra 	$L__BB7_44;
	add.s32 	%r57, %r4, %r556;
	not.b32 	%r144, %r55;
	add.s32 	%r145, %r144, %r1;
	sub.s32 	%r146, %r145, %r4;
	sub.s32 	%r552, %r146, %r556;
	add.s32 	%r147, %r57, %r55;
	add.s32 	%r551, %r147, 2048;
	mov.b32 	%r554, 0;
	mov.u32 	%r553, %r57;
$L__BB7_28:
	add.s32 	%r556, %r556, %r4;
	add.s32 	%r149, %r1, -4096;
	setp.gt.u32 	%p3, %r556, %r149;
	@%p3 bra 	$L__BB7_30;
	add.s32 	%r150, %r55, %r556;
	mul.wide.u32 	%rd6, %r150, 4;
	add.s64 	%rd7, %rd1, %rd6;
	ld.global.u32 	%r151, [%rd7];
	ld.global.u32 	%r152, [%rd7+1024];
	ld.global.u32 	%r153, [%rd7+2048];
	ld.global.u32 	%r154, [%rd7+3072];
	ld.global.u32 	%r155, [%rd7+4096];
	ld.global.u32 	%r156, [%rd7+5120];
	ld.global.u32 	%r157, [%rd7+6144];
	ld.global.u32 	%r158, [%rd7+7168];
	ld.global.u32 	%r159, [%rd7+8192];
	ld.global.u32 	%r160, [%rd7+9216];
	ld.global.u32 	%r161, [%rd7+10240];
	ld.global.u32 	%r162, [%rd7+11264];
	ld.global.u32 	%r163, [%rd7+12288];
	ld.global.u32 	%r164, [%rd7+13312];
	ld.global.u32 	%r165, [%rd7+14336];
	ld.global.u32 	%r166, [%rd7+15360];
	max.s32 	%r167, %r573, %r151;
	max.s32 	%r168, %r167, %r152;
	max.s32 	%r169, %r153, %r154;
	max.s32 	%r170, %r169, %r155;
	max.s32 	%r171, %r156, %r157;
	max.s32 	%r172, %r171, %r158;
	max.s32 	%r173, %r159, %r160;
	max.s32 	%r174, %r173, %r161;
	max.s32 	%r175, %r162, %r163;
	max.s32 	%r176, %r175, %r164;
	max.s32 	%r177, %r165, %r166;
	max.s32 	%r178, %r168, %r170;
	max.s32 	%r179, %r178, %r172;
	max.s32 	%r180, %r174, %r176;
	max.s32 	%r181, %r180, %r177;
	max.s32 	%r573, %r179, %r181;
	sub.s32 	%r182, %r1, %r556;
	setp.lt.u32 	%p4, %r182, %r4;
	add.s32 	%r554, %r554, 1;
	add.s32 	%r553, %r553, %r4;
	sub.s32 	%r552, %r552, %r4;
	add.s32 	%r551, %r551, %r4;
	@%p4 bra 	$L__BB7_44;
	bra.uni 	$L__BB7_28;
$L__BB7_30:
	setp.le.u32 	%p5, %r1, %r556;
	sub.s32 	%r184, %r1, %r556;
	setp.ge.s32 	%p6, %r55, %r184;
	or.pred  	%p7, %p5, %p6;
	@%p7 bra 	$L__BB7_44;
	not.b32 	%r187, %r55;
	add.s32 	%r188, %r1, %r187;
	sub.s32 	%r189, %r188, %r57;
	mul.lo.s32 	%r190, %r2, %r554;
	shl.b32 	%r191, %r190, 12;
	sub.s32 	%r192, %r189, %r191;
	shr.u32 	%r193, %r192, 8;
	add.s32 	%r72, %r193, 1;
	and.b32  	%r73, %r72, 15;
	setp.lt.u32 	%p8, %r192, 3840;
	mov.u32 	%r565, %r55;
	@%p8 bra 	$L__BB7_35;
	or.b32  	%r559, %r55, 2048;
	shr.u32 	%r194, %r552, 8;
	add.s32 	%r195, %r194, 1;
	and.b32  	%r196, %r195, 33554416;
	neg.s32 	%r557, %r196;
$L__BB7_33:
	.pragma "nounroll";
	add.s32 	%r197, %r551, -2048;
	mul.wide.u32 	%rd8, %r197, 4;
	add.s64 	%rd9, %rd1, %rd8;
	ld.global.u32 	%r198, [%rd9];
	max.s32 	%r199, %r573, %r198;
	add.s32 	%r200, %r551, -1792;
	mul.wide.u32 	%rd10, %r200, 4;
	add.s64 	%rd11, %rd1, %rd10;
	ld.global.u32 	%r201, [%rd11];
	max.s32 	%r202, %r199, %r201;
	add.s32 	%r203, %r551, -1536;
	mul.wide.u32 	%rd12, %r203, 4;
	add.s64 	%rd13, %rd1, %rd12;
	ld.global.u32 	%r204, [%rd13];
	max.s32 	%r205, %r202, %r204;
	add.s32 	%r206, %r551, -1280;
	mul.wide.u32 	%rd14, %r206, 4;
	add.s64 	%rd15, %rd1, %rd14;
	ld.global.u32 	%r207, [%rd15];
	max.s32 	%r208, %r205, %r207;
	add.s32 	%r209, %r551, -1024;
	mul.wide.u32 	%rd16, %r209, 4;
	add.s64 	%rd17, %rd1, %rd16;
	ld.global.u32 	%r210, [%rd17];
	max.s32 	%r211, %r208, %r210;
	add.s32 	%r212, %r551, -768;
	mul.wide.u32 	%rd18, %r212, 4;
	add.s64 	%rd19, %rd1, %rd18;
	ld.global.u32 	%r213, [%rd19];
	max.s32 	%r214, %r211, %r213;
	add.s32 	%r215, %r551, -512;
	mul.wide.u32 	%rd20, %r215, 4;
	add.s64 	%rd21, %rd1, %rd20;
	ld.global.u32 	%r216, [%rd21];
	max.s32 	%r217, %r214, %r216;
	add.s32 	%r218, %r551, 1792;
	add.s32 	%r219, %r551, -256;
	mul.wide.u32 	%rd22, %r219, 4;
	add.s64 	%rd23, %rd1, %rd22;
	ld.global.u32 	%r220, [%rd23];
	max.s32 	%r221, %r217, %r220;
	mul.wide.u32 	%rd24, %r551, 4;
	add.s64 	%rd25, %rd1, %rd24;
	ld.global.u32 	%r222, [%rd25];
	max.s32 	%r223, %r221, %r222;
	add.s32 	%r224, %r551, 256;
	mul.wide.u32 	%rd26, %r224, 4;
	add.s64 	%rd27, %rd1, %rd26;
	ld.global.u32 	%r225, [%rd27];
	max.s32 	%r226, %r223, %r225;
	add.s32 	%r227, %r551, 512;
	mul.wide.u32 	%rd28, %r227, 4;
	add.s64 	%rd29, %rd1, %rd28;
	ld.global.u32 	%r228, [%rd29];
	max.s32 	%r229, %r226, %r228;
	add.s32 	%r230, %r551, 768;
	mul.wide.u32 	%rd30, %r230, 4;
	add.s64 	%rd31, %rd1, %rd30;
	ld.global.u32 	%r231, [%rd31];
	max.s32 	%r232, %r229, %r231;
	add.s32 	%r233, %r551, 1024;
	mul.wide.u32 	%rd32, %r233, 4;
	add.s64 	%rd33, %rd1, %rd32;
	ld.global.u32 	%r234, [%rd33];
	max.s32 	%r235, %r232, %r234;
	add.s32 	%r236, %r551, 1280;
	mul.wide.u32 	%rd34, %r236, 4;
	add.s64 	%rd35, %rd1, %rd34;
	ld.global.u32 	%r237, [%rd35];
	max.s32 	%r238, %r235, %r237;
	add.s32 	%r239, %r551, 1536;
	mul.wide.u32 	%rd36, %r239, 4;
	add.s64 	%rd37, %rd1, %rd36;
	ld.global.u32 	%r240, [%rd37];
	max.s32 	%r241, %r238, %r240;
	mul.wide.u32 	%rd38, %r218, 4;
	add.s64 	%rd39, %rd1, %rd38;
	ld.global.u32 	%r242, [%rd39];
	max.s32 	%r573, %r241, %r242;
	add.s32 	%r559, %r559, 4096;
	add.s32 	%r551, %r551, 4096;
	add.s32 	%r557, %r557, 16;
	setp.ne.s32 	%p9, %r557, 0;
	@%p9 bra 	$L__BB7_33;
	add.s32 	%r565, %r559, -2048;
$L__BB7_35:
	setp.eq.s32 	%p10, %r73, 0;
	@%p10 bra 	$L__BB7_44;
	and.b32  	%r88, %r72, 7;
	setp.lt.u32 	%p11, %r73, 8;
	@%p11 bra 	$L__BB7_38;
	add.s32 	%r244, %r565, %r556;
	mul.wide.u32 	%rd40, %r244, 4;
	add.s64 	%rd41, %rd1, %rd40;
	ld.global.u32 	%r245, [%rd41];
	max.s32 	%r246, %r573, %r245;
	add.s32 	%r247, %r244, 256;
	mul.wide.u32 	%rd42, %r247, 4;
	add.s64 	%rd43, %rd1, %rd42;
	ld.global.u32 	%r248, [%rd43];
	max.s32 	%r249, %r246, %r248;
	add.s32 	%r250, %r244, 512;
	mul.wide.u32 	%rd44, %r250, 4;
	add.s64 	%rd45, %rd1, %rd44;
	ld.global.u32 	%r251, [%rd45];
	max.s32 	%r252, %r249, %r251;
	add.s32 	%r253, %r244, 768;
	mul.wide.u32 	%rd46, %r253, 4;
	add.s64 	%rd47, %rd1, %rd46;
	ld.global.u32 	%r254, [%rd47];
	max.s32 	%r255, %r252, %r254;
	add.s32 	%r256, %r244, 1024;
	mul.wide.u32 	%rd48, %r256, 4;
	add.s64 	%rd49, %rd1, %rd48;
	ld.global.u32 	%r257, [%rd49];
	max.s32 	%r258, %r255, %r257;
	add.s32 	%r259, %r244, 1280;
	mul.wide.u32 	%rd50, %r259, 4;
	add.s64 	%rd51, %rd1, %rd50;
	ld.global.u32 	%r260, [%rd51];
	max.s32 	%r261, %r258, %r260;
	add.s32 	%r262, %r244, 1536;
	mul.wide.u32 	%rd52, %r262, 4;
	add.s64 	%rd53, %rd1, %rd52;
	ld.global.u32 	%r263, [%rd53];
	max.s32 	%r264, %r261, %r263;
	add.s32 	%r265, %r244, 1792;
	mul.wide.u32 	%rd54, %r265, 4;
	add.s64 	%rd55, %rd1, %rd54;
	ld.global.u32 	%r266, [%rd55];
	max.s32 	%r573, %r264, %r266;
	add.s32 	%r565, %r565, 2048;
$L__BB7_38:
	setp.eq.s32 	%p12, %r88, 0;
	@%p12 bra 	$L__BB7_44;
	setp.lt.u32 	%p13, %r88, 4;
	@%p13 bra 	$L__BB7_41;
	add.s32 	%r268, %r565, %r556;
	mul.wide.u32 	%rd56, %r268, 4;
	add.s64 	%rd57, %rd1, %rd56;
	ld.global.u32 	%r269, [%rd57];
	max.s32 	%r270, %r573, %r269;
	add.s32 	%r271, %r268, 256;
	mul.wide.u32 	%rd58, %r271, 4;
	add.s64 	%rd59, %rd1, %rd58;
	ld.global.u32 	%r272, [%rd59];
	max.s32 	%r273, %r270, %r272;
	add.s32 	%r274, %r268, 512;
	mul.wide.u32 	%rd60, %r274, 4;
	add.s64 	%rd61, %rd1, %rd60;
	ld.global.u32 	%r275, [%rd61];
	max.s32 	%r276, %r273, %r275;
	add.s32 	%r277, %r268, 768;
	mul.wide.u32 	%rd62, %r277, 4;
	add.s64 	%rd63, %rd1, %rd62;
	ld.global.u32 	%r278, [%rd63];
	max.s32 	%r573, %r276, %r278;
	add.s32 	%r565, %r565, 1024;
$L__BB7_41:
	and.b32  	%r279, %r72, 3;
	setp.eq.s32 	%p14, %r279, 0;
	@%p14 bra 	$L__BB7_44;
	add.s32 	%r571, %r565, %r553;
	cvt.u16.u32 	%rs1, %r552;
	shr.u16 	%rs2, %rs1, 8;
	add.s16 	%rs3, %rs2, 1;
	cvt.u32.u16 	%r280, %rs3;
	and.b32  	%r281, %r280, 3;
	neg.s32 	%r570, %r281;
$L__BB7_43:
	.pragma "nounroll";
	mul.wide.u32 	%rd64, %r571, 4;
	add.s64 	%rd65, %rd1, %rd64;
	ld.global.u32 	%r282, [%rd65];
	max.s32 	%r573, %r573, %r282;
	add.s32 	%r571, %r571, 256;
	add.s32 	%r570, %r570, 1;
	setp.ne.s32 	%p15, %r570, 0;
	@%p15 bra 	$L__BB7_43;
$L__BB7_44:
	// begin inline asm
	mov.u32 %r283, %laneid;
	// end inline asm
	mov.b32 	%r286, 1;
	mov.b32 	%r307, 31;
	mov.b32 	%r308, -1;
	// begin inline asm
	shfl.sync.down.b32 %r284, %r573, %r286, %r307, %r308;
	// end inline asm
	setp.gt.s32 	%p16, %r283, 30;
	max.s32 	%r309, %r573, %r284;
	selp.b32 	%r290, %r573, %r309, %p16;
	mov.b32 	%r291, 2;
	// begin inline asm
	shfl.sync.down.b32 %r289, %r290, %r291, %r307, %r308;
	// end inline asm
	setp.gt.s32 	%p17, %r283, 29;
	max.s32 	%r310, %r290, %r289;
	selp.b32 	%r295, %r290, %r310, %p17;
	mov.b32 	%r296, 4;
	// begin inline asm
	shfl.sync.down.b32 %r294, %r295, %r296, %r307, %r308;
	// end inline asm
	setp.gt.s32 	%p18, %r283, 27;
	max.s32 	%r311, %r295, %r294;
	selp.b32 	%r300, %r295, %r311, %p18;
	mov.b32 	%r301, 8;
	// begin inline asm
	shfl.sync.down.b32 %r299, %r300, %r301, %r307, %r308;
	// end inline asm
	setp.gt.s32 	%p19, %r283, 23;
	max.s32 	%r312, %r300, %r299;
	selp.b32 	%r305, %r300, %r312, %p19;
	mov.b32 	%r306, 16;
	// begin inline asm
	shfl.sync.down.b32 %r304, %r305, %r306, %r307, %r308;
	// end inline asm
	setp.gt.s32 	%p20, %r283, 15;
	max.s32 	%r108, %r305, %r304;
	selp.b32 	%r574, %r305, %r108, %p20;
	setp.ne.s32 	%p21, %r283, 0;
	@%p21 bra 	$L__BB7_46;
	shr.u32 	%r313, %r55, 3;
	and.b32  	%r314, %r313, 124;
	mov.u32 	%r315, _ZZN3cub18CUB_300001_SM_10006detail6reduce18DeviceReduceKernelINS2_10policy_hubIijN4cuda3__47maximumIiEEE10Policy1000EN6thrust24THRUST_300001_SM_1000_NS6detail15normal_iteratorINSC_10device_ptrIiEEEEjS8_iNS5_3std3__410__identityEEEvT0_PT3_T1_NS0_13GridEvenShareISO_EET2_T4_E12temp_storage;
	add.s32 	%r316, %r315, %r314;
	st.shared.u32 	[%r316+8], %r108;
$L__BB7_46:
	bar.sync 	0;
	setp.ne.s32 	%p22, %r55, 0;
	@%p22 bra 	$L__BB7_48;
	ld.shared.u32 	%r317, [_ZZN3cub18CUB_300001_SM_10006detail6reduce18DeviceReduceKernelINS2_10policy_hubIijN4cuda3__47maximumIiEEE10Policy1000EN6thrust24THRUST_300001_SM_1000_NS6detail15normal_iteratorINSC_10device_ptrIiEEEEjS8_iNS5_3std3__410__identityEEEvT0_PT3_T1_NS0_13GridEvenShareISO_EET2_T4_E12temp_storage+12];
	max.s32 	%r318, %r574, %r317;
	ld.shared.u32 	%r319, [_ZZN3cub18CUB_300001_SM_10006detail6reduce18DeviceReduceKernelINS2_10policy_hubIijN4cuda3__47maximumIiEEE10Policy1000EN6thrust24THRUST_300001_SM_1000_NS6detail15normal_iteratorINSC_10device_ptrIiEEEEjS8_iNS5_3std3__410__identityEEEvT0_PT3_T1_NS0_13GridEvenShareISO_EET2_T4_E12temp_storage+16];
	max.s32 	%r320, %r318, %r319;
	ld.shared.u32 	%r321, [_ZZN3cub18CUB_300001_SM_10006detail6reduce18DeviceReduceKernelINS2_10policy_hubIijN4cuda3__47maximumIiEEE10Policy1000EN6thrust24THRUST_300001_SM_1000_NS6detail15normal_iteratorINSC_10device_ptrIiEEEEjS8_iNS5_3std3__410__identityEEEvT0_PT3_T1_NS0_13GridEvenShareISO_EET2_T4_E12temp_storage+20];
	max.s32 	%r322, %r320, %r321;
	ld.shared.u32 	%r323, [_ZZN3cub18CUB_300001_SM_10006detail6reduce18DeviceReduceKernelINS2_10policy_hubIijN4cuda3__47maximumIiEEE10Policy1000EN6thrust24THRUST_300001_SM_1000_NS6detail15normal_iteratorINSC_10device_ptrIiEEEEjS8_iNS5_3std3__410__identityEEEvT0_PT3_T1_NS0_13GridEvenShareISO_EET2_T4_E12temp_storage+24];
	max.s32 	%r324, %r322, %r323;
	ld.shared.u32 	%r325, [_ZZN3cub18CUB_300001_SM_10006detail6reduce18DeviceReduceKernelINS2_10policy_hubIijN4cuda3__47maximumIiEEE10Policy1000EN6thrust24THRUST_300001_SM_1000_NS6detail15normal_iteratorINSC_10device_ptrIiEEEEjS8_iNS5_3std3__410__identityEEEvT0_PT3_T1_NS0_13GridEvenShareISO_EET2_T4_E12temp_storage+28];
	max.s32 	%r326, %r324, %r325;
	ld.shared.u32 	%r327, [_ZZN3cub18CUB_300001_SM_10006detail6reduce18DeviceReduceKernelINS2_10policy_hubIijN4cuda3__47maximumIiEEE10Policy1000EN6thrust24THRUST_300001_SM_1000_NS6detail15normal_iteratorINSC_10device_ptrIiEEEEjS8_iNS5_3std3__410__identityEEEvT0_PT3_T1_NS0_13GridEvenShareISO_EET2_T4_E12temp_storage+32];
	max.s32 	%r328, %r326, %r327;
	ld.shared.u32 	%r329, [_ZZN3cub18CUB_300001_SM_10006detail6reduce18DeviceReduceKernelINS2_10policy_hubIijN4cuda3__47maximumIiEEE10Policy1000EN6thrust24THRUST_300001_SM_1000_NS6detail15normal_iteratorINSC_10device_ptrIiEEEEjS8_iNS5_3std3__410__identityEEEvT0_PT3_T1_NS0_13GridEvenShareISO_EET2_T4_E12temp_storage+36];
	max.s32 	%r574, %r328, %r329;
$L__BB7_48:
	mov.u32 	%r531, %tid.x;
	setp.ne.s32 	%p56, %r531, 0;
	@%p56 bra 	$L__BB7_50;
	ld.param.u64 	%rd129, [_ZN3cub18CUB_300001_SM_10006detail6reduce18DeviceReduceKernelINS2_10policy_hubIijN4cuda3__47maximumIiEEE10Policy1000EN6thrust24THRUST_300001_SM_1000_NS6detail15normal_iteratorINSC_10device_ptrIiEEEEjS8_iNS5_3std3__410__identityEEEvT0_PT3_T1_NS0_13GridEvenShareISO_EET2_T4__param_1];
	cvta.to.global.u64 	%rd126, %rd129;
	mul.wide.u32 	%rd127, %r3, 4;
	add.s64 	%rd128, %rd126, %rd127;
	st.global.u32 	[%rd128], %r574;
$L__BB7_50:
	ret;

}
	// .globl	_ZN3cub18CUB_300001_SM_10006detail6reduce28DeviceReduceSingleTileKernelINS2_10policy_hubIijN4cuda3__47maximumIiEEE10Policy1000EPiSB_iS8_iiNS5_3std3__410__identityEEEvT0_T1_T2_T3_T4_T6_
.visible .entry _ZN3cub18CUB_300001_SM_10006detail6reduce28DeviceReduceSingleTileKernelINS2_10policy_hubIijN4cuda3__47maximumIiEEE10Policy1000EPiSB_iS8_iiNS5_3std3__410__identityEEEvT0_T1_T2_T3_T4_T6_(
	.param .u64 .ptr .align 1 _ZN3cub18CUB_300001_SM_10006detail6reduce28DeviceReduceSingleTileKernelINS2_10policy_hubIijN4cuda3__47maximumIiEEE10Policy1000EPiSB_iS8_iiNS5_3std3__410__identityEEEvT0_T1_T2_T3_T4_T6__param_0,
	.param .u64 .ptr .align 1 _ZN3cub18CUB_300001_SM_10006detail6reduce28DeviceReduceSingleTileKernelINS2_10policy_hubIijN4cuda3__47maximumIiEEE10Policy1000EPiSB_iS8_iiNS5_3std3__410__identityEEEvT0_T1_T2_T3_T4_T6__param_1,
	.param .u32 _ZN3cub18CUB_300001_SM_10006detail6reduce28DeviceReduceSingleTileKernelINS2_10policy_hubIijN4cuda3__47maximumIiEEE10Policy1000EPiSB_iS8_iiNS5_3std3__410__identityEEEvT0_T1_T2_T3_T4_T6__param_2,
	.param .align 1 .b8 _ZN3cub18CUB_300001_SM_10006detail6reduce28DeviceReduceSingleTileKernelINS2_10policy_hubIijN4cuda3__47maximumIiEEE10Policy1000EPiSB_iS8_iiNS5_3std3__410__identityEEEvT0_T1_T2_T3_T4_T6__param_3[1],
	.param .u32 _ZN3cub18CUB_300001_SM_10006detail6reduce28DeviceReduceSingleTileKernelINS2_10policy_hubIijN4cuda3__47maximumIiEEE10Policy1000EPiSB_iS8_iiNS5_3std3__410__identityEEEvT0_T1_T2_T3_T4_T6__param_4,
	.param .align 1 .b8 _ZN3cub18CUB_300001_SM_10006detail6reduce28DeviceReduceSingleTileKernelINS2_10policy_hubIijN4cuda3__47maximumIiEEE10Policy1000EPiSB_iS8_iiNS5_3std3__410__identityEEEvT0_T1_T2_T3_T4_T6__param_5[1]
)
.maxntid 256
.minnctapersm 1
{
	.reg .pred 	%p<97>;
	.reg .b32 	%r<687>;
	.reg .b64 	%rd<125>;
	// demoted variable
	.shared .align 4 .b8 _ZZN3cub18CUB_300001_SM_10006detail6reduce28DeviceReduceSingleTileKernelINS2_10policy_hubIijN4cuda3__47maximumIiEEE10Policy1000EPiSB_iS8_iiNS5_3std3__410__identityEEEvT0_T1_T2_T3_T4_T6_E12temp_storage[44];
	ld.param.u64 	%rd16, [_ZN3cub18CUB_300001_SM_10006detail6reduce28DeviceReduceSingleTileKernelINS2_10policy_hubIijN4cuda3__47maximumIiEEE10Policy1000EPiSB_iS8_iiNS5_3std3__410__identityEEEvT0_T1_T2_T3_T4_T6__param_0];
	ld.param.u64 	%rd17, [_ZN3cub18CUB_300001_SM_10006detail6reduce28DeviceReduceSingleTileKernelINS2_10policy_hubIijN4cuda3__47maximumIiEEE10Policy1000EPiSB_iS8_iiNS5_3std3__410__identityEEEvT0_T1_T2_T3_T4_T6__param_1];
	ld.param.u32 	%r124, [_ZN3cub18CUB_300001_SM_10006detail6reduce28DeviceReduceSingleTileKernelINS2_10policy_hubIijN4cuda3__47maximumIiEEE10Policy1000EPiSB_iS8_iiNS5_3std3__410__identityEEEvT0_T1_T2_T3_T4_T6__param_2];
	ld.param.u32 	%r125, [_ZN3cub18CUB_300001_SM_10006detail6reduce28DeviceReduceSingleTileKernelINS2_10policy_hubIijN4cuda3__47maximumIiEEE10Policy1000EPiSB_iS8_iiNS5_3std3__410__identityEEEvT0_T1_T2_T3_T4_T6__param_4];
	cvta.to.global.u64 	%rd1, %rd17;
	setp.ne.s32 	%p1, %r124, 0;
	@%p1 bra 	$L__BB8_3;
	mov.u32 	%r633, %tid.x;
	setp.ne.s32 	%p96, %r633, 0;
	@%p96 bra 	$L__BB8_74;
	st.global.u32 	[%rd1], %r125;
	bra.uni 	$L__BB8_74;
$L__BB8_3:
	and.b64  	%rd18, %rd16, 15;
	setp.ne.s64 	%p2, %rd18, 0;
	@%p2 bra 	$L__BB8_38;
	setp.gt.s32 	%p49, %r124, 4095;
	@%p49 bra 	$L__BB8_22;
	mov.u32 	%r1, %tid.x;
	setp.ge.s32 	%p66, %r1, %r124;
	mov.b32 	%r644, 0;
	mov.u32 	%r639, %r1;
	@%p66 bra 	$L__BB8_7;
	mul.wide.u32 	%rd113, %r1, 4;
	add.s64 	%rd112, %rd16, %rd113;
	// begin inline asm
	ld.global.nc.u32 %r644, [%rd112];
	// end inline asm
	add.s32 	%r639, %r1, 256;
$L__BB8_7:
	setp.ge.s32 	%p67, %r639, %r124;
	@%p67 bra 	$L__BB8_13;
	not.b32 	%r508, %r639;
	add.s32 	%r6, %r124, %r508;
	and.b32  	%r509, %r6, 768;
	setp.eq.s32 	%p68, %r509, 768;
	@%p68 bra 	$L__BB8_11;
	mul.wide.u32 	%rd114, %r639, 4;
	add.s64 	%rd121, %rd16, %rd114;
	shr.u32 	%r510, %r6, 8;
	add.s32 	%r511, %r510, 1;
	and.b32  	%r512, %r511, 3;
	neg.s32 	%r636, %r512;
$L__BB8_10:
	.pragma "nounroll";
	// begin inline asm
	ld.global.nc.u32 %r513, [%rd121];
	// end inline asm
	max.s32 	%r644, %r644, %r513;
	add.s32 	%r639, %r639, 256;
	add.s64 	%rd121, %rd121, 1024;
	add.s32 	%r636, %r636, 1;
	setp.ne.s32 	%p69, %r636, 0;
	@%p69 bra 	$L__BB8_10;
$L__BB8_11:
	setp.lt.u32 	%p70, %r6, 768;
	@%p70 bra 	$L__BB8_13;
$L__BB8_12:
	mul.wide.s32 	%rd120, %r639, 4;
	add.s64 	%rd116, %rd16, %rd120;
	// begin inline asm
	ld.global.nc.u32 %r514, [%rd116];
	// end inline asm
	max.s32 	%r518, %r644, %r514;
	add.s64 	%rd117, %rd116, 1024;
	// begin inline asm
	ld.global.nc.u32 %r515, [%rd117];
	// end inline asm
	max.s32 	%r519, %r518, %r515;
	add.s64 	%rd118, %rd116, 2048;
	// begin inline asm
	ld.global.nc.u32 %r516, [%rd118];
	// end inline asm
	max.s32 	%r520, %r519, %r516;
	add.s64 	%rd119, %rd116, 3072;
	// begin inline asm
	ld.global.nc.u32 %r517, [%rd119];
	// end inline asm
	max.s32 	%r644, %r520, %r517;
	add.s32 	%r639, %r639, 1024;
	setp.lt.s32 	%p71, %r639, %r124;
	@%p71 bra 	$L__BB8_12;
$L__BB8_13:
	setp.lt.s32 	%p72, %r124, 256;
	@%p72 bra 	$L__BB8_18;
	// begin inline asm
	mov.u32 %r584, %laneid;
	// end inline asm
	mov.b32 	%r587, 1;
	mov.b32 	%r608, 31;
	mov.b32 	%r609, -1;
	// begin inline asm
	shfl.sync.down.b32 %r585, %r644, %r587, %r608, %r609;
	// end inline asm
	setp.gt.s32 	%p88, %r584, 30;
	max.s32 	%r610, %r644, %r585;
	selp.b32 	%r591, %r644, %r610, %p88;
	mov.b32 	%r592, 2;
	// begin inline asm
	shfl.sync.down.b32 %r590, %r591, %r592, %r608, %r609;
	// end inline asm
	setp.gt.s32 	%p89, %r584, 29;
	max.s32 	%r611, %r591, %r590;
	selp.b32 	%r596, %r591, %r611, %p89;
	mov.b32 	%r597, 4;
	// begin inline asm
	shfl.sync.down.b32 %r595, %r596, %r597, %r608, %r609;
	// end inline asm
	setp.gt.s32 	%p90, %r584, 27;
	max.s32 	%r612, %r596, %r595;
	selp.b32 	%r601, %r596, %r612, %p90;
	mov.b32 	%r602, 8;
	// begin inline asm
	shfl.sync.down.b32 %r600, %r601, %r602, %r608, %r609;
	// end inline asm
	setp.gt.s32 	%p91, %r584, 23;
	max.s32 	%r613, %r601, %r600;
	selp.b32 	%r606, %r601, %r613, %p91;
	mov.b32 	%r607, 16;
	// begin inline asm
	shfl.sync.down.b32 %r605, %r606, %r607, %r608, %r609;
	// end inline asm
	setp.gt.s32 	%p92, %r584, 15;
	max.s32 	%r22, %r606, %r605;
	selp.b32 	%r686, %r606, %r22, %p92;
	setp.ne.s32 	%p93, %r584, 0;
	@%p93 bra 	$L__BB8_16;
	shr.u32 	%r614, %r1, 3;
	and.b32  	%r615, %r614, 124;
	mov.u32 	%r616, _ZZN3cub18CUB_300001_SM_10006detail6reduce28DeviceReduceSingleTileKernelINS2_10policy_hubIijN4cuda3__47maximumIiEEE10Policy1000EPiSB_iS8_iiNS5_3std3__410__identityEEEvT0_T1_T2_T3_T4_T6_E12temp_storage;
	add.s32 	%r617, %r616, %r615;
	st.shared.u32 	[%r617+8], %r22;
$L__BB8_16:
	bar.sync 	0;
	setp.ne.s32 	%p94, %r1, 0;
	@%p94 bra 	$L__BB8_72;
	ld.shared.u32 	%r618, [_ZZN3cub18CUB_300001_SM_10006detail6reduce28DeviceReduceSingleTileKernelINS2_10policy_hubIijN4cuda3__47maximumIiEEE10Policy1000EPiSB_iS8_iiNS5_3std3__410__identityEEEvT0_T1_T2_T3_T4_T6_E12temp_storage+12];
	max.s32 	%r619, %r686, %r618;
	ld.shared.u32 	%r620, [_ZZN3cub18CUB_300001_SM_10006detail6reduce28DeviceReduceSingleTileKernelINS2_10policy_hubIijN4cuda3__47maximumIiEEE10Policy1000EPiSB_iS8_iiNS5_3std3__410__identityEEEvT0_T1_T2_T3_T4_T6_E12temp_storage+16];
	max.s32 	%r621, %r619, %r620;
	ld.shared.u32 	%r622, [_ZZN3cub18CUB_300001_SM_10006detail6reduce28DeviceReduceSingleTileKernelINS2_10policy_hubIijN4cuda3__47maximumIiEEE10Policy1000EPiSB_iS8_iiNS5_3std3__410__identityEEEvT0_T1_T2_T3_T4_T6_E12temp_storage+20];
	max.s32 	%r623, %r621, %r622;
	ld.shared.u32 	%r624, [_ZZN3cub18CUB_300001_SM_10006detail6reduce28DeviceReduceSingleTileKernelINS2_10policy_hubIijN4cuda3__47maximumIiEEE10Policy1000EPiSB_iS8_iiNS5_3std3__410__identityEEEvT0_T1_T2_T3_T4_T6_E12temp_storage+24];
	max.s32 	%r625, %r623, %r624;
	ld.shared.u32 	%r626, [_ZZN3cub18CUB_300001_SM_10006detail6reduce28DeviceReduceSingleTileKernelINS2_10policy_hubIijN4cuda3__47maximumIiEEE10Policy1000EPiSB_iS8_iiNS5_3std3__410__identityEEEvT0_T1_T2_T3_T4_T6_E12temp_storage+28];
	max.s32 	%r627, %r625, %r626;
	ld.shared.u32 	%r628, [_ZZN3cub18CUB_300001_SM_10006detail6reduce28DeviceReduceSingleTileKernelINS2_10policy_hubIijN4cuda3__47maximumIiEEE10Policy1000EPiSB_iS8_iiNS5_3std3__410__identityEEEvT0_T1_T2_T3_T4_T6_E12temp_storage+32];
	max.s32 	%r629, %r627, %r628;
	ld.shared.u32 	%r630, [_ZZN3cub18CUB_300001_SM_10006detail6reduce28DeviceReduceSingleTileKernelINS2_10policy_hubIijN4cuda3__47maximumIiEEE10Policy1000EPiSB_iS8_iiNS5_3std3__410__identityEEEvT0_T1_T2_T3_T4_T6_E12temp_storage+36];
	max.s32 	%r686, %r629, %r630;
	bra.uni 	$L__BB8_72;
$L__BB8_18:
	// begin inline asm
	mov.u32 %r521, %laneid;
	// end inline asm
	and.b32  	%r547, %r1, 992;
	add.s32 	%r548, %r547, 32;
	setp.gt.s32 	%p73, %r548, %r124;
	not.b32 	%r549, %r547;
	add.s32 	%r550, %r124, %r549;
	selp.b32 	%r545, %r550, 31, %p73;
	mov.b32 	%r524, 1;
	mov.b32 	%r546, -1;
	// begin inline asm
	shfl.sync.down.b32 %r522, %r644, %r524, %r545, %r546;
	// end inline asm
	setp.lt.s32 	%p74, %r521, %r545;
	max.s32 	%r551, %r644, %r522;
	selp.b32 	%r528, %r551, %r644, %p74;
	mov.b32 	%r529, 2;
	// begin inline asm
	shfl.sync.down.b32 %r527, %r528, %r529, %r545, %r546;
	// end inline asm
	add.s32 	%r552, %r521, 2;
	setp.gt.s32 	%p75, %r552, %r545;
	max.s32 	%r553, %r528, %r527;
	selp.b32 	%r533, %r528, %r553, %p75;
	mov.b32 	%r534, 4;
	// begin inline asm
	shfl.sync.down.b32 %r532, %r533, %r534, %r545, %r546;
	// end inline asm
	add.s32 	%r554, %r521, 4;
	setp.gt.s32 	%p76, %r554, %r545;
	max.s32 	%r555, %r533, %r532;
	selp.b32 	%r538, %r533, %r555, %p76;
	mov.b32 	%r539, 8;
	// begin inline asm
	shfl.sync.down.b32 %r537, %r538, %r539, %r545, %r546;
	// end inline asm
	add.s32 	%r556, %r521, 8;
	setp.gt.s32 	%p77, %r556, %r545;
	max.s32 	%r557, %r538, %r537;
	selp.b32 	%r543, %r538, %r557, %p77;
	mov.b32 	%r544, 16;
	// begin inline asm
	shfl.sync.down.b32 %r542, %r543, %r544, %r545, %r546;
	// end inline asm
	add.s32 	%r558, %r521, 16;
	setp.gt.s32 	%p78, %r558, %r545;
	max.s32 	%r559, %r543, %r542;
	selp.b32 	%r686, %r543, %r559, %p78;
	setp.ne.s32 	%p79, %r521, 0;
	@%p79 bra 	$L__BB8_20;
	shr.u32 	%r560, %r1, 3;
	and.b32  	%r561, %r560, 124;
	mov.u32 	%r562, _ZZN3cub18CUB_300001_SM_10006detail6reduce28DeviceReduceSingleTileKernelINS2_10policy_hubIijN4cuda3__47maximumIiEEE10Policy1000EPiSB_iS8_iiNS5_3std3__410__identityEEEvT0_T1_T2_T3_T4_T6_E12temp_storage;
	add.s32 	%r563, %r562, %r561;
	st.shared.u32 	[%r563+8], %r686;
$L__BB8_20:
	bar.sync 	0;
	setp.ne.s32 	%p80, %r1, 0;
	@%p80 bra 	$L__BB8_72;
	setp.gt.s32 	%p81, %r124, 32;
	ld.shared.u32 	%r564, [_ZZN3cub18CUB_300001_SM_10006detail6reduce28DeviceReduceSingleTileKernelINS2_10policy_hubIijN4cuda3__47maximumIiEEE10Policy1000EPiSB_iS8_iiNS5_3std3__410__identityEEEvT0_T1_T2_T3_T4_T6_E12temp_storage+12];
	max.s32 	%r565, %r686, %r564;
	selp.b32 	%r566, %r565, %r686, %p81;
	setp.gt.s32 	%p82, %r124, 64;
	ld.shared.u32 	%r567, [_ZZN3cub18CUB_300001_SM_10006detail6reduce28DeviceReduceSingleTileKernelINS2_10policy_hubIijN4cuda3__47maximumIiEEE10Policy1000EPiSB_iS8_iiNS5_3std3__410__identityEEEvT0_T1_T2_T3_T4_T6_E12temp_storage+16];
	max.s32 	%r568, %r566, %r567;
	selp.b32 	%r569, %r568, %r566, %p82;
	setp.gt.s32 	%p83, %r124, 96;
	ld.shared.u32 	%r570, [_ZZN3cub18CUB_300001_SM_10006detail6reduce28DeviceReduceSingleTileKernelINS2_10policy_hubIijN4cuda3__47maximumIiEEE10Policy1000EPiSB_iS8_iiNS5_3std3__410__identityEEEvT0_T1_T2_T3_T4_T6_E12temp_storage+20];
	max.s32 	%r571, %r569, %r570;
	selp.b32 	%r572, %r571, %r569, %p83;
	setp.gt.s32 	%p84, %r124, 128;
	ld.shared.u32 	%r573, [_ZZN3cub18CUB_300001_SM_10006detail6reduce28DeviceReduceSingleTileKernelINS2_10policy_hubIijN4cuda3__47maximumIiEEE10Policy1000EPiSB_iS8_iiNS5_3std3__410__identityEEEvT0_T1_T2_T3_T4_T6_E12temp_storage+24];
	max.s32 	%r574, %r572, %r573;
	selp.b32 	%r575, %r574, %r572, %p84;
	setp.gt.s32 	%p85, %r124, 160;
	ld.shared.u32 	%r576, [_ZZN3cub18CUB_300001_SM_10006detail6reduce28DeviceReduceSingleTileKernelINS2_10policy_hubIijN4cuda3__47maximumIiEEE10Policy1000EPiSB_iS8_iiNS5_3std3__410__identityEEEvT0_T1_T2_T3_T4_T6_E12temp_storage+28];
	max.s32 	%r577, %r575, %r576;
	selp.b32 	%r578, %r577, %r575, %p85;
	setp.gt.s32 	%p86, %r124, 192;
	ld.shared.u32 	%r579, [_ZZN3cub18CUB_300001_SM_10006detail6reduce28DeviceReduceSingleTileKernelINS2_10policy_hubIijN4cuda3__47maximumIiEEE10Policy1000EPiSB_iS8_iiNS5_3std3__410__identityEEEvT0_T1_T2_T3_T4_T6_E12temp_storage+32];
	max.s32 	%r580, %r578, %r579;
	selp.b32 	%r581, %r580, %r578, %p86;
	setp.gt.s32 	%p87, %r124, 224;
	ld.shared.u32 	%r582, [_ZZN3cub18CUB_300001_SM_10006detail6reduce28DeviceReduceSingleTileKernelINS2_10policy_hubIijN4cuda3__47maximumIiEEE10Policy1000EPiSB_iS8_iiNS5_3std3__410__identityEEEvT0_T1_T2_T3_T4_T6_E12temp_storage+36];
	max.s32 	%r583, %r581, %r582;
	selp.b32 	%r686, %r583, %r581, %p87;
	bra.uni 	$L__BB8_72;
$L__BB8_22:
	mov.u32 	%r27, %tid.x;
	shl.b32 	%r379, %r27, 2;
	mul.wide.u32 	%rd86, %r379, 4;
	add.s64 	%rd76, %rd16, %rd86;
	// begin inline asm
	ld.global.nc.v2.u64 {%rd74, %rd75}, [%rd76];
	// end inline asm
	mov.b64 	{%r380, %r381}, %rd75;
	mov.b64 	{%r382, %r383}, %rd74;
	add.s64 	%rd79, %rd76, 4096;
	// begin inline asm
	ld.global.nc.v2.u64 {%rd77, %rd78}, [%rd79];
	// end inline asm
	mov.b64 	{%r384, %r385}, %rd78;
	mov.b64 	{%r386, %r387}, %rd77;
	add.s64 	%rd82, %rd76, 8192;
	// begin inline asm
	ld.global.nc.v2.u64 {%rd80, %rd81}, [%rd82];
	// end inline asm
	mov.b64 	{%r388, %r389}, %rd81;
	mov.b64 	{%r390, %r391}, %rd80;
	add.s64 	%rd85, %rd76, 12288;
	// begin inline asm
	ld.global.nc.v2.u64 {%rd83, %rd84}, [%rd85];
	// end inline asm
	mov.b64 	{%r392, %r393}, %rd84;
	mov.b64 	{%r394, %r395}, %rd83;
	max.s32 	%r396, %r382, %r383;
	max.s32 	%r397, %r396, %r380;
	max.s32 	%r398, %r381, %r386;
	max.s32 	%r399, %r398, %r387;
	max.s32 	%r400, %r384, %r385;
	max.s32 	%r401, %r400, %r390;
	max.s32 	%r402, %r391, %r388;
	max.s32 	%r403, %r402, %r389;
	max.s32 	%r404, %r394, %r395;
	max.s32 	%r405, %r404, %r392;
	max.s32 	%r406, %r397, %r399;
	max.s32 	%r407, %r406, %r401;
	max.s32 	%r408, %r403, %r405;
	max.s32 	%r409, %r408, %r393;
	max.s32 	%r659, %r407, %r409;
	setp.lt.u32 	%p50, %r124, 8192;
	mov.b32 	%r648, 4096;
	@%p50 bra 	$L__BB8_26;
	add.s32 	%r29, %r124, -4096;
	mov.b32 	%r648, 4096;
$L__BB8_24:
	mul.wide.s32 	%rd99, %r648, 4;
	add.s64 	%rd89, %rd76, %rd99;
	// begin inline asm
	ld.global.nc.v2.u64 {%rd87, %rd88}, [%rd89];
	// end inline asm
	mov.b64 	{%r411, %r412}, %rd88;
	mov.b64 	{%r413, %r414}, %rd87;
	add.s64 	%rd92, %rd89, 4096;
	// begin inline asm
	ld.global.nc.v2.u64 {%rd90, %rd91}, [%rd92];
	// end inline asm
	mov.b64 	{%r415, %r416}, %rd91;
	mov.b64 	{%r417, %r418}, %rd90;
	add.s64 	%rd95, %rd89, 8192;
	// begin inline asm
	ld.global.nc.v2.u64 {%rd93, %rd94}, [%rd95];
	// end inline asm
	mov.b64 	{%r419, %r420}, %rd94;
	mov.b64 	{%r421, %r422}, %rd93;
	add.s64 	%rd98, %rd89, 12288;
	// begin inline asm
	ld.global.nc.v2.u64 {%rd96, %rd97}, [%rd98];
	// end inline asm
	mov.b64 	{%r423, %r424}, %rd97;
	mov.b64 	{%r425, %r426}, %rd96;
	max.s32 	%r427, %r659, %r413;
	max.s32 	%r428, %r427, %r414;
	max.s32 	%r429, %r411, %r412;
	max.s32 	%r430, %r429, %r417;
	max.s32 	%r431, %r418, %r415;
	max.s32 	%r432, %r431, %r416;
	max.s32 	%r433, %r421, %r422;
	max.s32 	%r434, %r433, %r419;
	max.s32 	%r435, %r420, %r425;
	max.s32 	%r436, %r435, %r426;
	max.s32 	%r437, %r423, %r424;
	max.s32 	%r438, %r428, %r430;
	max.s32 	%r439, %r438, %r432;
	max.s32 	%r440, %r434, %r436;
	max.s32 	%r441, %r440, %r437;
	max.s32 	%r659, %r439, %r441;
	sub.s32 	%r442, %r124, %r648;
	setp.lt.s32 	%p51, %r442, 4096;
	@%p51 bra 	$L__BB8_34;
	add.s32 	%r648, %r648, 4096;
	setp.le.s32 	%p52, %r648, %r29;
	@%p52 bra 	$L__BB8_24;
$L__BB8_26:
	setp.le.s32 	%p53, %r124, %r648;
	@%p53 bra 	$L__BB8_34;
	sub.s32 	%r36, %r124, %r648;
	setp.ge.s32 	%p54, %r27, %r36;
	@%p54 bra 	$L__BB8_34;
	not.b32 	%r444, %r27;
	add.s32 	%r445, %r124, %r444;
	sub.s32 	%r37, %r445, %r648;
	and.b32  	%r446, %r37, 768;
	setp.eq.s32 	%p55, %r446, 768;
	mov.u32 	%r653, %r27;
	@%p55 bra 	$L__BB8_31;
	add.s32 	%r650, %r27, %r648;
	shr.u32 	%r447, %r37, 8;
	add.s32 	%r448, %r447, 1;
	and.b32  	%r449, %r448, 3;
	neg.s32 	%r649, %r449;
	mov.u32 	%r653, %r27;
$L__BB8_30:
	.pragma "nounroll";
	mul.wide.u32 	%rd101, %r650, 4;
	add.s64 	%rd100, %rd16, %rd101;
	// begin inline asm
	ld.global.nc.u32 %r450, [%rd100];
	// end inline asm
	max.s32 	%r659, %r659, %r450;
	add.s32 	%r653, %r653, 256;
	add.s32 	%r650, %r650, 256;
	add.s32 	%r649, %r649, 1;
	setp.ne.s32 	%p56, %r649, 0;
	@%p56 bra 	$L__BB8_30;
$L__BB8_31:
	setp.lt.u32 	%p57, %r37, 768;
	@%p57 bra 	$L__BB8_34;
	cvt.u64.u32 	%rd102, %r653;
	cvt.u64.u32 	%rd103, %r648;
	add.s64 	%rd104, %rd102, %rd103;
	shl.b64 	%rd105, %rd104, 2;
	add.s64 	%rd106, %rd105, %rd16;
	add.s64 	%rd122, %rd106, 2048;
	add.s32 	%r656, %r653, %r648;
$L__BB8_33:
	mul.wide.u32 	%rd111, %r656, 4;
	add.s64 	%rd107, %rd16, %rd111;
	// begin inline asm
	ld.global.nc.u32 %r451, [%rd107];
	// end inline asm
	max.s32 	%r455, %r659, %r451;
	add.s64 	%rd108, %rd122, -1024;
	// begin inline asm
	ld.global.nc.u32 %r452, [%rd108];
	// end inline asm
	max.s32 	%r456, %r455, %r452;
	// begin inline asm
	ld.global.nc.u32 %r453, [%rd122];
	// end inline asm
	max.s32 	%r457, %r456, %r453;
	add.s64 	%rd110, %rd122, 1024;
	// begin inline asm
	ld.global.nc.u32 %r454, [%rd110];
	// end inline asm
	max.s32 	%r659, %r457, %r454;
	add.s32 	%r653, %r653, 1024;
	add.s64 	%rd122, %rd122, 4096;
	add.s32 	%r656, %r656, 1024;
	setp.lt.s32 	%p58, %r653, %r36;
	@%p58 bra 	$L__BB8_33;
$L__BB8_34:
	// begin inline asm
	mov.u32 %r458, %laneid;
	// end inline asm
	mov.b32 	%r461, 1;
	mov.b32 	%r482, 31;
	mov.b32 	%r483, -1;
	// begin inline asm
	shfl.sync.down.b32 %r459, %r659, %r461, %r482, %r483;
	// end inline asm
	setp.gt.s32 	%p59, %r458, 30;
	max.s32 	%r484, %r659, %r459;
	selp.b32 	%r465, %r659, %r484, %p59;
	mov.b32 	%r466, 2;
	// begin inline asm
	shfl.sync.down.b32 %r464, %r465, %r466, %r482, %r483;
	// end inline asm
	setp.gt.s32 	%p60, %r458, 29;
	max.s32 	%r485, %r465, %r464;
	selp.b32 	%r470, %r465, %r485, %p60;
	mov.b32 	%r471, 4;
	// begin inline asm
	shfl.sync.down.b32 %r469, %r470, %r471, %r482, %r483;
	// end inline asm
	setp.gt.s32 	%p61, %r458, 27;
	max.s32 	%r486, %r470, %r469;
	selp.b32 	%r475, %r470, %r486, %p61;
	mov.b32 	%r476, 8;
	// begin inline asm
	shfl.sync.down.b32 %r474, %r475, %r476, %r482, %r483;
	// end inline asm
	setp.gt.s32 	%p62, %r458, 23;
	max.s32 	%r487, %r475, %r474;
	selp.b32 	%r480, %r475, %r487, %p62;
	mov.b32 	%r481, 16;
	// begin inline asm
	shfl.sync.down.b32 %r479, %r480, %r481, %r482, %r483;
	// end inline asm
	setp.gt.s32 	%p63, %r458, 15;
	max.s32 	%r59, %r480, %r479;
	selp.b32 	%r686, %r480, %r59, %p63;
	setp.ne.s32 	%p64, %r458, 0;
	@%p64 bra 	$L__BB8_36;
	shr.u32 	%r488, %r27, 3;
	and.b32  	%r489, %r488, 124;
	mov.u32 	%r490, _ZZN3cub18CUB_300001_SM_10006detail6reduce28DeviceReduceSingleTileKernelINS2_10policy_hubIijN4cuda3__47maximumIiEEE10Policy1000EPiSB_iS8_iiNS5_3std3__410__identityEEEvT0_T1_T2_T3_T4_T6_E12temp_storage;
	add.s32 	%r491, %r490, %r489;
	st.shared.u32 	[%r491+8], %r59;
$L__BB8_36:
	bar.sync 	0;
	setp.ne.s32 	%p65, %r27, 0;
	@%p65 bra 	$L__BB8_72;
	ld.shared.u32 	%r492, [_ZZN3cub18CUB_300001_SM_10006detail6reduce28DeviceReduceSingleTileKernelINS2_10policy_hubIijN4cuda3__47maximumIiEEE10Policy1000EPiSB_iS8_iiNS5_3std3__410__identityEEEvT0_T1_T2_T3_T4_T6_E12temp_storage+12];
	max.s32 	%r493, %r686, %r492;
	ld.shared.u32 	%r494, [_ZZN3cub18CUB_300001_SM_10006detail6reduce28DeviceReduceSingleTileKernelINS2_10policy_hubIijN4cuda3__47maximumIiEEE10Policy1000EPiSB_iS8_iiNS5_3std3__410__identityEEEvT0_T1_T2_T3_T4_T6_E12temp_storage+16];
	max.s32 	%r495, %r493, %r494;
	ld.shared.u32 	%r496, [_ZZN3cub18CUB_300001_SM_10006detail6reduce28DeviceReduceSingleTileKernelINS2_10policy_hubIijN4cuda3__47maximumIiEEE10Policy1000EPiSB_iS8_iiNS5_3std3__410__identityEEEvT0_T1_T2_T3_T4_T6_E12temp_storage+20];
	max.s32 	%r497, %r495, %r496;
	ld.shared.u32 	%r498, [_ZZN3cub18CUB_300001_SM_10006detail6reduce28DeviceReduceSingleTileKernelINS2_10policy_hubIijN4cuda3__47maximumIiEEE10Policy1000EPiSB_iS8_iiNS5_3std3__410__identityEEEvT0_T1_T2_T3_T4_T6_E12temp_storage+24];
	max.s32 	%r499, %r497, %r498;
	ld.shared.u32 	%r500, [_ZZN3cub18CUB_300001_SM_10006detail6reduce28DeviceReduceSingleTileKernelINS2_10policy_hubIijN4cuda3__47maximumIiEEE10Policy1000EPiSB_iS8_iiNS5_3std3__410__identityEEEvT0_T1_T2_T3_T4_T6_E12temp_storage+28];
	max.s32 	%r501, %r499, %r500;
	ld.shared.u32 	%r502, [_ZZN3cub18CUB_300001_SM_10006detail6reduce28DeviceReduceSingleTileKernelINS2_10policy_hubIijN4cuda3__47maximumIiEEE10Policy1000EPiSB_iS8_iiNS5_3std3__410__identityEEEvT0_T1_T2_T3_T4_T6_E12temp_storage+32];
	max.s32 	%r503, %r501, %r502;
	ld.shared.u32 	%r504, [_ZZN3cub18CUB_300001_SM_10006detail6reduce28DeviceReduceSingleTileKernelINS2_10policy_hubIijN4cuda3__47maximumIiEEE10Policy1000EPiSB_iS8_iiNS5_3std3__410__identityEEEvT0_T1_T2_T3_T4_T6_E12temp_storage+36];
	max.s32 	%r686, %r503, %r504;
	bra.uni 	$L__BB8_72;
$L__BB8_38:
	setp.gt.s32 	%p3, %r124, 4095;
	@%p3 bra 	$L__BB8_56;
	mov.u32 	%r62, %tid.x;
	setp.ge.s32 	%p20, %r62, %r124;
	mov.b32 	%r670, 0;
	mov.u32 	%r665, %r62;
	@%p20 bra 	$L__BB8_41;
	mul.wide.u32 	%rd66, %r62, 4;
	add.s64 	%rd65, %rd16, %rd66;
	// begin inline asm
	ld.global.nc.u32 %r670, [%rd65];
	// end inline asm
	add.s32 	%r665, %r62, 256;
$L__BB8_41:
	setp.ge.s32 	%p21, %r665, %r124;
	@%p21 bra 	$L__BB8_47;
	not.b32 	%r255, %r665;
	add.s32 	%r67, %r124, %r255;
	and.b32  	%r256, %r67, 768;
	setp.eq.s32 	%p22, %r256, 768;
	@%p22 bra 	$L__BB8_45;
	mul.wide.u32 	%rd67, %r665, 4;
	add.s64 	%rd123, %rd16, %rd67;
	shr.u32 	%r257, %r67, 8;
	add.s32 	%r258, %r257, 1;
	and.b32  	%r259, %r258, 3;
	neg.s32 	%r662, %r259;
$L__BB8_44:
	.pragma "nounroll";
	// begin inline asm
	ld.global.nc.u32 %r260, [%rd123];
	// end inline asm
	max.s32 	%r670, %r670, %r260;
	add.s32 	%r665, %r665, 256;
	add.s64 	%rd123, %rd123, 1024;
	add.s32 	%r662, %r662, 1;
	setp.ne.s32 	%p23, %r662, 0;
	@%p23 bra 	$L__BB8_44;
$L__BB8_45:
	setp.lt.u32 	%p24, %r67, 768;
	@%p24 bra 	$L__BB8_47;
$L__BB8_46:
	mul.wide.s32 	%rd73, %r665, 4;
	add.s64 	%rd69, %rd16, %rd73;
	// begin inline asm
	ld.global.nc.u32 %r261, [%rd69];
	// end inline asm
	max.s32 	%r265, %r670, %r261;
	add.s64 	%rd70, %rd69, 1024;
	// begin inline asm
	ld.global.nc.u32 %r262, [%rd70];
	// end inline asm
	max.s32 	%r266, %r265, %r262;
	add.s64 	%rd71, %rd69, 2048;
	// begin inline asm
	ld.global.nc.u32 %r263, [%rd71];
	// end inline asm
	max.s32 	%r267, %r266, %r263;
	add.s64 	%rd72, %rd69, 3072;
	// begin inline asm
	ld.global.nc.u32 %r264, [%rd72];
	// end inline asm
	max.s32 	%r670, %r267, %r264;
	add.s32 	%r665, %r665, 1024;
	setp.lt.s32 	%p25, %r665, %r124;
	@%p25 bra 	$L__BB8_46;
$L__BB8_47:
	setp.lt.s32 	%p26, %r124, 256;
	@%p26 bra 	$L__BB8_52;
	// begin inline asm
	mov.u32 %r331, %laneid;
	// end inline asm
	mov.b32 	%r334, 1;
	mov.b32 	%r355, 31;
	mov.b32 	%r356, -1;
	// begin inline asm
	shfl.sync.down.b32 %r332, %r670, %r334, %r355, %r356;
	// end inline asm
	setp.gt.s32 	%p42, %r331, 30;
	max.s32 	%r357, %r670, %r332;
	selp.b32 	%r338, %r670, %r357, %p42;
	mov.b32 	%r339, 2;
	// begin inline asm
	shfl.sync.down.b32 %r337, %r338, %r339, %r355, %r356;
	// end inline asm
	setp.gt.s32 	%p43, %r331, 29;
	max.s32 	%r358, %r338, %r337;
	selp.b32 	%r343, %r338, %r358, %p43;
	mov.b32 	%r344, 4;
	// begin inline asm
	shfl.sync.down.b32 %r342, %r343, %r344, %r355, %r356;
	// end inline asm
	setp.gt.s32 	%p44, %r331, 27;
	max.s32 	%r359, %r343, %r342;
	selp.b32 	%r348, %r343, %r359, %p44;
	mov.b32 	%r349, 8;
	// begin inline asm
	shfl.sync.down.b32 %r347, %r348, %r349, %r355, %r356;
	// end inline asm
	setp.gt.s32 	%p45, %r331, 23;
	max.s32 	%r360, %r348, %r347;
	selp.b32 	%r353, %r348, %r360, %p45;
	mov.b32 	%r354, 16;
	// begin inline asm
	shfl.sync.down.b32 %r352, %r353, %r354, %r355, %r356;
	// end inline asm
	setp.gt.s32 	%p46, %r331, 15;
	max.s32 	%r83, %r353, %r352;
	selp.b32 	%r686, %r353, %r83, %p46;
	setp.ne.s32 	%p47, %r331, 0;
	@%p47 bra 	$L__BB8_50;
	shr.u32 	%r361, %r62, 3;
	and.b32  	%r362, %r361, 124;
	mov.u32 	%r363, _ZZN3cub18CUB_300001_SM_10006detail6reduce28DeviceReduceSingleTileKernelINS2_10policy_hubIijN4cuda3__47maximumIiEEE10Policy1000EPiSB_iS8_iiNS5_3std3__410__identityEEEvT0_T1_T2_T3_T4_T6_E12temp_storage;
	add.s32 	%r364, %r363, %r362;
	st.shared.u32 	[%r364+8], %r83;
$L__BB8_50:
	bar.sync 	0;
	setp.ne.s32 	%p48, %r62, 0;
	@%p48 bra 	$L__BB8_72;
	ld.shared.u32 	%r365, [_ZZN3cub18CUB_300001_SM_10006detail6reduce28DeviceReduceSingleTileKernelINS2_10policy_hubIijN4cuda3__47maximumIiEEE10Policy1000EPiSB_iS8_iiNS5_3std3__410__identityEEEvT0_T1_T2_T3_T4_T6_E12temp_storage+12];
	max.s32 	%r366, %r686, %r365;
	ld.shared.u32 	%r367, [_ZZN3cub18CUB_300001_SM_10006detail6reduce28DeviceReduceSingleTileKernelINS2_10policy_hubIijN4cuda3__47maximumIiEEE10Policy1000EPiSB_iS8_iiNS5_3std3__410__identityEEEvT0_T1_T2_T3_T4_T6_E12temp_storage+16];
	max.s32 	%r368, %r366, %r367;
	ld.shared.u32 	%r369, [_ZZN3cub18CUB_300001_SM_10006detail6reduce28DeviceReduceSingleTileKernelINS2_10policy_hubIijN4cuda3__47maximumIiEEE10Policy1000EPiSB_iS8_iiNS5_3std3__410__identityEEEvT0_T1_T2_T3_T4_T6_E12temp_storage+20];
	max.s32 	%r370, %r368, %r369;
	ld.shared.u32 	%r371, [_ZZN3cub18CUB_300001_SM_10006detail6reduce28DeviceReduceSingleTileKernelINS2_10policy_hubIijN4cuda3__47maximumIiEEE10Policy1000EPiSB_iS8_iiNS5_3std3__410__identityEEEvT0_T1_T2_T3_T4_T6_E12temp_storage+24];
	max.s32 	%r372, %r370, %r371;
	ld.shared.u32 	%r373, [_ZZN3cub18CUB_300001_SM_10006detail6reduce28DeviceReduceSingleTileKernelINS2_10policy_hubIijN4cuda3__47maximumIiEEE10Policy1000EPiSB_iS8_iiNS5_3std3__410__identityEEEvT0_T1_T2_T3_T4_T6_E12temp_storage+28];
	max.s32 	%r374, %r372, %r373;
	ld.shared.u32 	%r375, [_ZZN3cub18CUB_300001_SM_10006detail6reduce28DeviceReduceSingleTileKernelINS2_10policy_hubIijN4cuda3__47maximumIiEEE10Policy1000EPiSB_iS8_iiNS5_3std3__410__identityEEEvT0_T1_T2_T3_T4_T6_E12temp_storage+32];
	max.s32 	%r376, %r374, %r375;
	ld.shared.u32 	%r377, [_ZZN3cub18CUB_300001_SM_10006detail6reduce28DeviceReduceSingleTileKernelINS2_10policy_hubIijN4cuda3__47maximumIiEEE10Policy1000EPiSB_iS8_iiNS5_3std3__410__identityEEEvT0_T1_T2_T3_T4_T6_E12temp_storage+36];
	max.s32 	%r686, %r376, %r377;
	bra.uni 	$L__BB8_72;
$L__BB8_52:
	// begin inline asm
	mov.u32 %r268, %laneid;
	// end inline asm
	and.b32  	%r294, %r62, 992;
	add.s32 	%r295, %r294, 32;
	setp.gt.s32 	%p27, %r295, %r124;
	not.b32 	%r296, %r294;
	add.s32 	%r297, %r124, %r296;
	selp.b32 	%r292, %r297, 31, %p27;
	mov.b32 	%r271, 1;
	mov.b32 	%r293, -1;
	// begin inline asm
	shfl.sync.down.b32 %r269, %r670, %r271, %r292, %r293;
	// end inline asm
	setp.lt.s32 	%p28, %r268, %r292;
	max.s32 	%r298, %r670, %r269;
	selp.b32 	%r275, %r298, %r670, %p28;
	mov.b32 	%r276, 2;
	// begin inline asm
	shfl.sync.down.b32 %r274, %r275, %r276, %r292, %r293;
	// end inline asm
	add.s32 	%r299, %r268, 2;
	setp.gt.s32 	%p29, %r299, %r292;
	max.s32 	%r300, %r275, %r274;
	selp.b32 	%r280, %r275, %r300, %p29;
	mov.b32 	%r281, 4;
	// begin inline asm
	shfl.sync.down.b32 %r279, %r280, %r281, %r292, %r293;
	// end inline asm
	add.s32 	%r301, %r268, 4;
	setp.gt.s32 	%p30, %r301, %r292;
	max.s32 	%r302, %r280, %r279;
	selp.b32 	%r285, %r280, %r302, %p30;
	mov.b32 	%r286, 8;
	// begin inline asm
	shfl.sync.down.b32 %r284, %r285, %r286, %r292, %r293;
	// end inline asm
	add.s32 	%r303, %r268, 8;
	setp.gt.s32 	%p31, %r303, %r292;
	max.s32 	%r304, %r285, %r284;
	selp.b32 	%r290, %r285, %r304, %p31;
	mov.b32 	%r291, 16;
	// begin inline asm
	shfl.sync.down.b32 %r289, %r290, %r291, %r292, %r293;
	// end inline asm
	add.s32 	%r305, %r268, 16;
	setp.gt.s32 	%p32, %r305, %r292;
	max.s32 	%r306, %r290, %r289;
	selp.b32 	%r686, %r290, %r306, %p32;
	setp.ne.s32 	%p33, %r268, 0;
	@%p33 bra 	$L__BB8_54;
	shr.u32 	%r307, %r62, 3;
	and.b32  	%r308, %r307, 124;
	mov.u32 	%r309, _ZZN3cub18CUB_300001_SM_10006detail6reduce28DeviceReduceSingleTileKernelINS2_10policy_hubIijN4cuda3__47maximumIiEEE10Policy1000EPiSB_iS8_iiNS5_3std3__410__identityEEEvT0_T1_T2_T3_T4_T6_E12temp_storage;
	add.s32 	%r310, %r309, %r308;
	st.shared.u32 	[%r310+8], %r686;
$L__BB8_54:
	bar.sync 	0;
	setp.ne.s32 	%p34, %r62, 0;
	@%p34 bra 	$L__BB8_72;
	setp.gt.s32 	%p35, %r124, 32;
	ld.shared.u32 	%r311, [_ZZN3cub18CUB_300001_SM_10006detail6reduce28DeviceReduceSingleTileKernelINS2_10policy_hubIijN4cuda3__47maximumIiEEE10Policy1000EPiSB_iS8_iiNS5_3std3__410__identityEEEvT0_T1_T2_T3_T4_T6_E12temp_storage+12];
	max.s32 	%r312, %r686, %r311;
	selp.b32 	%r313, %r312, %r686, %p35;
	setp.gt.s32 	%p36, %r124, 64;
	ld.shared.u32 	%r314, [_ZZN3cub18CUB_300001_SM_10006detail6reduce28DeviceReduceSingleTileKernelINS2_10policy_hubIijN4cuda3__47maximumIiEEE10Policy1000EPiSB_iS8_iiNS5_3std3__410__identityEEEvT0_T1_T2_T3_T4_T6_E12temp_storage+16];
	max.s32 	%r315, %r313, %r314;
	selp.b32 	%r316, %r315, %r313, %p36;
	setp.gt.s32 	%p37, %r124, 96;
	ld.shared.u32 	%r317, [_ZZN3cub18CUB_300001_SM_10006detail6reduce28DeviceReduceSingleTileKernelINS2_10policy_hubIijN4cuda3__47maximumIiEEE10Policy1000EPiSB_iS8_iiNS5_3std3__410__identityEEEvT0_T1_T2_T3_T4_T6_E12temp_storage+20];
	max.s32 	%r318, %r316, %r317;
	selp.b32 	%r319, %r318, %r316, %p37;
	setp.gt.s32 	%p38, %r124, 128;
	ld.shared.u32 	%r320, [_ZZN3cub18CUB_300001_SM_10006detail6reduce28DeviceReduceSingleTileKernelINS2_10policy_hubIijN4cuda3__47maximumIiEEE10Policy1000EPiSB_iS8_iiNS5_3std3__410__identityEEEvT0_T1_T2_T3_T4_T6_E12temp_storage+24];
	max.s32 	%r321, %r319, %r320;
	selp.b32 	%r322, %r321, %r319, %p38;
	setp.gt.s32 	%p39, %r124, 160;
	ld.shared.u32 	%r323, [_ZZN3cub18CUB_300001_SM_10006detail6reduce28DeviceReduceSingleTileKernelINS2_10policy_hubIijN4cuda3__47maximumIiEEE10Policy1000EPiSB_iS8_iiNS5_3std3__410__identityEEEvT0_T1_T2_T3_T4_T6_E12temp_storage+28];
	max.s32 	%r324, %r322, %r323;
	selp.b32 	%r325, %r324, %r322, %p39;
	setp.gt.s32 	%p40, %r124, 192;
	ld.shared.u32 	%r326, [_ZZN3cub18CUB_300001_SM_10006detail6reduce28DeviceReduceSingleTileKernelINS2_10policy_hubIijN4cuda3__47maximumIiEEE10Policy1000EPiSB_iS8_iiNS5_3std3__410__identityEEEvT0_T1_T2_T3_T4_T6_E12temp_storage+32];
	max.s32 	%r327, %r325, %r326;
	selp.b32 	%r328, %r327, %r325, %p40;
	setp.gt.s32 	%p41, %r124, 224;
	ld.shared.u32 	%r329, [_ZZN3cub18CUB_300001_SM_10006detail6reduce28DeviceReduceSingleTileKernelINS2_10policy_hubIijN4cuda3__47maximumIiEEE10Policy1000EPiSB_iS8_iiNS5_3std3__410__identityEEEvT0_T1_T2_T3_T4_T6_E12temp_storage+36];
	max.s32 	%r330, %r328, %r329;
	selp.b32 	%r686, %r330, %r328, %p41;
	bra.uni 	$L__BB8_72;
$L__BB8_56:
	mov.u32 	%r88, %tid.x;
	mul.wide.u32 	%rd35, %r88, 4;
	add.s64 	%rd19, %rd16, %rd35;
	// begin inline asm
	ld.global.nc.u32 %r126, [%rd19];
	// end inline asm
	add.s64 	%rd20, %rd19, 1024;
	// begin inline asm
	ld.global.nc.u32 %r127, [%rd20];
	// end inline asm
	add.s64 	%rd21, %rd19, 2048;
	// begin inline asm
	ld.global.nc.u32 %r128, [%rd21];
	// end inline asm
	add.s64 	%rd22, %rd19, 3072;
	// begin inline asm
	ld.global.nc.u32 %r129, [%rd22];
	// end inline asm
	add.s64 	%rd23, %rd19, 4096;
	// begin inline asm
	ld.global.nc.u32 %r130, [%rd23];
	// end inline asm
	add.s64 	%rd24, %rd19, 5120;
	// begin inline asm
	ld.global.nc.u32 %r131, [%rd24];
	// end inline asm
	add.s64 	%rd25, %rd19, 6144;
	// begin inline asm
	ld.global.nc.u32 %r132, [%rd25];
	// end inline asm
	add.s64 	%rd26, %rd19, 7168;
	// begin inline asm
	ld.global.nc.u32 %r133, [%rd26];
	// end inline asm
	add.s64 	%rd27, %rd19, 8192;
	// begin inline asm
	ld.global.nc.u32 %r134, [%rd27];
	// end inline asm
	add.s64 	%rd28, %rd19, 9216;
	// begin inline asm
	ld.global.nc.u32 %r135, [%rd28];
	// end inline asm
	add.s64 	%rd29, %rd19, 10240;
	// begin inline asm
	ld.global.nc.u32 %r136, [%rd29];
	// end inline asm
	add.s64 	%rd30, %rd19, 11264;
	// begin inline asm
	ld.global.nc.u32 %r137, [%rd30];
	// end inline asm
	add.s64 	%rd31, %rd19, 12288;
	// begin inline asm
	ld.global.nc.u32 %r138, [%rd31];
	// end inline asm
	add.s64 	%rd32, %rd19, 13312;
	// begin inline asm
	ld.global.nc.u32 %r139, [%rd32];
	// end inline asm
	add.s64 	%rd33, %rd19, 14336;
	// begin inline asm
	ld.global.nc.u32 %r140, [%rd33];
	// end inline asm
	add.s64 	%rd34, %rd19, 15360;
	// begin inline asm
	ld.global.nc.u32 %r141, [%rd34];
	// end inline asm
	max.s32 	%r143, %r126, %r127;
	max.s32 	%r144, %r143, %r128;
	max.s32 	%r145, %r129, %r130;
	max.s32 	%r146, %r145, %r131;
	max.s32 	%r147, %r132, %r133;
	max.s32 	%r148, %r147, %r134;
	max.s32 	%r149, %r135, %r136;
	max.s32 	%r150, %r149, %r137;
	max.s32 	%r151, %r138, %r139;
	max.s32 	%r152, %r151, %r140;
	max.s32 	%r153, %r144, %r146;
	max.s32 	%r154, %r153, %r148;
	max.s32 	%r155, %r150, %r152;
	max.s32 	%r156, %r155, %r141;
	max.s32 	%r685, %r154, %r156;
	setp.lt.u32 	%p4, %r124, 8192;
	mov.b32 	%r674, 4096;
	@%p4 bra 	$L__BB8_60;
	add.s32 	%r90, %r124, -4096;
	mov.b32 	%r674, 4096;
$L__BB8_58:
	mul.wide.s32 	%rd52, %r674, 4;
	add.s64 	%rd36, %rd19, %rd52;
	// begin inline asm
	ld.global.nc.u32 %r158, [%rd36];
	// end inline asm
	add.s64 	%rd37, %rd36, 1024;
	// begin inline asm
	ld.global.nc.u32 %r159, [%rd37];
	// end inline asm
	add.s64 	%rd38, %rd36, 2048;
	// begin inline asm
	ld.global.nc.u32 %r160, [%rd38];
	// end inline asm
	add.s64 	%rd39, %rd36, 3072;
	// begin inline asm
	ld.global.nc.u32 %r161, [%rd39];
	// end inline asm
	add.s64 	%rd40, %rd36, 4096;
	// begin inline asm
	ld.global.nc.u32 %r162, [%rd40];
	// end inline asm
	add.s64 	%rd41, %rd36, 5120;
	// begin inline asm
	ld.global.nc.u32 %r163, [%rd41];
	// end inline asm
	add.s64 	%rd42, %rd36, 6144;
	// begin inline asm
	ld.global.nc.u32 %r164, [%rd42];
	// end inline asm
	add.s64 	%rd43, %rd36, 7168;
	// begin inline asm
	ld.global.nc.u32 %r165, [%rd43];
	// end inline asm
	add.s64 	%rd44, %rd36, 8192;
	// begin inline asm
	ld.global.nc.u32 %r166, [%rd44];
	// end inline asm
	add.s64 	%rd45, %rd36, 9216;
	// begin inline asm
	ld.global.nc.u32 %r167, [%rd45];
	// end inline asm
	add.s64 	%rd46, %rd36, 10240;
	// begin inline asm
	ld.global.nc.u32 %r168, [%rd46];
	// end inline asm
	add.s64 	%rd47, %rd36, 11264;
	// begin inline asm
	ld.global.nc.u32 %r169, [%rd47];
	// end inline asm
	add.s64 	%rd48, %rd36, 12288;
	// begin inline asm
	ld.global.nc.u32 %r170, [%rd48];
	// end inline asm
	add.s64 	%rd49, %rd36, 13312;
	// begin inline asm
	ld.global.nc.u32 %r171, [%rd49];
	// end inline asm
	add.s64 	%rd50, %rd36, 14336;
	// begin inline asm
	ld.global.nc.u32 %r172, [%rd50];
	// end inline asm
	add.s64 	%rd51, %rd36, 15360;
	// begin inline asm
	ld.global.nc.u32 %r173, [%rd51];
	// end inline asm
	max.s32 	%r174, %r685, %r158;
	max.s32 	%r175, %r174, %r159;
	max.s32 	%r176, %r160, %r161;
	max.s32 	%r177, %r176, %r162;
	max.s32 	%r178, %r163, %r164;
	max.s32 	%r179, %r178, %r165;
	max.s32 	%r180, %r166, %r167;
	max.s32 	%r181, %r180, %r168;
	max.s32 	%r182, %r169, %r170;
	max.s32 	%r183, %r182, %r171;
	max.s32 	%r184, %r172, %r173;
	max.s32 	%r185, %r175, %r177;
	max.s32 	%r186, %r185, %r179;
	max.s32 	%r187, %r181, %r183;
	max.s32 	%r188, %r187, %r184;
	max.s32 	%r685, %r186, %r188;
	sub.s32 	%r189, %r124, %r674;
	setp.lt.s32 	%p5, %r189, 4096;
	@%p5 bra 	$L__BB8_68;
	add.s32 	%r674, %r674, 4096;
	setp.le.s32 	%p6, %r674, %r90;
	@%p6 bra 	$L__BB8_58;
$L__BB8_60:
	setp.le.s32 	%p7, %r124, %r674;
	@%p7 bra 	$L__BB8_68;
	sub.s32 	%r97, %r124, %r674;
	setp.ge.s32 	%p8, %r88, %r97;
	@%p8 bra 	$L__BB8_68;
	not.b32 	%r191, %r88;
	add.s32 	%r192, %r124, %r191;
	sub.s32 	%r98, %r192, %r674;
	and.b32  	%r193, %r98, 768;
	setp.eq.s32 	%p9, %r193, 768;
	mov.u32 	%r679, %r88;
	@%p9 bra 	$L__BB8_65;
	add.s32 	%r676, %r88, %r674;
	shr.u32 	%r194, %r98, 8;
	add.s32 	%r195, %r194, 1;
	and.b32  	%r196, %r195, 3;
	neg.s32 	%r675, %r196;
	mov.u32 	%r679, %r88;
$L__BB8_64:
	.pragma "nounroll";
	mul.wide.u32 	%rd54, %r676, 4;
	add.s64 	%rd53, %rd16, %rd54;
	// begin inline asm
	ld.global.nc.u32 %r197, [%rd53];
	// end inline asm
	max.s32 	%r685, %r685, %r197;
	add.s32 	%r679, %r679, 256;
	add.s32 	%r676, %r676, 256;
	add.s32 	%r675, %r675, 1;
	setp.ne.s32 	%p10, %r675, 0;
	@%p10 bra 	$L__BB8_64;
$L__BB8_65:
	setp.lt.u32 	%p11, %r98, 768;
	@%p11 bra 	$L__BB8_68;
	cvt.u64.u32 	%rd55, %r679;
	cvt.u64.u32 	%rd56, %r674;
	add.s64 	%rd57, %rd55, %rd56;
	shl.b64 	%rd58, %rd57, 2;
	add.s64 	%rd59, %rd58, %rd16;
	add.s64 	%rd124, %rd59, 2048;
	add.s32 	%r682, %r679, %r674;
$L__BB8_67:
	mul.wide.u32 	%rd64, %r682, 4;
	add.s64 	%rd60, %rd16, %rd64;
	// begin inline asm
	ld.global.nc.u32 %r198, [%rd60];
	// end inline asm
	max.s32 	%r202, %r685, %r198;
	add.s64 	%rd61, %rd124, -1024;
	// begin inline asm
	ld.global.nc.u32 %r199, [%rd61];
	// end inline asm
	max.s32 	%r203, %r202, %r199;
	// begin inline asm
	ld.global.nc.u32 %r200, [%rd124];
	// end inline asm
	max.s32 	%r204, %r203, %r200;
	add.s64 	%rd63, %rd124, 1024;
	// begin inline asm
	ld.global.nc.u32 %r201, [%rd63];
	// end inline asm
	max.s32 	%r685, %r204, %r201;
	add.s32 	%r679, %r679, 1024;
	add.s64 	%rd124, %rd124, 4096;
	add.s32 	%r682, %r682, 1024;
	setp.lt.s32 	%p12, %r679, %r97;
	@%p12 bra 	$L__BB8_67;
$L__BB8_68:
	// begin inline asm
	mov.u32 %r205, %laneid;
	// end inline asm
	mov.b32 	%r208, 1;
	mov.b32 	%r229, 31;
	mov.b32 	%r230, -1;
	// begin inline asm
	shfl.sync.down.b32 %r206, %r685, %r208, %r229, %r230;
	// end inline asm
	setp.gt.s32 	%p13, %r205, 30;
	max.s32 	%r231, %r685, %r206;
	selp.b32 	%r212, %r685, %r231, %p13;
	mov.b32 	%r213, 2;
	// begin inline asm
	shfl.sync.down.b32 %r211, %r212, %r213, %r229, %r230;
	// end inline asm
	setp.gt.s32 	%p14, %r205, 29;
	max.s32 	%r232, %r212, %r211;
	selp.b32 	%r217, %r212, %r232, %p14;
	mov.b32 	%r218, 4;
	// begin inline asm
	shfl.sync.down.b32 %r216, %r217, %r218, %r229, %r230;
	// end inline asm
	setp.gt.s32 	%p15, %r205, 27;
	max.s32 	%r233, %r217, %r216;
	selp.b32 	%r222, %r217, %r233, %p15;
	mov.b32 	%r223, 8;
	// begin inline asm
	shfl.sync.down.b32 %r221, %r222, %r223, %r229, %r230;
	// end inline asm
	setp.gt.s32 	%p16, %r205, 23;
	max.s32 	%r234, %r222, %r221;
	selp.b32 	%r227, %r222, %r234, %p16;
	mov.b32 	%r228, 16;
	// begin inline asm
	shfl.sync.down.b32 %r226, %r227, %r228, %r229, %r230;
	// end inline asm
	setp.gt.s32 	%p17, %r205, 15;
	max.s32 	%r120, %r227, %r226;
	selp.b32 	%r686, %r227, %r120, %p17;
	setp.ne.s32 	%p18, %r205, 0;
	@%p18 bra 	$L__BB8_70;
	shr.u32 	%r235, %r88, 3;
	and.b32  	%r236, %r235, 124;
	mov.u32 	%r237, _ZZN3cub18CUB_300001_SM_10006detail6reduce28DeviceReduceSingleTileKernelINS2_10policy_hubIijN4cuda3__47maximumIiEEE10Policy1000EPiSB_iS8_iiNS5_3std3__410__identityEEEvT0_T1_T2_T3_T4_T6_E12temp_storage;
	add.s32 	%r238, %r237, %r236;
	st.shared.u32 	[%r238+8], %r120;
$L__BB8_70:
	bar.sync 	0;
	setp.ne.s32 	%p19, %r88, 0;
	@%p19 bra 	$L__BB8_72;
	ld.shared.u32 	%r239, [_ZZN3cub18CUB_300001_SM_10006detail6reduce28DeviceReduceSingleTileKernelINS2_10policy_hubIijN4cuda3__47maximumIiEEE10Policy1000EPiSB_iS8_iiNS5_3std3__410__identityEEEvT0_T1_T2_T3_T4_T6_E12temp_storage+12];
	max.s32 	%r240, %r686, %r239;
	ld.shared.u32 	%r241, [_ZZN3cub18CUB_300001_SM_10006detail6reduce28DeviceReduceSingleTileKernelINS2_10policy_hubIijN4cuda3__47maximumIiEEE10Policy1000EPiSB_iS8_iiNS5_3std3__410__identityEEEvT0_T1_T2_T3_T4_T6_E12temp_storage+16];
	max.s32 	%r242, %r240, %r241;
	ld.shared.u32 	%r243, [_ZZN3cub18CUB_300001_SM_10006detail6reduce28DeviceReduceSingleTileKernelINS2_10policy_hubIijN4cuda3__47maximumIiEEE10Policy1000EPiSB_iS8_iiNS5_3std3__410__identityEEEvT0_T1_T2_T3_T4_T6_E12temp_storage+20];
	max.s32 	%r244, %r242, %r243;
	ld.shared.u32 	%r245, [_ZZN3cub18CUB_300001_SM_10006detail6reduce28DeviceReduceSingleTileKernelINS2_10policy_hubIijN4cuda3__47maximumIiEEE10Policy1000EPiSB_iS8_iiNS5_3std3__410__identityEEEvT0_T1_T2_T3_T4_T6_E12temp_storage+24];
	max.s32 	%r246, %r244, %r245;
	ld.shared.u32 	%r247, [_ZZN3cub18CUB_300001_SM_10006detail6reduce28DeviceReduceSingleTileKernelINS2_10policy_hubIijN4cuda3__47maximumIiEEE10Policy1000EPiSB_iS8_iiNS5_3std3__410__identityEEEvT0_T1_T2_T3_T4_T6_E12temp_storage+28];
	max.s32 	%r248, %r246, %r247;
	ld.shared.u32 	%r249, [_ZZN3cub18CUB_300001_SM_10006detail6reduce28DeviceReduceSingleTileKernelINS2_10policy_hubIijN4cuda3__47maximumIiEEE10Policy1000EPiSB_iS8_iiNS5_3std3__410__identityEEEvT0_T1_T2_T3_T4_T6_E12temp_storage+32];
	max.s32 	%r250, %r248, %r249;
	ld.shared.u32 	%r251, [_ZZN3cub18CUB_300001_SM_10006detail6reduce28DeviceReduceSingleTileKernelINS2_10policy_hubIijN4cuda3__47maximumIiEEE10Policy1000EPiSB_iS8_iiNS5_3std3__410__identityEEEvT0_T1_T2_T3_T4_T6_E12temp_storage+36];
	max.s32 	%r686, %r250, %r251;
$L__BB8_72:
	mov.u32 	%r631, %tid.x;
	setp.ne.s32 	%p95, %r631, 0;
	@%p95 bra 	$L__BB8_74;
	max.s32 	%r632, %r125, %r686;
	st.global.u32 	[%rd1], %r632;
$L__BB8_74:
	ret;

}
	// .globl	_ZN3cub18CUB_300001_SM_10006detail6reduce28DeviceReduceSingleTileKernelINS2_10policy_hubIiyN4cuda3__47maximumIiEEE10Policy1000EN6thrust24THRUST_300001_SM_1000_NS6detail15normal_iteratorINSC_10device_ptrIiEEEEPiyS8_iiNS5_3std3__410__identityEEEvT0_T1_T2_T3_T4_T6_
.visible .entry _ZN3cub18CUB_300001_SM_10006detail6reduce28DeviceReduceSingleTileKernelINS2_10policy_hubIiyN4cuda3__47maximumIiEEE10Policy1000EN6thrust24THRUST_300001_SM_1000_NS6detail15normal_iteratorINSC_10device_ptrIiEEEEPiyS8_iiNS5_3std3__410__identityEEEvT0_T1_T2_T3_T4_T6_(
	.param .align 8 .b8 _ZN3cub18CUB_300001_SM_10006detail6reduce28DeviceReduceSingleTileKernelINS2_10policy_hubIiyN4cuda3__47maximumIiEEE10Policy1000EN6thrust24THRUST_300001_SM_1000_NS6detail15normal_iteratorINSC_10device_ptrIiEEEEPiyS8_iiNS5_3std3__410__identityEEEvT0_T1_T2_T3_T4_T6__param_0[8],
	.param .u64 .ptr .align 1 _ZN3cub18CUB_300001_SM_10006detail6reduce28DeviceReduceSingleTileKernelINS2_10policy_hubIiyN4cuda3__47maximumIiEEE10Policy1000EN6thrust24THRUST_300001_SM_1000_NS6detail15normal_iteratorINSC_10device_ptrIiEEEEPiyS8_iiNS5_3std3__410__identityEEEvT0_T1_T2_T3_T4_T6__param_1,
	.param .u64 _ZN3cub18CUB_300001_SM_10006detail6reduce28DeviceReduceSingleTileKernelINS2_10policy_hubIiyN4cuda3__47maximumIiEEE10Policy1000EN6thrust24THRUST_300001_SM_1000_NS6detail15normal_iteratorINSC_10device_ptrIiEEEEPiyS8_iiNS5_3std3__410__identityEEEvT0_T1_T2_T3_T4_T6__param_2,
	.param .align 1 .b8 _ZN3cub18CUB_300001_SM_10006detail6reduce28DeviceReduceSingleTileKernelINS2_10policy_hubIiyN4cuda3__47maximumIiEEE10Policy1000EN6thrust24THRUST_300001_SM_1000_NS6detail15normal_iteratorINSC_10device_ptrIiEEEEPiyS8_iiNS5_3std3__410__identityEEEvT0_T1_T2_T3_T4_T6__param_3[1],
	.param .u32 _ZN3cub18CUB_300001_SM_10006detail6reduce28DeviceReduceSingleTileKernelINS2_10policy_hubIiyN4cuda3__47maximumIiEEE10Policy1000EN6thrust24THRUST_300001_SM_1000_NS6detail15normal_iteratorINSC_10device_ptrIiEEEEPiyS8_iiNS5_3std3__410__identityEEEvT0_T1_T2_T3_T4_T6__param_4,
	.param .align 1 .b8 _ZN3cub18CUB_300001_SM_10006detail6reduce28DeviceReduceSingleTileKernelINS2_10policy_hubIiyN4cuda3__47maximumIiEEE10Policy1000EN6thrust24THRUST_300001_SM_1000_NS6detail15normal_iteratorINSC_10device_ptrIiEEEEPiyS8_iiNS5_3std3__410__identityEEEvT0_T1_T2_T3_T4_T6__param_5[1]
)
.maxntid 256
.minnctapersm 1
{
	.reg .pred 	%p<59>;
	.reg .b32 	%r<471>;
	.reg .b64 	%rd<56>;
	// demoted variable
	.shared .align 4 .b8 _ZZN3cub18CUB_300001_SM_10006detail6reduce28DeviceReduceSingleTileKernelINS2_10policy_hubIiyN4cuda3__47maximumIiEEE10Policy1000EN6thrust24THRUST_300001_SM_1000_NS6detail15normal_iteratorINSC_10device_ptrIiEEEEPiyS8_iiNS5_3std3__410__identityEEEvT0_T1_T2_T3_T4_T6_E12temp_storage[44];
	ld.param.u64 	%rd18, [_ZN3cub18CUB_300001_SM_10006detail6reduce28DeviceReduceSingleTileKernelINS2_10policy_hubIiyN4cuda3__47maximumIiEEE10Policy1000EN6thrust24THRUST_300001_SM_1000_NS6detail15normal_iteratorINSC_10device_ptrIiEEEEPiyS8_iiNS5_3std3__410__identityEEEvT0_T1_T2_T3_T4_T6__param_0];
	ld.param.u64 	%rd20, [_ZN3cub18CUB_300001_SM_10006detail6reduce28DeviceReduceSingleTileKernelINS2_10policy_hubIiyN4cuda3__47maximumIiEEE10Policy1000EN6thrust24THRUST_300001_SM_1000_NS6detail15normal_iteratorINSC_10device_ptrIiEEEEPiyS8_iiNS5_3std3__410__identityEEEvT0_T1_T2_T3_T4_T6__param_1];
	ld.param.u64 	%rd19, [_ZN3cub18CUB_300001_SM_10006detail6reduce28DeviceReduceSingleTileKernelINS2_10policy_hubIiyN4cuda3__47maximumIiEEE10Policy1000EN6thrust24THRUST_300001_SM_1000_NS6detail15normal_iteratorINSC_10device_ptrIiEEEEPiyS8_iiNS5_3std3__410__identityEEEvT0_T1_T2_T3_T4_T6__param_2];
	ld.param.u32 	%r83, [_ZN3cub18CUB_300001_SM_10006detail6reduce28DeviceReduceSingleTileKernelINS2_10policy_hubIiyN4cuda3__47maximumIiEEE10Policy1000EN6thrust24THRUST_300001_SM_1000_NS6detail15normal_iteratorINSC_10device_ptrIiEEEEPiyS8_iiNS5_3std3__410__identityEEEvT0_T1_T2_T3_T4_T6__param_4];
	cvta.to.global.u64 	%rd1, %rd20;
	setp.ne.s64 	%p1, %rd19, 0;
	@%p1 bra 	$L__BB9_3;
	mov.u32 	%r434, %tid.x;
	setp.ne.s32 	%p58, %r434, 0;
	@%p58 bra 	$L__BB9_51;
	st.global.u32 	[%rd1], %r83;
	bra.uni 	$L__BB9_51;
$L__BB9_3:
	cvta.to.global.u64 	%rd2, %rd18;
	setp.gt.u64 	%p2, %rd19, 4095;
	@%p2 bra 	$L__BB9_28;
	cvt.u32.u64 	%r1, %rd19;
	mov.u32 	%r2, %tid.x;
	setp.ge.u32 	%p24, %r2, %r1;
	mov.b32 	%r452, 0;
	mov.u32 	%r441, %r2;
	@%p24 bra 	$L__BB9_6;
	mul.wide.u32 	%rd41, %r2, 4;
	add.s64 	%rd42, %rd2, %rd41;
	ld.global.u32 	%r452, [%rd42];
	add.s32 	%r441, %r2, 256;
$L__BB9_6:
	setp.ge.u32 	%p25, %r441, %r1;
	@%p25 bra 	$L__BB9_19;
	not.b32 	%r262, %r441;
	add.s32 	%r263, %r262, %r1;
	shr.u32 	%r264, %r263, 8;
	add.s32 	%r7, %r264, 1;
	and.b32  	%r8, %r7, 15;
	setp.lt.u32 	%p26, %r263, 3840;
	@%p26 bra 	$L__BB9_10;
	and.b32  	%r265, %r7, 33554416;
	neg.s32 	%r437, %r265;
	mul.wide.u32 	%rd43, %r441, 4;
	add.s64 	%rd44, %rd43, %rd2;
	add.s64 	%rd51, %rd44, 8192;
$L__BB9_9:
	.pragma "nounroll";
	ld.global.u32 	%r266, [%rd51+-8192];
	max.s32 	%r267, %r452, %r266;
	ld.global.u32 	%r268, [%rd51+-7168];
	max.s32 	%r269, %r267, %r268;
	ld.global.u32 	%r270, [%rd51+-6144];
	max.s32 	%r271, %r269, %r270;
	ld.global.u32 	%r272, [%rd51+-5120];
	max.s32 	%r273, %r271, %r272;
	ld.global.u32 	%r274, [%rd51+-4096];
	max.s32 	%r275, %r273, %r274;
	ld.global.u32 	%r276, [%rd51+-3072];
	max.s32 	%r277, %r275, %r276;
	ld.global.u32 	%r278, [%rd51+-2048];
	max.s32 	%r279, %r277, %r278;
	ld.global.u32 	%r280, [%rd51+-1024];
	max.s32 	%r281, %r279, %r280;
	ld.global.u32 	%r282, [%rd51];
	max.s32 	%r283, %r281, %r282;
	ld.global.u32 	%r284, [%rd51+1024];
	max.s32 	%r285, %r283, %r284;
	ld.global.u32 	%r286, [%rd51+2048];
	max.s32 	%r287, %r285, %r286;
	ld.global.u32 	%r288, [%rd51+3072];
	max.s32 	%r289, %r287, %r288;
	ld.global.u32 	%r290, [%rd51+4096];
	max.s32 	%r291, %r289, %r290;
	ld.global.u32 	%r292, [%rd51+5120];
	max.s32 	%r293, %r291, %r292;
	ld.global.u32 	%r294, [%rd51+6144];
	max.s32 	%r295, %r293, %r294;
	ld.global.u32 	%r296, [%rd51+7168];
	max.s32 	%r452, %r295, %r296;
	add.s32 	%r441, %r441, 4096;
	add.s32 	%r437, %r437, 16;
	add.s64 	%rd51, %rd51, 16384;
	setp.ne.s32 	%p27, %r437, 0;
	@%p27 bra 	$L__BB9_9;
$L__BB9_10:
	setp.eq.s32 	%p28, %r8, 0;
	@%p28 bra 	$L__BB9_19;
	and.b32  	%r19, %r7, 7;
	setp.lt.u32 	%p29, %r8, 8;
	@%p29 bra 	$L__BB9_13;
	mul.wide.s32 	%rd45, %r441, 4;
	add.s64 	%rd46, %rd2, %rd45;
	ld.global.u32 	%r298, [%rd46];
	max.s32 	%r299, %r452, %r298;
	ld.global.u32 	%r300, [%rd46+1024];
	max.s32 	%r301, %r299, %r300;
	ld.global.u32 	%r302, [%rd46+2048];
	max.s32 	%r303, %r301, %r302;
	ld.global.u32 	%r304, [%rd46+3072];
	max.s32 	%r305, %r303, %r304;
	ld.global.u32 	%r306, [%rd46+4096];
	max.s32 	%r307, %r305, %r306;
	ld.global.u32 	%r308, [%rd46+5120];
	max.s32 	%r309, %r307, %r308;
	ld.global.u32 	%r310, [%rd46+6144];
	max.s32 	%r311, %r309, %r310;
	ld.global.u32 	%r312, [%rd46+7168];
	max.s32 	%r452, %r311, %r312;
	add.s32 	%r441, %r441, 2048;
$L__BB9_13:
	setp.eq.s32 	%p30, %r19, 0;
	@%p30 bra 	$L__BB9_19;
	and.b32  	%r25, %r7, 3;
	setp.lt.u32 	%p31, %r19, 4;
	@%p31 bra 	$L__BB9_16;
	mul.wide.s32 	%rd47, %r441, 4;
	add.s64 	%rd48, %rd2, %rd47;
	ld.global.u32 	%r314, [%rd48];
	max.s32 	%r315, %r452, %r314;
	ld.global.u32 	%r316, [%rd48+1024];
	max.s32 	%r317, %r315, %r316;
	ld.global.u32 	%r318, [%rd48+2048];
	max.s32 	%r319, %r317, %r318;
	ld.global.u32 	%r320, [%rd48+3072];
	max.s32 	%r452, %r319, %r320;
	add.s32 	%r441, %r441, 1024;
$L__BB9_16:
	setp.eq.s32 	%p32, %r25, 0;
	@%p32 bra 	$L__BB9_19;
	neg.s32 	%r449, %r25;
$L__BB9_18:
	.pragma "nounroll";
	mul.wide.s32 	%rd49, %r441, 4;
	add.s64 	%rd50, %rd2, %rd49;
	ld.global.u32 	%r321, [%rd50];
	max.s32 	%r452, %r452, %r321;
	add.s32 	%r441, %r441, 256;
	add.s32 	%r449, %r449, 1;
	setp.ne.s32 	%p33, %r449, 0;
	@%p33 bra 	$L__BB9_18;
$L__BB9_19:
	setp.lt.u64 	%p34, %rd19, 256;
	@%p34 bra 	$L__BB9_24;
	// begin inline asm
	mov.u32 %r385, %laneid;
	// end inline asm
	mov.b32 	%r388, 1;
	mov.b32 	%r409, 31;
	mov.b32 	%r410, -1;
	// begin inline asm
	shfl.sync.down.b32 %r386, %r452, %r388, %r409, %r410;
	// end inline asm
	setp.gt.s32 	%p50, %r385, 30;
	max.s32 	%r411, %r452, %r386;
	selp.b32 	%r392, %r452, %r411, %p50;
	mov.b32 	%r393, 2;
	// begin inline asm
	shfl.sync.down.b32 %r391, %r392, %r393, %r409, %r410;
	// end inline asm
	setp.gt.s32 	%p51, %r385, 29;
	max.s32 	%r412, %r392, %r391;
	selp.b32 	%r397, %r392, %r412, %p51;
	mov.b32 	%r398, 4;
	// begin inline asm
	shfl.sync.down.b32 %r396, %r397, %r398, %r409, %r410;
	// end inline asm
	setp.gt.s32 	%p52, %r385, 27;
	max.s32 	%r413, %r397, %r396;
	selp.b32 	%r402, %r397, %r413, %p52;
	mov.b32 	%r403, 8;
	// begin inline asm
	shfl.sync.down.b32 %r401, %r402, %r403, %r409, %r410;
	// end inline asm
	setp.gt.s32 	%p53, %r385, 23;
	max.s32 	%r414, %r402, %r401;
	selp.b32 	%r407, %r402, %r414, %p53;
	mov.b32 	%r408, 16;
	// begin inline asm
	shfl.sync.down.b32 %r406, %r407, %r408, %r409, %r410;
	// end inline asm
	setp.gt.s32 	%p54, %r385, 15;
	max.s32 	%r39, %r407, %r406;
	selp.b32 	%r470, %r407, %r39, %p54;
	setp.ne.s32 	%p55, %r385, 0;
	@%p55 bra 	$L__BB9_22;
	shr.u32 	%r415, %r2, 3;
	and.b32  	%r416, %r415, 124;
	mov.u32 	%r417, _ZZN3cub18CUB_300001_SM_10006detail6reduce28DeviceReduceSingleTileKernelINS2_10policy_hubIiyN4cuda3__47maximumIiEEE10Policy1000EN6thrust24THRUST_300001_SM_1000_NS6detail15normal_iteratorINSC_10device_ptrIiEEEEPiyS8_iiNS5_3std3__410__identityEEEvT0_T1_T2_T3_T4_T6_E12temp_storage;
	add.s32 	%r418, %r417, %r416;
	st.shared.u32 	[%r418+8], %r39;
$L__BB9_22:
	bar.sync 	0;
	setp.ne.s32 	%p56, %r2, 0;
	@%p56 bra 	$L__BB9_49;
	ld.shared.u32 	%r419, [_ZZN3cub18CUB_300001_SM_10006detail6reduce28DeviceReduceSingleTileKernelINS2_10policy_hubIiyN4cuda3__47maximumIiEEE10Policy1000EN6thrust24THRUST_300001_SM_1000_NS6detail15normal_iteratorINSC_10device_ptrIiEEEEPiyS8_iiNS5_3std3__410__identityEEEvT0_T1_T2_T3_T4_T6_E12temp_storage+12];
	max.s32 	%r420, %r470, %r419;
	ld.shared.u32 	%r421, [_ZZN3cub18CUB_300001_SM_10006detail6reduce28DeviceReduceSingleTileKernelINS2_10policy_hubIiyN4cuda3__47maximumIiEEE10Policy1000EN6thrust24THRUST_300001_SM_1000_NS6detail15normal_iteratorINSC_10device_ptrIiEEEEPiyS8_iiNS5_3std3__410__identityEEEvT0_T1_T2_T3_T4_T6_E12temp_storage+16];
	max.s32 	%r422, %r420, %r421;
	ld.shared.u32 	%r423, [_ZZN3cub18CUB_300001_SM_10006detail6reduce28DeviceReduceSingleTileKernelINS2_10policy_hubIiyN4cuda3__47maximumIiEEE10Policy1000EN6thrust24THRUST_300001_SM_1000_NS6detail15normal_iteratorINSC_10device_ptrIiEEEEPiyS8_iiNS5_3std3__410__identityEEEvT0_T1_T2_T3_T4_T6_E12temp_storage+20];
	max.s32 	%r424, %r422, %r423;
	ld.shared.u32 	%r425, [_ZZN3cub18CUB_300001_SM_10006detail6reduce28DeviceReduceSingleTileKernelINS2_10policy_hubIiyN4cuda3__47maximumIiEEE10Policy1000EN6thrust24THRUST_300001_SM_1000_NS6detail15normal_iteratorINSC_10device_ptrIiEEEEPiyS8_iiNS5_3std3__410__identityEEEvT0_T1_T2_T3_T4_T6_E12temp_storage+24];
	max.s32 	%r426, %r424, %r425;
	ld.shared.u32 	%r427, [_ZZN3cub18CUB_300001_SM_10006detail6reduce28DeviceReduceSingleTileKernelINS2_10policy_hubIiyN4cuda3__47maximumIiEEE10Policy1000EN6thrust24THRUST_300001_SM_1000_NS6detail15normal_iteratorINSC_10device_ptrIiEEEEPiyS8_iiNS5_3std3__410__identityEEEvT0_T1_T2_T3_T4_T6_E12temp_storage+28];
	max.s32 	%r428, %r426, %r427;
	ld.shared.u32 	%r429, [_ZZN3cub18CUB_300001_SM_10006detail6reduce28DeviceReduceSingleTileKernelINS2_10policy_hubIiyN4cuda3__47maximumIiEEE10Policy1000EN6thrust24THRUST_300001_SM_1000_NS6detail15normal_iteratorINSC_10device_ptrIiEEEEPiyS8_iiNS5_3std3__410__identityEEEvT0_T1_T2_T3_T4_T6_E12temp_storage+32];
	max.s32 	%r430, %r428, %r429;
	ld.shared.u32 	%r431, [_ZZN3cub18CUB_300001_SM_10006detail6reduce28DeviceReduceSingleTileKernelINS2_10policy_hubIiyN4cuda3__47maximumIiEEE10Policy1000EN6thrust24THRUST_300001_SM_1000_NS6detail15normal_iteratorINSC_10device_ptrIiEEEEPiyS8_iiNS5_3std3__410__identityEEEvT0_T1_T2_T3_T4_T6_E12temp_storage+36];
	max.s32 	%r470, %r430, %r431;
	bra.uni 	$L__BB9_49;
$L__BB9_24:
	// begin inline asm
	mov.u32 %r322, %laneid;
	// end inline asm
	and.b32  	%r348, %r2, 992;
	add.s32 	%r349, %r348, 32;
	setp.gt.u32 	%p35, %r349, %r1;
	not.b32 	%r350, %r348;
	add.s32 	%r351, %r1, %r350;
	selp.b32 	%r346, %r351, 31, %p35;
	mov.b32 	%r325, 1;
	mov.b32 	%r347, -1;
	// begin inline asm
	shfl.sync.down.b32 %r323, %r452, %r325, %r346, %r347;
	// end inline asm
	setp.lt.s32 	%p36, %r322, %r346;
	max.s32 	%r352, %r452, %r323;
	selp.b32 	%r329, %r352, %r452, %p36;
	mov.b32 	%r330, 2;
	// begin inline asm
	shfl.sync.down.b32 %r328, %r329, %r330, %r346, %r347;
	// end inline asm
	add.s32 	%r353, %r322, 2;
	setp.gt.s32 	%p37, %r353, %r346;
	max.s32 	%r354, %r329, %r328;
	selp.b32 	%r334, %r329, %r354, %p37;
	mov.b32 	%r335, 4;
	// begin inline asm
	shfl.sync.down.b32 %r333, %r334, %r335, %r346, %r347;
	// end inline asm
	add.s32 	%r355, %r322, 4;
	setp.gt.s32 	%p38, %r355, %r346;
	max.s32 	%r356, %r334, %r333;
	selp.b32 	%r339, %r334, %r356, %p38;
	mov.b32 	%r340, 8;
	// begin inline asm
	shfl.sync.down.b32 %r338, %r339, %r340, %r346, %r347;
	// end inline asm
	add.s32 	%r357, %r322, 8;
	setp.gt.s32 	%p39, %r357, %r346;
	max.s32 	%r358, %r339, %r338;
	selp.b32 	%r344, %r339, %r358, %p39;
	mov.b32 	%r345, 16;
	// begin inline asm
	shfl.sync.down.b32 %r343, %r344, %r345, %r346, %r347;
	// end inline asm
	add.s32 	%r359, %r322, 16;
	setp.gt.s32 	%p40, %r359, %r346;
	max.s32 	%r360, %r344, %r343;
	selp.b32 	%r470, %r344, %r360, %p40;
	setp.ne.s32 	%p41, %r322, 0;
	@%p41 bra 	$L__BB9_26;
	shr.u32 	%r361, %r2, 3;
	and.b32  	%r362, %r361, 124;
	mov.u32 	%r363, _ZZN3cub18CUB_300001_SM_10006detail6reduce28DeviceReduceSingleTileKernelINS2_10policy_hubIiyN4cuda3__47maximumIiEEE10Policy1000EN6thrust24THRUST_300001_SM_1000_NS6detail15normal_iteratorINSC_10device_ptrIiEEEEPiyS8_iiNS5_3std3__410__identityEEEvT0_T1_T2_T3_T4_T6_E12temp_storage;
	add.s32 	%r364, %r363, %r362;
	st.shared.u32 	[%r364+8], %r470;
$L__BB9_26:
	bar.sync 	0;
	setp.ne.s32 	%p42, %r2, 0;
	@%p42 bra 	$L__BB9_49;
	setp.gt.u64 	%p43, %rd19, 32;
	ld.shared.u32 	%r365, [_ZZN3cub18CUB_300001_SM_10006detail6reduce28DeviceReduceSingleTileKernelINS2_10policy_hubIiyN4cuda3__47maximumIiEEE10Policy1000EN6thrust24THRUST_300001_SM_1000_NS6detail15normal_iteratorINSC_10device_ptrIiEEEEPiyS8_iiNS5_3std3__410__identityEEEvT0_T1_T2_T3_T4_T6_E12temp_storage+12];
	max.s32 	%r366, %r470, %r365;
	selp.b32 	%r367, %r366, %r470, %p43;
	setp.gt.u64 	%p44, %rd19, 64;
	ld.shared.u32 	%r368, [_ZZN3cub18CUB_300001_SM_10006detail6reduce28DeviceReduceSingleTileKernelINS2_10policy_hubIiyN4cuda3__47maximumIiEEE10Policy1000EN6thrust24THRUST_300001_SM_1000_NS6detail15normal_iteratorINSC_10device_ptrIiEEEEPiyS8_iiNS5_3std3__410__identityEEEvT0_T1_T2_T3_T4_T6_E12temp_storage+16];
	max.s32 	%r369, %r367, %r368;
	selp.b32 	%r370, %r369, %r367, %p44;
	setp.gt.u64 	%p45, %rd19, 96;
	ld.shared.u32 	%r371, [_ZZN3cub18CUB_300001_SM_10006detail6reduce28DeviceReduceSingleTileKernelINS2_10policy_hubIiyN4cuda3__47maximumIiEEE10Policy1000EN6thrust24THRUST_300001_SM_1000_NS6detail15normal_iteratorINSC_10device_ptrIiEEEEPiyS8_iiNS5_3std3__410__identityEEEvT0_T1_T2_T3_T4_T6_E12temp_storage+20];
	max.s32 	%r372, %r370, %r371;
	selp.b32 	%r373, %r372, %r370, %p45;
	setp.gt.u64 	%p46, %rd19, 128;
	ld.shared.u32 	%r374, [_ZZN3cub18CUB_300001_SM_10006detail6reduce28DeviceReduceSingleTileKernelINS2_10policy_hubIiyN4cuda3__47maximumIiEEE10Policy1000EN6thrust24THRUST_300001_SM_1000_NS6detail15normal_iteratorINSC_10device_ptrIiEEEEPiyS8_iiNS5_3std3__410__identityEEEvT0_T1_T2_T3_T4_T6_E12temp_storage+24];
	max.s32 	%r375, %r373, %r374;
	selp.b32 	%r376, %r375, %r373, %p46;
	setp.gt.u64 	%p47, %rd19, 160;
	ld.shared.u32 	%r377, [_ZZN3cub18CUB_300001_SM_10006detail6reduce28DeviceReduceSingleTileKernelINS2_10policy_hubIiyN4cuda3__47maximumIiEEE10Policy1000EN6thrust24THRUST_300001_SM_1000_NS6detail15normal_iteratorINSC_10device_ptrIiEEEEPiyS8_iiNS5_3std3__410__identityEEEvT0_T1_T2_T3_T4_T6_E12temp_storage+28];
	max.s32 	%r378, %r376, %r377;
	selp.b32 	%r379, %r378, %r376, %p47;
	setp.gt.u64 	%p48, %rd19, 192;
	ld.shared.u32 	%r380, [_ZZN3cub18CUB_300001_SM_10006detail6reduce28DeviceReduceSingleTileKernelINS2_10policy_hubIiyN4cuda3__47maximumIiEEE10Policy1000EN6thrust24THRUST_300001_SM_1000_NS6detail15normal_iteratorINSC_10device_ptrIiEEEEPiyS8_iiNS5_3std3__410__identityEEEvT0_T1_T2_T3_T4_T6_E12temp_storage+32];
	max.s32 	%r381, %r379, %r380;
	selp.b32 	%r382, %r381, %r379, %p48;
	setp.gt.u64 	%p49, %rd19, 224;
	ld.shared.u32 	%r383, [_ZZN3cub18CUB_300001_SM_10006detail6reduce28DeviceReduceSingleTileKernelINS2_10policy_hubIiyN4cuda3__47maximumIiEEE10Policy1000EN6thrust24THRUST_300001_SM_1000_NS6detail15normal_iteratorINSC_10device_ptrIiEEEEPiyS8_iiNS5_3std3__410__identityEEEvT0_T1_T2_T3_T4_T6_E12temp_storage+36];
	max.s32 	%r384, %r382, %r383;
	selp.b32 	%r470, %r384, %r382, %p49;
	bra.uni 	$L__BB9_49;
$L__BB9_28:
	mov.u32 	%r44, %tid.x;
	cvt.u64.u32 	%rd6, %r44;
	mul.wide.u32 	%rd22, %r44, 4;
	add.s64 	%rd7, %rd2, %rd22;
	ld.global.u32 	%r84, [%rd7];
	ld.global.u32 	%r85, [%rd7+1024];
	ld.global.u32 	%r86, [%rd7+2048];
	ld.global.u32 	%r87, [%rd7+3072];
	ld.global.u32 	%r88, [%rd7+4096];
	ld.global.u32 	%r89, [%rd7+5120];
	ld.global.u32 	%r90, [%rd7+6144];
	ld.global.u32 	%r91, [%rd7+7168];
	ld.global.u32 	%r92, [%rd7+8192];
	ld.global.u32 	%r93, [%rd7+9216];
	ld.global.u32 	%r94, [%rd7+10240];
	ld.global.u32 	%r95, [%rd7+11264];
	ld.global.u32 	%r96, [%rd7+12288];
	ld.global.u32 	%r97, [%rd7+13312];
	ld.global.u32 	%r98, [%rd7+14336];
	ld.global.u32 	%r99, [%rd7+15360];
	max.s32 	%r100, %r84, %r85;
	max.s32 	%r101, %r100, %r86;
	max.s32 	%r102, %r87, %r88;
	max.s32 	%r103, %r102, %r89;
	max.s32 	%r104, %r90, %r91;
	max.s32 	%r105, %r104, %r92;
	max.s32 	%r106, %r93, %r94;
	max.s32 	%r107, %r106, %r95;
	max.s32 	%r108, %r96, %r97;
	max.s32 	%r109, %r108, %r98;
	max.s32 	%r110, %r101, %r103;
	max.s32 	%r111, %r110, %r105;
	max.s32 	%r112, %r107, %r109;
	max.s32 	%r113, %r112, %r99;
	max.s32 	%r469, %r111, %r113;
	add.s64 	%rd8, %rd19, -4096;
	setp.lt.u64 	%p3, %rd8, 4096;
	mov.b64 	%rd53, 4096;
	@%p3 bra 	$L__BB9_32;
	mov.b64 	%rd53, 4096;
$L__BB9_30:
	shl.b64 	%rd24, %rd53, 2;
	add.s64 	%rd25, %rd7, %rd24;
	ld.global.u32 	%r114, [%rd25];
	ld.global.u32 	%r115, [%rd25+1024];
	ld.global.u32 	%r116, [%rd25+2048];
	ld.global.u32 	%r117, [%rd25+3072];
	ld.global.u32 	%r118, [%rd25+4096];
	ld.global.u32 	%r119, [%rd25+5120];
	ld.global.u32 	%r120, [%rd25+6144];
	ld.global.u32 	%r121, [%rd25+7168];
	ld.global.u32 	%r122, [%rd25+8192];
	ld.global.u32 	%r123, [%rd25+9216];
	ld.global.u32 	%r124, [%rd25+10240];
	ld.global.u32 	%r125, [%rd25+11264];
	ld.global.u32 	%r126, [%rd25+12288];
	ld.global.u32 	%r127, [%rd25+13312];
	ld.global.u32 	%r128, [%rd25+14336];
	ld.global.u32 	%r129, [%rd25+15360];
	max.s32 	%r130, %r469, %r114;
	max.s32 	%r131, %r130, %r115;
	max.s32 	%r132, %r116, %r117;
	max.s32 	%r133, %r132, %r118;
	max.s32 	%r134, %r119, %r120;
	max.s32 	%r135, %r134, %r121;
	max.s32 	%r136, %r122, %r123;
	max.s32 	%r137, %r136, %r124;
	max.s32 	%r138, %r125, %r126;
	max.s32 	%r139, %r138, %r127;
	max.s32 	%r140, %r128, %r129;
	max.s32 	%r141, %r131, %r133;
	max.s32 	%r142, %r141, %r135;
	max.s32 	%r143, %r137, %r139;
	max.s32 	%r144, %r143, %r140;
	max.s32 	%r469, %r142, %r144;
	sub.s64 	%rd26, %rd19, %rd53;
	setp.lt.u64 	%p4, %rd26, 4096;
	@%p4 bra 	$L__BB9_45;
	add.s64 	%rd53, %rd53, 4096;
	setp.le.u64 	%p5, %rd53, %rd8;
	@%p5 bra 	$L__BB9_30;
$L__BB9_32:
	setp.le.u64 	%p6, %rd19, %rd53;
	cvt.u32.u64 	%r145, %rd53;
	cvt.u32.u64 	%r146, %rd19;
	sub.s32 	%r147, %r146, %r145;
	setp.ge.s32 	%p7, %r44, %r147;
	or.pred  	%p8, %p6, %p7;
	@%p8 bra 	$L__BB9_45;
	not.b32 	%r151, %r44;
	add.s32 	%r152, %r151, %r146;
	sub.s32 	%r154, %r152, %r145;
	shr.u32 	%r155, %r154, 8;
	add.s32 	%r49, %r155, 1;
	and.b32  	%r50, %r49, 15;
	setp.lt.u32 	%p9, %r154, 3840;
	mov.u32 	%r459, %r44;
	@%p9 bra 	$L__BB9_36;
	and.b32  	%r156, %r49, 33554416;
	neg.s32 	%r455, %r156;
	add.s64 	%rd27, %rd53, %rd6;
	shl.b64 	%rd28, %rd27, 2;
	add.s64 	%rd29, %rd28, %rd2;
	add.s64 	%rd54, %rd29, 8192;
	mov.u32 	%r459, %r44;
$L__BB9_35:
	.pragma "nounroll";
	ld.global.u32 	%r157, [%rd54+-8192];
	max.s32 	%r158, %r469, %r157;
	ld.global.u32 	%r159, [%rd54+-7168];
	max.s32 	%r160, %r158, %r159;
	ld.global.u32 	%r161, [%rd54+-6144];
	max.s32 	%r162, %r160, %r161;
	ld.global.u32 	%r163, [%rd54+-5120];
	max.s32 	%r164, %r162, %r163;
	ld.global.u32 	%r165, [%rd54+-4096];
	max.s32 	%r166, %r164, %r165;
	ld.global.u32 	%r167, [%rd54+-3072];
	max.s32 	%r168, %r166, %r167;
	ld.global.u32 	%r169, [%rd54+-2048];
	max.s32 	%r170, %r168, %r169;
	ld.global.u32 	%r171, [%rd54+-1024];
	max.s32 	%r172, %r170, %r171;
	ld.global.u32 	%r173, [%rd54];
	max.s32 	%r174, %r172, %r173;
	ld.global.u32 	%r175, [%rd54+1024];
	max.s32 	%r176, %r174, %r175;
	ld.global.u32 	%r177, [%rd54+2048];
	max.s32 	%r178, %r176, %r177;
	ld.global.u32 	%r179, [%rd54+3072];
	max.s32 	%r180, %r178, %r179;
	ld.global.u32 	%r181, [%rd54+4096];
	max.s32 	%r182, %r180, %r181;
	ld.global.u32 	%r183, [%rd54+5120];
	max.s32 	%r184, %r182, %r183;
	ld.global.u32 	%r185, [%rd54+6144];
	max.s32 	%r186, %r184, %r185;
	ld.global.u32 	%r187, [%rd54+7168];
	max.s32 	%r469, %r186, %r187;
	add.s32 	%r459, %r459, 4096;
	add.s32 	%r455, %r455, 16;
	add.s64 	%rd54, %rd54, 16384;
	setp.ne.s32 	%p10, %r455, 0;
	@%p10 bra 	$L__BB9_35;
$L__BB9_36:
	setp.eq.s32 	%p11, %r50, 0;
	@%p11 bra 	$L__BB9_45;
	and.b32  	%r61, %r49, 7;
	setp.lt.u32 	%p12, %r50, 8;
	@%p12 bra 	$L__BB9_39;
	cvt.u64.u32 	%rd30, %r459;
	add.s64 	%rd31, %rd53, %rd30;
	shl.b64 	%rd32, %rd31, 2;
	add.s64 	%rd33, %rd2, %rd32;
	ld.global.u32 	%r189, [%rd33];
	max.s32 	%r190, %r469, %r189;
	ld.global.u32 	%r191, [%rd33+1024];
	max.s32 	%r192, %r190, %r191;
	ld.global.u32 	%r193, [%rd33+2048];
	max.s32 	%r194, %r192, %r193;
	ld.global.u32 	%r195, [%rd33+3072];
	max.s32 	%r196, %r194, %r195;
	ld.global.u32 	%r197, [%rd33+4096];
	max.s32 	%r198, %r196, %r197;
	ld.global.u32 	%r199, [%rd33+5120];
	max.s32 	%r200, %r198, %r199;
	ld.global.u32 	%r201, [%rd33+6144];
	max.s32 	%r202, %r200, %r201;
	ld.global.u32 	%r203, [%rd33+7168];
	max.s32 	%r469, %r202, %r203;
	add.s32 	%r459, %r459, 2048;
$L__BB9_39:
	setp.eq.s32 	%p13, %r61, 0;
	@%p13 bra 	$L__BB9_45;
	and.b32  	%r67, %r49, 3;
	setp.lt.u32 	%p14, %r61, 4;
	@%p14 bra 	$L__BB9_42;
	cvt.u64.u32 	%rd34, %r459;
	add.s64 	%rd35, %rd53, %rd34;
	shl.b64 	%rd36, %rd35, 2;
	add.s64 	%rd37, %rd2, %rd36;
	ld.global.u32 	%r205, [%rd37];
	max.s32 	%r206, %r469, %r205;
	ld.global.u32 	%r207, [%rd37+1024];
	max.s32 	%r208, %r206, %r207;
	ld.global.u32 	%r209, [%rd37+2048];
	max.s32 	%r210, %r208, %r209;
	ld.global.u32 	%r211, [%rd37+3072];
	max.s32 	%r469, %r210, %r211;
	add.s32 	%r459, %r459, 1024;
$L__BB9_42:
	setp.eq.s32 	%p15, %r67, 0;
	@%p15 bra 	$L__BB9_45;
	cvt.u64.u32 	%rd38, %r459;
	add.s64 	%rd39, %rd53, %rd38;
	shl.b64 	%rd40, %rd39, 2;
	add.s64 	%rd55, %rd2, %rd40;
	neg.s32 	%r467, %r67;
$L__BB9_44:
	.pragma "nounroll";
	ld.global.u32 	%r212, [%rd55];
	max.s32 	%r469, %r469, %r212;
	add.s64 	%rd55, %rd55, 1024;
	add.s32 	%r467, %r467, 1;
	setp.ne.s32 	%p16, %r467, 0;
	@%p16 bra 	$L__BB9_44;
$L__BB9_45:
	// begin inline asm
	mov.u32 %r213, %laneid;
	// end inline asm
	mov.b32 	%r216, 1;
	mov.b32 	%r237, 31;
	mov.b32 	%r238, -1;
	// begin inline asm
	shfl.sync.down.b32 %r214, %r469, %r216, %r237, %r238;
	// end inline asm
	setp.gt.s32 	%p17, %r213, 30;
	max.s32 	%r239, %r469, %r214;
	selp.b32 	%r220, %r469, %r239, %p17;
	mov.b32 	%r221, 2;
	// begin inline asm
	shfl.sync.down.b32 %r219, %r220, %r221, %r237, %r238;
	// end inline asm
	setp.gt.s32 	%p18, %r213, 29;
	max.s32 	%r240, %r220, %r219;
	selp.b32 	%r225, %r220, %r240, %p18;
	mov.b32 	%r226, 4;
	// begin inline asm
	shfl.sync.down.b32 %r224, %r225, %r226, %r237, %r238;
	// end inline asm
	setp.gt.s32 	%p19, %r213, 27;
	max.s32 	%r241, %r225, %r224;
	selp.b32 	%r230, %r225, %r241, %p19;
	mov.b32 	%r231, 8;
	// begin inline asm
	shfl.sync.down.b32 %r229, %r230, %r231, %r237, %r238;
	// end inline asm
	setp.gt.s32 	%p20, %r213, 23;
	max.s32 	%r242, %r230, %r229;
	selp.b32 	%r235, %r230, %r242, %p20;
	mov.b32 	%r236, 16;
	// begin inline asm
	shfl.sync.down.b32 %r234, %r235, %r236, %r237, %r238;
	// end inline asm
	setp.gt.s32 	%p21, %r213, 15;
	max.s32 	%r79, %r235, %r234;
	selp.b32 	%r470, %r235, %r79, %p21;
	setp.ne.s32 	%p22, %r213, 0;
	@%p22 bra 	$L__BB9_47;
	shr.u32 	%r243, %r44, 3;
	and.b32  	%r244, %r243, 124;
	mov.u32 	%r245, _ZZN3cub18CUB_300001_SM_10006detail6reduce28DeviceReduceSingleTileKernelINS2_10policy_hubIiyN4cuda3__47maximumIiEEE10Policy1000EN6thrust24THRUST_300001_SM_1000_NS6detail15normal_iteratorINSC_10device_ptrIiEEEEPiyS8_iiNS5_3std3__410__identityEEEvT0_T1_T2_T3_T4_T6_E12temp_storage;
	add.s32 	%r246, %r245, %r244;
	st.shared.u32 	[%r246+8], %r79;
$L__BB9_47:
	bar.sync 	0;
	setp.ne.s32 	%p23, %r44, 0;
	@%p23 bra 	$L__BB9_49;
	ld.shared.u32 	%r247, [_ZZN3cub18CUB_300001_SM_10006detail6reduce28DeviceReduceSingleTileKernelINS2_10policy_hubIiyN4cuda3__47maximumIiEEE10Policy1000EN6thrust24THRUST_300001_SM_1000_NS6detail15normal_iteratorINSC_10device_ptrIiEEEEPiyS8_iiNS5_3std3__410__identityEEEvT0_T1_T2_T3_T4_T6_E12temp_storage+12];
	max.s32 	%r248, %r470, %r247;
	ld.shared.u32 	%r249, [_ZZN3cub18CUB_300001_SM_10006detail6reduce28DeviceReduceSingleTileKernelINS2_10policy_hubIiyN4cuda3__47maximumIiEEE10Policy1000EN6thrust24THRUST_300001_SM_1000_NS6detail15normal_iteratorINSC_10device_ptrIiEEEEPiyS8_iiNS5_3std3__410__identityEEEvT0_T1_T2_T3_T4_T6_E12temp_storage+16];
	max.s32 	%r250, %r248, %r249;
	ld.shared.u32 	%r251, [_ZZN3cub18CUB_300001_SM_10006detail6reduce28DeviceReduceSingleTileKernelINS2_10policy_hubIiyN4cuda3__47maximumIiEEE10Policy1000EN6thrust24THRUST_300001_SM_1000_NS6detail15normal_iteratorINSC_10device_ptrIiEEEEPiyS8_iiNS5_3std3__410__identityEEEvT0_T1_T2_T3_T4_T6_E12temp_storage+20];
	max.s32 	%r252, %r250, %r251;
	ld.shared.u32 	%r253, [_ZZN3cub18CUB_300001_SM_10006detail6reduce28DeviceReduceSingleTileKernelINS2_10policy_hubIiyN4cuda3__47maximumIiEEE10Policy1000EN6thrust24THRUST_300001_SM_1000_NS6detail15normal_iteratorINSC_10device_ptrIiEEEEPiyS8_iiNS5_3std3__410__identityEEEvT0_T1_T2_T3_T4_T6_E12temp_storage+24];
	max.s32 	%r254, %r252, %r253;
	ld.shared.u32 	%r255, [_ZZN3cub18CUB_300001_SM_10006detail6reduce28DeviceReduceSingleTileKernelINS2_10policy_hubIiyN4cuda3__47maximumIiEEE10Policy1000EN6thrust24THRUST_300001_SM_1000_NS6detail15normal_iteratorINSC_10device_ptrIiEEEEPiyS8_iiNS5_3std3__410__identityEEEvT0_T1_T2_T3_T4_T6_E12temp_storage+28];
	max.s32 	%r256, %r254, %r255;
	ld.shared.u32 	%r257, [_ZZN3cub18CUB_300001_SM_10006detail6reduce28DeviceReduceSingleTileKernelINS2_10policy_hubIiyN4cuda3__47maximumIiEEE10Policy1000EN6thrust24THRUST_300001_SM_1000_NS6detail15normal_iteratorINSC_10device_ptrIiEEEEPiyS8_iiNS5_3std3__410__identityEEEvT0_T1_T2_T3_T4_T6_E12temp_storage+32];
	max.s32 	%r258, %r256, %r257;
	ld.shared.u32 	%r259, [_ZZN3cub18CUB_300001_SM_10006detail6reduce28DeviceReduceSingleTileKernelINS2_10policy_hubIiyN4cuda3__47maximumIiEEE10Policy1000EN6thrust24THRUST_300001_SM_1000_NS6detail15normal_iteratorINSC_10device_ptrIiEEEEPiyS8_iiNS5_3std3__410__identityEEEvT0_T1_T2_T3_T4_T6_E12temp_storage+36];
	max.s32 	%r470, %r258, %r259;
$L__BB9_49:
	mov.u32 	%r432, %tid.x;
	setp.ne.s32 	%p57, %r432, 0;
	@%p57 bra 	$L__BB9_51;
	max.s32 	%r433, %r83, %r470;
	st.global.u32 	[%rd1], %r433;
$L__BB9_51:
	ret;

}
	// .globl	_ZN3cub18CUB_300001_SM_10006detail6reduce18DeviceReduceKernelINS2_10policy_hubIiyN4cuda3__47maximumIiEEE10Policy1000EN6thrust24THRUST_300001_SM_1000_NS6detail15normal_iteratorINSC_10device_ptrIiEEEEyS8_iNS5_3std3__410__identityEEEvT0_PT3_T1_NS0_13GridEvenShareISO_EET2_T4_
.visible .entry _ZN3cub18CUB_300001_SM_10006detail6reduce18DeviceReduceKernelINS2_10policy_hubIiyN4cuda3__47maximumIiEEE10Policy1000EN6thrust24THRUST_300001_SM_1000_NS6detail15normal_iteratorINSC_10device_ptrIiEEEEyS8_iNS5_3std3__410__identityEEEvT0_PT3_T1_NS0_13GridEvenShareISO_EET2_T4_(
	.param .align 8 .b8 _ZN3cub18CUB_300001_SM_10006detail6reduce18DeviceReduceKernelINS2_10policy_hubIiyN4cuda3__47maximumIiEEE10Policy1000EN6thrust24THRUST_300001_SM_1000_NS6detail15normal_iteratorINSC_10device_ptrIiEEEEyS8_iNS5_3std3__410__identityEEEvT0_PT3_T1_NS0_13GridEvenShareISO_EET2_T4__param_0[8],
	.param .u64 .ptr .align 1 _ZN3cub18CUB_300001_SM_10006detail6reduce18DeviceReduceKernelINS2_10policy_hubIiyN4cuda3__47maximumIiEEE10Policy1000EN6thrust24THRUST_300001_SM_1000_NS6detail15normal_iteratorINSC_10device_ptrIiEEEEyS8_iNS5_3std3__410__identityEEEvT0_PT3_T1_NS0_13GridEvenShareISO_EET2_T4__param_1,
	.param .u64 _ZN3cub18CUB_300001_SM_10006detail6reduce18DeviceReduceKernelINS2_10policy_hubIiyN4cuda3__47maximumIiEEE10Policy1000EN6thrust24THRUST_300001_SM_1000_NS6detail15normal_iteratorINSC_10device_ptrIiEEEEyS8_iNS5_3std3__410__identityEEEvT0_PT3_T1_NS0_13GridEvenShareISO_EET2_T4__param_2,
	.param .align 8 .b8 _ZN3cub18CUB_300001_SM_10006detail6reduce18DeviceReduceKernelINS2_10policy_hubIiyN4cuda3__47maximumIiEEE10Policy1000EN6thrust24THRUST_300001_SM_1000_NS6detail15normal_iteratorINSC_10device_ptrIiEEEEyS8_iNS5_3std3__410__identityEEEvT0_PT3_T1_NS0_13GridEvenShareISO_EET2_T4__param_3[72],
	.param .align 1 .b8 _ZN3cub18CUB_300001_SM_10006detail6reduce18DeviceReduceKernelINS2_10policy_hubIiyN4cuda3__47maximumIiEEE10Policy1000EN6thrust24THRUST_300001_SM_1000_NS6detail15normal_iteratorINSC_10device_ptrIiEEEEyS8_iNS5_3std3__410__identityEEEvT0_PT3_T1_NS0_13GridEvenShareISO_EET2_T4__param_4[1],
	.param .align 1 .b8 _ZN3cub18CUB_300001_SM_10006detail6reduce18DeviceReduceKernelINS2_10policy_hubIiyN4cuda3__47maximumIiEEE10Policy1000EN6thrust24THRUST_300001_SM_1000_NS6detail15normal_iteratorINSC_10device_ptrIiEEEEyS8_iNS5_3std3__410__identityEEEvT0_PT3_T1_NS0_13GridEvenShareISO_EET2_T4__param_5[1]
)
.maxntid 256
{
	.reg .pred 	%p<57>;
	.reg .b16 	%rs<4>;
	.reg .b32 	%r<502>;
	.reg .b64 	%rd<78>;
	// demoted variable
	.shared .align 4 .b8 _ZZN3cub18CUB_300001_SM_10006detail6reduce18DeviceReduceKernelINS2_10policy_hubIiyN4cuda3__47maximumIiEEE10Policy1000EN6thrust24THRUST_300001_SM_1000_NS6detail15normal_iteratorINSC_10device_ptrIiEEEEyS8_iNS5_3std3__410__identityEEEvT0_PT3_T1_NS0_13GridEvenShareISO_EET2_T4_E12temp_storage[44];
	ld.param.u64 	%rd1, [_ZN3cub18CUB_300001_SM_10006detail6reduce18DeviceReduceKernelINS2_10policy_hubIiyN4cuda3__47maximumIiEEE10Policy1000EN6thrust24THRUST_300001_SM_1000_NS6detail15normal_iteratorINSC_10device_ptrIiEEEEyS8_iNS5_3std3__410__identityEEEvT0_PT3_T1_NS0_13GridEvenShareISO_EET2_T4__param_3+32];
	ld.param.u32 	%r1, [_ZN3cub18CUB_300001_SM_10006detail6reduce18DeviceReduceKernelINS2_10policy_hubIiyN4cuda3__47maximumIiEEE10Policy1000EN6thrust24THRUST_300001_SM_1000_NS6detail15normal_iteratorINSC_10device_ptrIiEEEEyS8_iNS5_3std3__410__identityEEEvT0_PT3_T1_NS0_13GridEvenShareISO_EET2_T4__param_3+40];
	ld.param.u64 	%rd25, [_ZN3cub18CUB_300001_SM_10006detail6reduce18DeviceReduceKernelINS2_10policy_hubIiyN4cuda3__47maximumIiEEE10Policy1000EN6thrust24THRUST_300001_SM_1000_NS6detail15normal_iteratorINSC_10device_ptrIiEEEEyS8_iNS5_3std3__410__identityEEEvT0_PT3_T1_NS0_13GridEvenShareISO_EET2_T4__param_0];
	cvta.to.global.u64 	%rd2, %rd25;
	mov.u32 	%r2, %ctaid.x;
	shl.b32 	%r90, %r1, 12;
	cvt.s64.s32 	%rd3, %r90;
	shl.b32 	%r91, %r2, 12;
	cvt.u64.u32 	%rd4, %r91;
	sub.s64 	%rd5, %rd1, %rd4;
	setp.gt.u64 	%p1, %rd5, 4095;
	@%p1 bra 	$L__BB10_25;
	cvt.u32.u64 	%r288, %rd4;
	cvt.u32.u64 	%r3, %rd1;
	sub.s32 	%r4, %r3, %r288;
	mov.u32 	%r5, %tid.x;
	setp.ge.s32 	%p23, %r5, %r4;
	mov.b32 	%r482, 0;
	mov.u32 	%r471, %r5;
	@%p23 bra 	$L__BB10_3;
	add.s32 	%r290, %r288, %r5;
	mul.wide.u32 	%rd51, %r290, 4;
	add.s64 	%rd52, %rd2, %rd51;
	ld.global.u32 	%r482, [%rd52];
	add.s32 	%r471, %r5, 256;
$L__BB10_3:
	setp.ge.s32 	%p24, %r471, %r4;
	@%p24 bra 	$L__BB10_16;
	not.b32 	%r293, %r471;
	add.s32 	%r294, %r293, %r3;
	sub.s32 	%r295, %r294, %r288;
	shr.u32 	%r296, %r295, 8;
	add.s32 	%r10, %r296, 1;
	and.b32  	%r11, %r10, 15;
	setp.lt.u32 	%p25, %r295, 3840;
	@%p25 bra 	$L__BB10_7;
	and.b32  	%r297, %r10, 33554416;
	neg.s32 	%r467, %r297;
	mul.wide.u32 	%rd53, %r2, 16384;
	mul.wide.u32 	%rd54, %r471, 4;
	or.b64  	%rd55, %rd53, %rd54;
	add.s64 	%rd56, %rd55, %rd2;
	add.s64 	%rd72, %rd56, 8192;
$L__BB10_6:
	.pragma "nounroll";
	ld.global.u32 	%r298, [%rd72+-8192];
	max.s32 	%r299, %r482, %r298;
	ld.global.u32 	%r300, [%rd72+-7168];
	max.s32 	%r301, %r299, %r300;
	ld.global.u32 	%r302, [%rd72+-6144];
	max.s32 	%r303, %r301, %r302;
	ld.global.u32 	%r304, [%rd72+-5120];
	max.s32 	%r305, %r303, %r304;
	ld.global.u32 	%r306, [%rd72+-4096];
	max.s32 	%r307, %r305, %r306;
	ld.global.u32 	%r308, [%rd72+-3072];
	max.s32 	%r309, %r307, %r308;
	ld.global.u32 	%r310, [%rd72+-2048];
	max.s32 	%r311, %r309, %r310;
	ld.global.u32 	%r312, [%rd72+-1024];
	max.s32 	%r313, %r311, %r312;
	ld.global.u32 	%r314, [%rd72];
	max.s32 	%r315, %r313, %r314;
	ld.global.u32 	%r316, [%rd72+1024];
	max.s32 	%r317, %r315, %r316;
	ld.global.u32 	%r318, [%rd72+2048];
	max.s32 	%r319, %r317, %r318;
	ld.global.u32 	%r320, [%rd72+3072];
	max.s32 	%r321, %r319, %r320;
	ld.global.u32 	%r322, [%rd72+4096];
	max.s32 	%r323, %r321, %r322;
	ld.global.u32 	%r324, [%rd72+5120];
	max.s32 	%r325, %r323, %r324;
	ld.global.u32 	%r326, [%rd72+6144];
	max.s32 	%r327, %r325, %r326;
	ld.global.u32 	%r328, [%rd72+7168];
	max.s32 	%r482, %r327, %r328;
	add.s32 	%r471, %r471, 4096;
	add.s32 	%r467, %r467, 16;
	add.s64 	%rd72, %rd72, 16384;
	setp.ne.s32 	%p26, %r467, 0;
	@%p26 bra 	$L__BB10_6;
$L__BB10_7:
	setp.eq.s32 	%p27, %r11, 0;
	@%p27 bra 	$L__BB10_16;
	and.b32  	%r22, %r10, 7;
	setp.lt.u32 	%p28, %r11, 8;
	@%p28 bra 	$L__BB10_10;
	cvt.s64.s32 	%rd57, %r471;
	add.s64 	%rd58, %rd57, %rd4;
	shl.b64 	%rd59, %rd58, 2;
	add.s64 	%rd60, %rd2, %rd59;
	ld.global.u32 	%r330, [%rd60];
	max.s32 	%r331, %r482, %r330;
	ld.global.u32 	%r332, [%rd60+1024];
	max.s32 	%r333, %r331, %r332;
	ld.global.u32 	%r334, [%rd60+2048];
	max.s32 	%r335, %r333, %r334;
	ld.global.u32 	%r336, [%rd60+3072];
	max.s32 	%r337, %r335, %r336;
	ld.global.u32 	%r338, [%rd60+4096];
	max.s32 	%r339, %r337, %r338;
	ld.global.u32 	%r340, [%rd60+5120];
	max.s32 	%r341, %r339, %r340;
	ld.global.u32 	%r342, [%rd60+6144];
	max.s32 	%r343, %r341, %r342;
	ld.global.u32 	%r344, [%rd60+7168];
	max.s32 	%r482, %r343, %r344;
	add.s32 	%r471, %r471, 2048;
$L__BB10_10:
	setp.eq.s32 	%p29, %r22, 0;
	@%p29 bra 	$L__BB10_16;
	and.b32  	%r28, %r10, 3;
	setp.lt.u32 	%p30, %r22, 4;
	@%p30 bra 	$L__BB10_13;
	cvt.s64.s32 	%rd61, %r471;
	add.s64 	%rd62, %rd61, %rd4;
	shl.b64 	%rd63, %rd62, 2;
	add.s64 	%rd64, %rd2, %rd63;
	ld.global.u32 	%r346, [%rd64];
	max.s32 	%r347, %r482, %r346;
	ld.global.u32 	%r348, [%rd64+1024];
	max.s32 	%r349, %r347, %r348;
	ld.global.u32 	%r350, [%rd64+2048];
	max.s32 	%r351, %r349, %r350;
	ld.global.u32 	%r352, [%rd64+3072];
	max.s32 	%r482, %r351, %r352;
	add.s32 	%r471, %r471, 1024;
$L__BB10_13:
	setp.eq.s32 	%p31, %r28, 0;
	@%p31 bra 	$L__BB10_16;
	mul.wide.u32 	%rd65, %r2, 16384;
	add.s64 	%rd9, %rd2, %rd65;
	neg.s32 	%r479, %r28;
$L__BB10_15:
	.pragma "nounroll";
	mul.wide.s32 	%rd66, %r471, 4;
	add.s64 	%rd67, %rd9, %rd66;
	ld.global.u32 	%r353, [%rd67];
	max.s32 	%r482, %r482, %r353;
	add.s32 	%r471, %r471, 256;
	add.s32 	%r479, %r479, 1;
	setp.ne.s32 	%p32, %r479, 0;
	@%p32 bra 	$L__BB10_15;
$L__BB10_16:
	setp.lt.s32 	%p33, %r4, 256;
	@%p33 bra 	$L__BB10_21;
	// begin inline asm
	mov.u32 %r417, %laneid;
	// end inline asm
	mov.b32 	%r420, 1;
	mov.b32 	%r441, 31;
	mov.b32 	%r442, -1;
	// begin inline asm
	shfl.sync.down.b32 %r418, %r482, %r420, %r441, %r442;
	// end inline asm
	setp.gt.s32 	%p49, %r417, 30;
	max.s32 	%r443, %r482, %r418;
	selp.b32 	%r424, %r482, %r443, %p49;
	mov.b32 	%r425, 2;
	// begin inline asm
	shfl.sync.down.b32 %r423, %r424, %r425, %r441, %r442;
	// end inline asm
	setp.gt.s32 	%p50, %r417, 29;
	max.s32 	%r444, %r424, %r423;
	selp.b32 	%r429, %r424, %r444, %p50;
	mov.b32 	%r430, 4;
	// begin inline asm
	shfl.sync.down.b32 %r428, %r429, %r430, %r441, %r442;
	// end inline asm
	setp.gt.s32 	%p51, %r417, 27;
	max.s32 	%r445, %r429, %r428;
	selp.b32 	%r434, %r429, %r445, %p51;
	mov.b32 	%r435, 8;
	// begin inline asm
	shfl.sync.down.b32 %r433, %r434, %r435, %r441, %r442;
	// end inline asm
	setp.gt.s32 	%p52, %r417, 23;
	max.s32 	%r446, %r434, %r433;
	selp.b32 	%r439, %r434, %r446, %p52;
	mov.b32 	%r440, 16;
	// begin inline asm
	shfl.sync.down.b32 %r438, %r439, %r440, %r441, %r442;
	// end inline asm
	setp.gt.s32 	%p53, %r417, 15;
	max.s32 	%r42, %r439, %r438;
	selp.b32 	%r501, %r439, %r42, %p53;
	setp.ne.s32 	%p54, %r417, 0;
	@%p54 bra 	$L__BB10_19;
	shr.u32 	%r447, %r5, 3;
	and.b32  	%r448, %r447, 124;
	mov.u32 	%r449, _ZZN3cub18CUB_300001_SM_10006detail6reduce18DeviceReduceKernelINS2_10policy_hubIiyN4cuda3__47maximumIiEEE10Policy1000EN6thrust24THRUST_300001_SM_1000_NS6detail15normal_iteratorINSC_10device_ptrIiEEEEyS8_iNS5_3std3__410__identityEEEvT0_PT3_T1_NS0_13GridEvenShareISO_EET2_T4_E12temp_storage;
	add.s32 	%r450, %r449, %r448;
	st.shared.u32 	[%r450+8], %r42;
$L__BB10_19:
	bar.sync 	0;
	setp.ne.s32 	%p55, %r5, 0;
	@%p55 bra 	$L__BB10_46;
	ld.shared.u32 	%r451, [_ZZN3cub18CUB_300001_SM_10006detail6reduce18DeviceReduceKernelINS2_10policy_hubIiyN4cuda3__47maximumIiEEE10Policy1000EN6thrust24THRUST_300001_SM_1000_NS6detail15normal_iteratorINSC_10device_ptrIiEEEEyS8_iNS5_3std3__410__identityEEEvT0_PT3_T1_NS0_13GridEvenShareISO_EET2_T4_E12temp_storage+12];
	max.s32 	%r452, %r501, %r451;
	ld.shared.u32 	%r453, [_ZZN3cub18CUB_300001_SM_10006detail6reduce18DeviceReduceKernelINS2_10policy_hubIiyN4cuda3__47maximumIiEEE10Policy1000EN6thrust24THRUST_300001_SM_1000_NS6detail15normal_iteratorINSC_10device_ptrIiEEEEyS8_iNS5_3std3__410__identityEEEvT0_PT3_T1_NS0_13GridEvenShareISO_EET2_T4_E12temp_storage+16];
	max.s32 	%r454, %r452, %r453;
	ld.shared.u32 	%r455, [_ZZN3cub18CUB_300001_SM_10006detail6reduce18DeviceReduceKernelINS2_10policy_hubIiyN4cuda3__47maximumIiEEE10Policy1000EN6thrust24THRUST_300001_SM_1000_NS6detail15normal_iteratorINSC_10device_ptrIiEEEEyS8_iNS5_3std3__410__identityEEEvT0_PT3_T1_NS0_13GridEvenShareISO_EET2_T4_E12temp_storage+20];
	max.s32 	%r456, %r454, %r455;
	ld.shared.u32 	%r457, [_ZZN3cub18CUB_300001_SM_10006detail6reduce18DeviceReduceKernelINS2_10policy_hubIiyN4cuda3__47maximumIiEEE10Policy1000EN6thrust24THRUST_300001_SM_1000_NS6detail15normal_iteratorINSC_10device_ptrIiEEEEyS8_iNS5_3std3__410__identityEEEvT0_PT3_T1_NS0_13GridEvenShareISO_EET2_T4_E12temp_storage+24];
	max.s32 	%r458, %r456, %r457;
	ld.shared.u32 	%r459, [_ZZN3cub18CUB_300001_SM_10006detail6reduce18DeviceReduceKernelINS2_10policy_hubIiyN4cuda3__47maximumIiEEE10Policy1000EN6thrust24THRUST_300001_SM_1000_NS6detail15normal_iteratorINSC_10device_ptrIiEEEEyS8_iNS5_3std3__410__identityEEEvT0_PT3_T1_NS0_13GridEvenShareISO_EET2_T4_E12temp_storage+28];
	max.s32 	%r460, %r458, %r459;
	ld.shared.u32 	%r461, [_ZZN3cub18CUB_300001_SM_10006detail6reduce18DeviceReduceKernelINS2_10policy_hubIiyN4cuda3__47maximumIiEEE10Policy1000EN6thrust24THRUST_300001_SM_1000_NS6detail15normal_iteratorINSC_10device_ptrIiEEEEyS8_iNS5_3std3__410__identityEEEvT0_PT3_T1_NS0_13GridEvenShareISO_EET2_T4_E12temp_storage+32];
	max.s32 	%r462, %r460, %r461;
	ld.shared.u32 	%r463, [_ZZN3cub18CUB_300001_SM_10006detail6reduce18DeviceReduceKernelINS2_10policy_hubIiyN4cuda3__47maximumIiEEE10Policy1000EN6thrust24THRUST_300001_SM_1000_NS6detail15normal_iteratorINSC_10device_ptrIiEEEEyS8_iNS5_3std3__410__identityEEEvT0_PT3_T1_NS0_13GridEvenShareISO_EET2_T4_E12temp_storage+36];
	max.s32 	%r501, %r462, %r463;
	bra.uni 	$L__BB10_46;
$L__BB10_21:
	// begin inline asm
	mov.u32 %r354, %laneid;
	// end inline asm
	and.b32  	%r380, %r5, 992;
	add.s32 	%r381, %r380, 32;
	setp.gt.s32 	%p34, %r381, %r4;
	not.b32 	%r382, %r380;
	add.s32 	%r383, %r4, %r382;
	selp.b32 	%r378, %r383, 31, %p34;
	mov.b32 	%r357, 1;
	mov.b32 	%r379, -1;
	// begin inline asm
	shfl.sync.down.b32 %r355, %r482, %r357, %r378, %r379;
	// end inline asm
	setp.lt.s32 	%p35, %r354, %r378;
	max.s32 	%r384, %r482, %r355;
	selp.b32 	%r361, %r384, %r482, %p35;
	mov.b32 	%r362, 2;
	// begin inline asm
	shfl.sync.down.b32 %r360, %r361, %r362, %r378, %r379;
	// end inline asm
	add.s32 	%r385, %r354, 2;
	setp.gt.s32 	%p36, %r385, %r378;
	max.s32 	%r386, %r361, %r360;
	selp.b32 	%r366, %r361, %r386, %p36;
	mov.b32 	%r367, 4;
	// begin inline asm
	shfl.sync.down.b32 %r365, %r366, %r367, %r378, %r379;
	// end inline asm
	add.s32 	%r387, %r354, 4;
	setp.gt.s32 	%p37, %r387, %r378;
	max.s32 	%r388, %r366, %r365;
	selp.b32 	%r371, %r366, %r388, %p37;
	mov.b32 	%r372, 8;
	// begin inline asm
	shfl.sync.down.b32 %r370, %r371, %r372, %r378, %r379;
	// end inline asm
	add.s32 	%r389, %r354, 8;
	setp.gt.s32 	%p38, %r389, %r378;
	max.s32 	%r390, %r371, %r370;
	selp.b32 	%r376, %r371, %r390, %p38;
	mov.b32 	%r377, 16;
	// begin inline asm
	shfl.sync.down.b32 %r375, %r376, %r377, %r378, %r379;
	// end inline asm
	add.s32 	%r391, %r354, 16;
	setp.gt.s32 	%p39, %r391, %r378;
	max.s32 	%r392, %r376, %r375;
	selp.b32 	%r501, %r376, %r392, %p39;
	setp.ne.s32 	%p40, %r354, 0;
	@%p40 bra 	$L__BB10_23;
	shr.u32 	%r393, %r5, 3;
	and.b32  	%r394, %r393, 124;
	mov.u32 	%r395, _ZZN3cub18CUB_300001_SM_10006detail6reduce18DeviceReduceKernelINS2_10policy_hubIiyN4cuda3__47maximumIiEEE10Policy1000EN6thrust24THRUST_300001_SM_1000_NS6detail15normal_iteratorINSC_10device_ptrIiEEEEyS8_iNS5_3std3__410__identityEEEvT0_PT3_T1_NS0_13GridEvenShareISO_EET2_T4_E12temp_storage;
	add.s32 	%r396, %r395, %r394;
	st.shared.u32 	[%r396+8], %r501;
$L__BB10_23:
	bar.sync 	0;
	setp.ne.s32 	%p41, %r5, 0;
	@%p41 bra 	$L__BB10_46;
	setp.gt.s32 	%p42, %r4, 32;
	ld.shared.u32 	%r397, [_ZZN3cub18CUB_300001_SM_10006detail6reduce18DeviceReduceKernelINS2_10policy_hubIiyN4cuda3__47maximumIiEEE10Policy1000EN6thrust24THRUST_300001_SM_1000_NS6detail15normal_iteratorINSC_10device_ptrIiEEEEyS8_iNS5_3std3__410__identityEEEvT0_PT3_T1_NS0_13GridEvenShareISO_EET2_T4_E12temp_storage+12];
	max.s32 	%r398, %r501, %r397;
	selp.b32 	%r399, %r398, %r501, %p42;
	setp.gt.s32 	%p43, %r4, 64;
	ld.shared.u32 	%r400, [_ZZN3cub18CUB_300001_SM_10006detail6reduce18DeviceReduceKernelINS2_10policy_hubIiyN4cuda3__47maximumIiEEE10Policy1000EN6thrust24THRUST_300001_SM_1000_NS6detail15normal_iteratorINSC_10device_ptrIiEEEEyS8_iNS5_3std3__410__identityEEEvT0_PT3_T1_NS0_13GridEvenShareISO_EET2_T4_E12temp_storage+16];
	max.s32 	%r401, %r399, %r400;
	selp.b32 	%r402, %r401, %r399, %p43;
	setp.gt.s32 	%p44, %r4, 96;
	ld.shared.u32 	%r403, [_ZZN3cub18CUB_300001_SM_10006detail6reduce18DeviceReduceKernelINS2_10policy_hubIiyN4cuda3__47maximumIiEEE10Policy1000EN6thrust24THRUST_300001_SM_1000_NS6detail15normal_iteratorINSC_10device_ptrIiEEEEyS8_iNS5_3std3__410__identityEEEvT0_PT3_T1_NS0_13GridEvenShareISO_EET2_T4_E12temp_storage+20];
	max.s32 	%r404, %r402, %r403;
	selp.b32 	%r405, %r404, %r402, %p44;
	setp.gt.s32 	%p45, %r4, 128;
	ld.shared.u32 	%r406, [_ZZN3cub18CUB_300001_SM_10006detail6reduce18DeviceReduceKernelINS2_10policy_hubIiyN4cuda3__47maximumIiEEE10Policy1000EN6thrust24THRUST_300001_SM_1000_NS6detail15normal_iteratorINSC_10device_ptrIiEEEEyS8_iNS5_3std3__410__identityEEEvT0_PT3_T1_NS0_13GridEvenShareISO_EET2_T4_E12temp_storage+24];
	max.s32 	%r407, %r405, %r406;
	selp.b32 	%r408, %r407, %r405, %p45;
	setp.gt.s32 	%p46, %r4, 160;
	ld.shared.u32 	%r409, [_ZZN3cub18CUB_300001_SM_10006detail6reduce18DeviceReduceKernelINS2_10policy_hubIiyN4cuda3__47maximumIiEEE10Policy1000EN6thrust24THRUST_300001_SM_1000_NS6detail15normal_iteratorINSC_10device_ptrIiEEEEyS8_iNS5_3std3__410__identityEEEvT0_PT3_T1_NS0_13GridEvenShareISO_EET2_T4_E12temp_storage+28];
	max.s32 	%r410, %r408, %r409;
	selp.b32 	%r411, %r410, %r408, %p46;
	setp.gt.s32 	%p47, %r4, 192;
	ld.shared.u32 	%r412, [_ZZN3cub18CUB_300001_SM_10006detail6reduce18DeviceReduceKernelINS2_10policy_hubIiyN4cuda3__47maximumIiEEE10Policy1000EN6thrust24THRUST_300001_SM_1000_NS6detail15normal_iteratorINSC_10device_ptrIiEEEEyS8_iNS5_3std3__410__identityEEEvT0_PT3_T1_NS0_13GridEvenShareISO_EET2_T4_E12temp_storage+32];
	max.s32 	%r413, %r411, %r412;
	selp.b32 	%r414, %r413, %r411, %p47;
	setp.gt.s32 	%p48, %r4, 224;
	ld.shared.u32 	%r415, [_ZZN3cub18CUB_300001_SM_10006detail6reduce18DeviceReduceKernelINS2_10policy_hubIiyN4cuda3__47maximumIiEEE10Policy1000EN6thrust24THRUST_300001_SM_1000_NS6detail15normal_iteratorINSC_10device_ptrIiEEEEyS8_iNS5_3std3__410__identityEEEvT0_PT3_T1_NS0_13GridEvenShareISO_EET2_T4_E12temp_storage+36];
	max.s32 	%r416, %r414, %r415;
	selp.b32 	%r501, %r416, %r414, %p48;
	bra.uni 	$L__BB10_46;
$L__BB10_25:
	cvt.u32.u64 	%r92, %rd4;
	mov.u32 	%r47, %tid.x;
	add.s32 	%r93, %r47, %r92;
	mul.wide.u32 	%rd26, %r93, 4;
	add.s64 	%rd27, %rd2, %rd26;
	ld.global.u32 	%r94, [%rd27];
	ld.global.u32 	%r95, [%rd27+1024];
	ld.global.u32 	%r96, [%rd27+2048];
	ld.global.u32 	%r97, [%rd27+3072];
	ld.global.u32 	%r98, [%rd27+4096];
	ld.global.u32 	%r99, [%rd27+5120];
	ld.global.u32 	%r100, [%rd27+6144];
	ld.global.u32 	%r101, [%rd27+7168];
	ld.global.u32 	%r102, [%rd27+8192];
	ld.global.u32 	%r103, [%rd27+9216];
	ld.global.u32 	%r104, [%rd27+10240];
	ld.global.u32 	%r105, [%rd27+11264];
	ld.global.u32 	%r106, [%rd27+12288];
	ld.global.u32 	%r107, [%rd27+13312];
	ld.global.u32 	%r108, [%rd27+14336];
	ld.global.u32 	%r109, [%rd27+15360];
	max.s32 	%r110, %r94, %r95;
	max.s32 	%r111, %r110, %r96;
	max.s32 	%r112, %r97, %r98;
	max.s32 	%r113, %r112, %r99;
	max.s32 	%r114, %r100, %r101;
	max.s32 	%r115, %r114, %r102;
	max.s32 	%r116, %r103, %r104;
	max.s32 	%r117, %r116, %r105;
	max.s32 	%r118, %r106, %r107;
	max.s32 	%r119, %r118, %r108;
	max.s32 	%r120, %r111, %r113;
	max.s32 	%r121, %r120, %r115;
	max.s32 	%r122, %r117, %r119;
	max.s32 	%r123, %r122, %r109;
	max.s32 	%r500, %r121, %r123;
	setp.lt.u64 	%p2, %rd5, %rd3;
	@%p2 bra 	$L__BB10_42;
	cvt.u32.u64 	%r125, %rd3;
	cvt.u64.u32 	%rd28, %r47;
	add.s64 	%rd74, %rd4, %rd3;
	cvt.u32.u64 	%r49, %rd1;
	not.b32 	%r127, %r47;
	add.s32 	%r128, %r127, %r49;
	sub.s32 	%r129, %r128, %r125;
	sub.s32 	%r483, %r129, %r92;
	add.s64 	%rd29, %rd74, %rd28;
	shl.b64 	%rd30, %rd29, 2;
	add.s64 	%rd31, %rd30, %rd2;
	add.s64 	%rd73, %rd31, 8192;
	mov.b32 	%r484, 0;
	shl.b32 	%r130, %r1, 12;
	mov.u64 	%rd75, %rd4;
$L__BB10_27:
	cvt.s64.s32 	%rd15, %r130;
	add.s64 	%rd75, %rd75, %rd15;
	add.s64 	%rd32, %rd1, -4096;
	setp.gt.u64 	%p3, %rd75, %rd32;
	@%p3 bra 	$L__BB10_29;
	shl.b32 	%r131, %r1, 12;
	cvt.s64.s32 	%rd33, %r131;
	cvt.u64.u32 	%rd34, %r47;
	add.s64 	%rd35, %rd75, %rd34;
	shl.b64 	%rd36, %rd35, 2;
	add.s64 	%rd37, %rd2, %rd36;
	ld.global.u32 	%r132, [%rd37];
	ld.global.u32 	%r133, [%rd37+1024];
	ld.global.u32 	%r134, [%rd37+2048];
	ld.global.u32 	%r135, [%rd37+3072];
	ld.global.u32 	%r136, [%rd37+4096];
	ld.global.u32 	%r137, [%rd37+5120];
	ld.global.u32 	%r138, [%rd37+6144];
	ld.global.u32 	%r139, [%rd37+7168];
	ld.global.u32 	%r140, [%rd37+8192];
	ld.global.u32 	%r141, [%rd37+9216];
	ld.global.u32 	%r142, [%rd37+10240];
	ld.global.u32 	%r143, [%rd37+11264];
	ld.global.u32 	%r144, [%rd37+12288];
	ld.global.u32 	%r145, [%rd37+13312];
	ld.global.u32 	%r146, [%rd37+14336];
	ld.global.u32 	%r147, [%rd37+15360];
	max.s32 	%r148, %r500, %r132;
	max.s32 	%r149, %r148, %r133;
	max.s32 	%r150, %r134, %r135;
	max.s32 	%r151, %r150, %r136;
	max.s32 	%r152, %r137, %r138;
	max.s32 	%r153, %r152, %r139;
	max.s32 	%r154, %r140, %r141;
	max.s32 	%r155, %r154, %r142;
	max.s32 	%r156, %r143, %r144;
	max.s32 	%r157, %r156, %r145;
	max.s32 	%r158, %r146, %r147;
	max.s32 	%r159, %r149, %r151;
	max.s32 	%r160, %r159, %r153;
	max.s32 	%r161, %r155, %r157;
	max.s32 	%r162, %r161, %r158;
	max.s32 	%r500, %r160, %r162;
	sub.s64 	%rd38, %rd1, %rd75;
	setp.lt.u64 	%p4, %rd38, %rd33;
	add.s32 	%r484, %r484, 1;
	add.s64 	%rd74, %rd74, %rd33;
	sub.s32 	%r483, %r483, %r131;
	mul.wide.s32 	%rd39, %r131, 4;
	add.s64 	%rd73, %rd73, %rd39;
	@%p4 bra 	$L__BB10_42;
	bra.uni 	$L__BB10_27;
$L__BB10_29:
	setp.le.u64 	%p5, %rd1, %rd75;
	cvt.u32.u64 	%r163, %rd75;
	cvt.u32.u64 	%r164, %rd1;
	sub.s32 	%r165, %r164, %r163;
	setp.ge.s32 	%p6, %r47, %r165;
	or.pred  	%p7, %p5, %p6;
	@%p7 bra 	$L__BB10_42;
	cvt.u32.u64 	%r168, %rd15;
	cvt.u32.u64 	%r169, %rd4;
	not.b32 	%r170, %r47;
	add.s32 	%r171, %r170, %r49;
	add.s32 	%r172, %r168, %r169;
	sub.s32 	%r173, %r171, %r172;
	mul.lo.s32 	%r174, %r1, %r484;
	shl.b32 	%r175, %r174, 12;
	sub.s32 	%r176, %r173, %r175;
	shr.u32 	%r177, %r176, 8;
	add.s32 	%r57, %r177, 1;
	and.b32  	%r58, %r57, 15;
	setp.lt.u32 	%p8, %r176, 3840;
	mov.u32 	%r490, %r47;
	@%p8 bra 	$L__BB10_33;
	shr.u32 	%r178, %r483, 8;
	add.s32 	%r179, %r178, 1;
	and.b32  	%r180, %r179, 33554416;
	neg.s32 	%r486, %r180;
	mov.u32 	%r490, %r47;
$L__BB10_32:
	.pragma "nounroll";
	ld.global.u32 	%r181, [%rd73+-8192];
	max.s32 	%r182, %r500, %r181;
	ld.global.u32 	%r183, [%rd73+-7168];
	max.s32 	%r184, %r182, %r183;
	ld.global.u32 	%r185, [%rd73+-6144];
	max.s32 	%r186, %r184, %r185;
	ld.global.u32 	%r187, [%rd73+-5120];
	max.s32 	%r188, %r186, %r187;
	ld.global.u32 	%r189, [%rd73+-4096];
	max.s32 	%r190, %r188, %r189;
	ld.global.u32 	%r191, [%rd73+-3072];
	max.s32 	%r192, %r190, %r191;
	ld.global.u32 	%r193, [%rd73+-2048];
	max.s32 	%r194, %r192, %r193;
	ld.global.u32 	%r195, [%rd73+-1024];
	max.s32 	%r196, %r194, %r195;
	ld.global.u32 	%r197, [%rd73];
	max.s32 	%r198, %r196, %r197;
	ld.global.u32 	%r199, [%rd73+1024];
	max.s32 	%r200, %r198, %r199;
	ld.global.u32 	%r201, [%rd73+2048];
	max.s32 	%r202, %r200, %r201;
	ld.global.u32 	%r203, [%rd73+3072];
	max.s32 	%r204, %r202, %r203;
	ld.global.u32 	%r205, [%rd73+4096];
	max.s32 	%r206, %r204, %r205;
	ld.global.u32 	%r207, [%rd73+5120];
	max.s32 	%r208, %r206, %r207;
	ld.global.u32 	%r209, [%rd73+6144];
	max.s32 	%r210, %r208, %r209;
	ld.global.u32 	%r211, [%rd73+7168];
	max.s32 	%r500, %r210, %r211;
	add.s32 	%r490, %r490, 4096;
	add.s32 	%r486, %r486, 16;
	add.s64 	%rd73, %rd73, 16384;
	setp.ne.s32 	%p9, %r486, 0;
	@%p9 bra 	$L__BB10_32;
$L__BB10_33:
	setp.eq.s32 	%p10, %r58, 0;
	@%p10 bra 	$L__BB10_42;
	and.b32  	%r69, %r57, 7;
	setp.lt.u32 	%p11, %r58, 8;
	@%p11 bra 	$L__BB10_36;
	cvt.u64.u32 	%rd40, %r490;
	add.s64 	%rd41, %rd75, %rd40;
	shl.b64 	%rd42, %rd41, 2;
	add.s64 	%rd43, %rd2, %rd42;
	ld.global.u32 	%r213, [%rd43];
	max.s32 	%r214, %r500, %r213;
	ld.global.u32 	%r215, [%rd43+1024];
	max.s32 	%r216, %r214, %r215;
	ld.global.u32 	%r217, [%rd43+2048];
	max.s32 	%r218, %r216, %r217;
	ld.global.u32 	%r219, [%rd43+3072];
	max.s32 	%r220, %r218, %r219;
	ld.global.u32 	%r221, [%rd43+4096];
	max.s32 	%r222, %r220, %r221;
	ld.global.u32 	%r223, [%rd43+5120];
	max.s32 	%r224, %r222, %r223;
	ld.global.u32 	%r225, [%rd43+6144];
	max.s32 	%r226, %r224, %r225;
	ld.global.u32 	%r227, [%rd43+7168];
	max.s32 	%r500, %r226, %r227;
	add.s32 	%r490, %r490, 2048;
$L__BB10_36:
	setp.eq.s32 	%p12, %r69, 0;
	@%p12 bra 	$L__BB10_42;
	setp.lt.u32 	%p13, %r69, 4;
	@%p13 bra 	$L__BB10_39;
	cvt.u64.u32 	%rd44, %r490;
	add.s64 	%rd45, %rd75, %rd44;
	shl.b64 	%rd46, %rd45, 2;
	add.s64 	%rd47, %rd2, %rd46;
	ld.global.u32 	%r229, [%rd47];
	max.s32 	%r230, %r500, %r229;
	ld.global.u32 	%r231, [%rd47+1024];
	max.s32 	%r232, %r230, %r231;
	ld.global.u32 	%r233, [%rd47+2048];
	max.s32 	%r234, %r232, %r233;
	ld.global.u32 	%r235, [%rd47+3072];
	max.s32 	%r500, %r234, %r235;
	add.s32 	%r490, %r490, 1024;
$L__BB10_39:
	and.b32  	%r236, %r57, 3;
	setp.eq.s32 	%p14, %r236, 0;
	@%p14 bra 	$L__BB10_42;
	cvt.u64.u32 	%rd48, %r490;
	add.s64 	%rd49, %rd48, %rd74;
	shl.b64 	%rd50, %rd49, 2;
	add.s64 	%rd77, %rd2, %rd50;
	cvt.u16.u32 	%rs1, %r483;
	shr.u16 	%rs2, %rs1, 8;
	add.s16 	%rs3, %rs2, 1;
	cvt.u32.u16 	%r237, %rs3;
	and.b32  	%r238, %r237, 3;
	neg.s32 	%r498, %r238;
$L__BB10_41:
	.pragma "nounroll";
	ld.global.u32 	%r239, [%rd77];
	max.s32 	%r500, %r500, %r239;
	add.s64 	%rd77, %rd77, 1024;
	add.s32 	%r498, %r498, 1;
	setp.ne.s32 	%p15, %r498, 0;
	@%p15 bra 	$L__BB10_41;
$L__BB10_42:
	// begin inline asm
	mov.u32 %r240, %laneid;
	// end inline asm
	mov.b32 	%r243, 1;
	mov.b32 	%r264, 31;
	mov.b32 	%r265, -1;
	// begin inline asm
	shfl.sync.down.b32 %r241, %r500, %r243, %r264, %r265;
	// end inline asm
	setp.gt.s32 	%p16, %r240, 30;
	max.s32 	%r266, %r500, %r241;
	selp.b32 	%r247, %r500, %r266, %p16;
	mov.b32 	%r248, 2;
	// begin inline asm
	shfl.sync.down.b32 %r246, %r247, %r248, %r264, %r265;
	// end inline asm
	setp.gt.s32 	%p17, %r240, 29;
	max.s32 	%r267, %r247, %r246;
	selp.b32 	%r252, %r247, %r267, %p17;
	mov.b32 	%r253, 4;
	// begin inline asm
	shfl.sync.down.b32 %r251, %r252, %r253, %r264, %r265;
	// end inline asm
	setp.gt.s32 	%p18, %r240, 27;
	max.s32 	%r268, %r252, %r251;
	selp.b32 	%r257, %r252, %r268, %p18;
	mov.b32 	%r258, 8;
	// begin inline asm
	shfl.sync.down.b32 %r256, %r257, %r258, %r264, %r265;
	// end inline asm
	setp.gt.s32 	%p19, %r240, 23;
	max.s32 	%r269, %r257, %r256;
	selp.b32 	%r262, %r257, %r269, %p19;
	mov.b32 	%r263, 16;
	// begin inline asm
	shfl.sync.down.b32 %r261, %r262, %r263, %r264, %r265;
	// end inline asm
	setp.gt.s32 	%p20, %r240, 15;
	max.s32 	%r86, %r262, %r261;
	selp.b32 	%r501, %r262, %r86, %p20;
	setp.ne.s32 	%p21, %r240, 0;
	@%p21 bra 	$L__BB10_44;
	shr.u32 	%r270, %r47, 3;
	and.b32  	%r271, %r270, 124;
	mov.u32 	%r272, _ZZN3cub18CUB_300001_SM_10006detail6reduce18DeviceReduceKernelINS2_10policy_hubIiyN4cuda3__47maximumIiEEE10Policy1000EN6thrust24THRUST_300001_SM_1000_NS6detail15normal_iteratorINSC_10device_ptrIiEEEEyS8_iNS5_3std3__410__identityEEEvT0_PT3_T1_NS0_13GridEvenShareISO_EET2_T4_E12temp_storage;
	add.s32 	%r273, %r272, %r271;
	st.shared.u32 	[%r273+8], %r86;
$L__BB10_44:
	bar.sync 	0;
	setp.ne.s32 	%p22, %r47, 0;
	@%p22 bra 	$L__BB10_46;
	ld.shared.u32 	%r274, [_ZZN3cub18CUB_300001_SM_10006detail6reduce18DeviceReduceKernelINS2_10policy_hubIiyN4cuda3__47maximumIiEEE10Policy1000EN6thrust24THRUST_300001_SM_1000_NS6detail15normal_iteratorINSC_10device_ptrIiEEEEyS8_iNS5_3std3__410__identityEEEvT0_PT3_T1_NS0_13GridEvenShareISO_EET2_T4_E12temp_storage+12];
	max.s32 	%r275, %r501, %r274;
	ld.shared.u32 	%r276, [_ZZN3cub18CUB_300001_SM_10006detail6reduce18DeviceReduceKernelINS2_10policy_hubIiyN4cuda3__47maximumIiEEE10Policy1000EN6thrust24THRUST_300001_SM_1000_NS6detail15normal_iteratorINSC_10device_ptrIiEEEEyS8_iNS5_3std3__410__identityEEEvT0_PT3_T1_NS0_13GridEvenShareISO_EET2_T4_E12temp_storage+16];
	max.s32 	%r277, %r275, %r276;
	ld.shared.u32 	%r278, [_ZZN3cub18CUB_300001_SM_10006detail6reduce18DeviceReduceKernelINS2_10policy_hubIiyN4cuda3__47maximumIiEEE10Policy1000EN6thrust24THRUST_300001_SM_1000_NS6detail15normal_iteratorINSC_10device_ptrIiEEEEyS8_iNS5_3std3__410__identityEEEvT0_PT3_T1_NS0_13GridEvenShareISO_EET2_T4_E12temp_storage+20];
	max.s32 	%r279, %r277, %r278;
	ld.shared.u32 	%r280, [_ZZN3cub18CUB_300001_SM_10006detail6reduce18DeviceReduceKernelINS2_10policy_hubIiyN4cuda3__47maximumIiEEE10Policy1000EN6thrust24THRUST_300001_SM_1000_NS6detail15normal_iteratorINSC_10device_ptrIiEEEEyS8_iNS5_3std3__410__identityEEEvT0_PT3_T1_NS0_13GridEvenShareISO_EET2_T4_E12temp_storage+24];
	max.s32 	%r281, %r279, %r280;
	ld.shared.u32 	%r282, [_ZZN3cub18CUB_300001_SM_10006detail6reduce18DeviceReduceKernelINS2_10policy_hubIiyN4cuda3__47maximumIiEEE10Policy1000EN6thrust24THRUST_300001_SM_1000_NS6detail15normal_iteratorINSC_10device_ptrIiEEEEyS8_iNS5_3std3__410__identityEEEvT0_PT3_T1_NS0_13GridEvenShareISO_EET2_T4_E12temp_storage+28];
	max.s32 	%r283, %r281, %r282;
	ld.shared.u32 	%r284, [_ZZN3cub18CUB_300001_SM_10006detail6reduce18DeviceReduceKernelINS2_10policy_hubIiyN4cuda3__47maximumIiEEE10Policy1000EN6thrust24THRUST_300001_SM_1000_NS6detail15normal_iteratorINSC_10device_ptrIiEEEEyS8_iNS5_3std3__410__identityEEEvT0_PT3_T1_NS0_13GridEvenShareISO_EET2_T4_E12temp_storage+32];
	max.s32 	%r285, %r283, %r284;
	ld.shared.u32 	%r286, [_ZZN3cub18CUB_300001_SM_10006detail6reduce18DeviceReduceKernelINS2_10policy_hubIiyN4cuda3__47maximumIiEEE10Policy1000EN6thrust24THRUST_300001_SM_1000_NS6detail15normal_iteratorINSC_10device_ptrIiEEEEyS8_iNS5_3std3__410__identityEEEvT0_PT3_T1_NS0_13GridEvenShareISO_EET2_T4_E12temp_storage+36];
	max.s32 	%r501, %r285, %r286;
$L__BB10_46:
	mov.u32 	%r464, %tid.x;
	setp.ne.s32 	%p56, %r464, 0;
	@%p56 bra 	$L__BB10_48;
	ld.param.u64 	%rd71, [_ZN3cub18CUB_300001_SM_10006detail6reduce18DeviceReduceKernelINS2_10policy_hubIiyN4cuda3__47maximumIiEEE10Policy1000EN6thrust24THRUST_300001_SM_1000_NS6detail15normal_iteratorINSC_10device_ptrIiEEEEyS8_iNS5_3std3__410__identityEEEvT0_PT3_T1_NS0_13GridEvenShareISO_EET2_T4__param_1];
	cvta.to.global.u64 	%rd68, %rd71;
	mul.wide.u32 	%rd69, %r2, 4;
	add.s64 	%rd70, %rd68, %rd69;
	st.global.u32 	[%rd70], %r501;
$L__BB10_48:
	ret;

}
	// .globl	_ZN3cub18CUB_300001_SM_10006detail6reduce28DeviceReduceSingleTileKernelINS2_10policy_hubIiyN4cuda3__47maximumIiEEE10Policy1000EPiSB_iS8_iiNS5_3std3__410__identityEEEvT0_T1_T2_T3_T4_T6_
.visible .entry _ZN3cub18CUB_300001_SM_10006detail6reduce28DeviceReduceSingleTileKernelINS2_10policy_hubIiyN4cuda3__47maximumIiEEE10Policy1000EPiSB_iS8_iiNS5_3std3__410__identityEEEvT0_T1_T2_T3_T4_T6_(
	.param .u64 .ptr .align 1 _ZN3cub18CUB_300001_SM_10006detail6reduce28DeviceReduceSingleTileKernelINS2_10policy_hubIiyN4cuda3__47maximumIiEEE10Policy1000EPiSB_iS8_iiNS5_3std3__410__identityEEEvT0_T1_T2_T3_T4_T6__param_0,
	.param .u64 .ptr .align 1 _ZN3cub18CUB_300001_SM_10006detail6reduce28DeviceReduceSingleTileKernelINS2_10policy_hubIiyN4cuda3__47maximumIiEEE10Policy1000EPiSB_iS8_iiNS5_3std3__410__identityEEEvT0_T1_T2_T3_T4_T6__param_1,
	.param .u32 _ZN3cub18CUB_300001_SM_10006detail6reduce28DeviceReduceSingleTileKernelINS2_10policy_hubIiyN4cuda3__47maximumIiEEE10Policy1000EPiSB_iS8_iiNS5_3std3__410__identityEEEvT0_T1_T2_T3_T4_T6__param_2,
	.param .align 1 .b8 _ZN3cub18CUB_300001_SM_10006detail6reduce28DeviceReduceSingleTileKernelINS2_10policy_hubIiyN4cuda3__47maximumIiEEE10Policy1000EPiSB_iS8_iiNS5_3std3__410__identityEEEvT0_T1_T2_T3_T4_T6__param_3[1],
	.param .u32 _ZN3cub18CUB_300001_SM_10006detail6reduce28DeviceReduceSingleTileKernelINS2_10policy_hubIiyN4cuda3__47maximumIiEEE10Policy1000EPiSB_iS8_iiNS5_3std3__410__identityEEEvT0_T1_T2_T3_T4_T6__param_4,
	.param .align 1 .b8 _ZN3cub18CUB_300001_SM_10006detail6reduce28DeviceReduceSingleTileKernelINS2_10policy_hubIiyN4cuda3__47maximumIiEEE10Policy1000EPiSB_iS8_iiNS5_3std3__410__identityEEEvT0_T1_T2_T3_T4_T6__param_5[1]
)
.maxntid 256
.minnctapersm 1
{
	.reg .pred 	%p<97>;
	.reg .b32 	%r<687>;
	.reg .b64 	%rd<125>;
	// demoted variable
	.shared .align 4 .b8 _ZZN3cub18CUB_300001_SM_10006detail6reduce28DeviceReduceSingleTileKernelINS2_10policy_hubIiyN4cuda3__47maximumIiEEE10Policy1000EPiSB_iS8_iiNS5_3std3__410__identityEEEvT0_T1_T2_T3_T4_T6_E12temp_storage[44];
	ld.param.u64 	%rd16, [_ZN3cub18CUB_300001_SM_10006detail6reduce28DeviceReduceSingleTileKernelINS2_10policy_hubIiyN4cuda3__47maximumIiEEE10Policy1000EPiSB_iS8_iiNS5_3std3__410__identityEEEvT0_T1_T2_T3_T4_T6__param_0];
	ld.param.u64 	%rd17, [_ZN3cub18CUB_300001_SM_10006detail6reduce28DeviceReduceSingleTileKernelINS2_10policy_hubIiyN4cuda3__47maximumIiEEE10Policy1000EPiSB_iS8_iiNS5_3std3__410__identityEEEvT0_T1_T2_T3_T4_T6__param_1];
	ld.param.u32 	%r124, [_ZN3cub18CUB_300001_SM_10006detail6reduce28DeviceReduceSingleTileKernelINS2_10policy_hubIiyN4cuda3__47maximumIiEEE10Policy1000EPiSB_iS8_iiNS5_3std3__410__identityEEEvT0_T1_T2_T3_T4_T6__param_2];
	ld.param.u32 	%r125, [_ZN3cub18CUB_300001_SM_10006detail6reduce28DeviceReduceSingleTileKernelINS2_10policy_hubIiyN4cuda3__47maximumIiEEE10Policy1000EPiSB_iS8_iiNS5_3std3__410__identityEEEvT0_T1_T2_T3_T4_T6__param_4];
	cvta.to.global.u64 	%rd1, %rd17;
	setp.ne.s32 	%p1, %r124, 0;
	@%p1 bra 	$L__BB11_3;
	mov.u32 	%r633, %tid.x;
	setp.ne.s32 	%p96, %r633, 0;
	@%p96 bra 	$L__BB11_74;
	st.global.u32 	[%rd1], %r125;
	bra.uni 	$L__BB11_74;
$L__BB11_3:
	and.b64  	%rd18, %rd16, 15;
	setp.ne.s64 	%p2, %rd18, 0;
	@%p2 bra 	$L__BB11_38;
	setp.gt.s32 	%p49, %r124, 4095;
	@%p49 bra 	$L__BB11_22;
	mov.u32 	%r1, %tid.x;
	setp.ge.s32 	%p66, %r1, %r124;
	mov.b32 	%r644, 0;
	mov.u32 	%r639, %r1;
	@%p66 bra 	$L__BB11_7;
	mul.wide.u32 	%rd113, %r1, 4;
	add.s64 	%rd112, %rd16, %rd113;
	// begin inline asm
	ld.global.nc.u32 %r644, [%rd112];
	// end inline asm
	add.s32 	%r639, %r1, 256;
$L__BB11_7:
	setp.ge.s32 	%p67, %r639, %r124;
	@%p67 bra 	$L__BB11_13;
	not.b32 	%r508, %r639;
	add.s32 	%r6, %r124, %r508;
	and.b32  	%r509, %r6, 768;
	setp.eq.s32 	%p68, %r509, 768;
	@%p68 bra 	$L__BB11_11;
	mul.wide.u32 	%rd114, %r639, 4;
	add.s64 	%rd121, %rd16, %rd114;
	shr.u32 	%r510, %r6, 8;
	add.s32 	%r511, %r510, 1;
	and.b32  	%r512, %r511, 3;
	neg.s32 	%r636, %r512;
$L__BB11_10:
	.pragma "nounroll";
	// begin inline asm
	ld.global.nc.u32 %r513, [%rd121];
	// end inline asm
	max.s32 	%r644, %r644, %r513;
	add.s32 	%r639, %r639, 256;
	add.s64 	%rd121, %rd121, 1024;
	add.s32 	%r636, %r636, 1;
	setp.ne.s32 	%p69, %r636, 0;
	@%p69 bra 	$L__BB11_10;
$L__BB11_11:
	setp.lt.u32 	%p70, %r6, 768;
	@%p70 bra 	$L__BB11_13;
$L__BB11_12:
	mul.wide.s32 	%rd120, %r639, 4;
	add.s64 	%rd116, %rd16, %rd120;
	// begin inline asm
	ld.global.nc.u32 %r514, [%rd116];
	// end inline asm
	max.s32 	%r518, %r644, %r514;
	add.s64 	%rd117, %rd116, 1024;
	// begin inline asm
	ld.global.nc.u32 %r515, [%rd117];
	// end inline asm
	max.s32 	%r519, %r518, %r515;
	add.s64 	%rd118, %rd116, 2048;
	// begin inline asm
	ld.global.nc.u32 %r516, [%rd118];
	// end inline asm
	max.s32 	%r520, %r519, %r516;
	add.s64 	%rd119, %rd116, 3072;
	// begin inline asm
	ld.global.nc.u32 %r517, [%rd119];
	// end inline asm
	max.s32 	%r644, %r520, %r517;
	add.s32 	%r639, %r639, 1024;
	setp.lt.s32 	%p71, %r639, %r124;
	@%p71 bra 	$L__BB11_12;
$L__BB11_13:
	setp.lt.s32 	%p72, %r124, 256;
	@%p72 bra 	$L__BB11_18;
	// begin inline asm
	mov.u32 %r584, %laneid;
	// end inline asm
	mov.b32 	%r587, 1;
	mov.b32 	%r608, 31;
	mov.b32 	%r609, -1;
	// begin inline asm
	shfl.sync.down.b32 %r585, %r644, %r587, %r608, %r609;
	// end inline asm
	setp.gt.s32 	%p88, %r584, 30;
	max.s32 	%r610, %r644, %r585;
	selp.b32 	%r591, %r644, %r610, %p88;
	mov.b32 	%r592, 2;
	// begin inline asm
	shfl.sync.down.b32 %r590, %r591, %r592, %r608, %r609;
	// end inline asm
	setp.gt.s32 	%p89, %r584, 29;
	max.s32 	%r611, %r591, %r590;
	selp.b32 	%r596, %r591, %r611, %p89;
	mov.b32 	%r597, 4;
	// begin inline asm
	shfl.sync.down.b32 %r595, %r596, %r597, %r608, %r609;
	// end inline asm
	setp.gt.s32 	%p90, %r584, 27;
	max.s32 	%r612, %r596, %r595;
	selp.b32 	%r601, %r596, %r612, %p90;
	mov.b32 	%r602, 8;
	// begin inline asm
	shfl.sync.down.b32 %r600, %r601, %r602, %r608, %r609;
	// end inline asm
	setp.gt.s32 	%p91, %r584, 23;
	max.s32 	%r613, %r601, %r600;
	selp.b32 	%r606, %r601, %r613, %p91;
	mov.b32 	%r607, 16;
	// begin inline asm
	shfl.sync.down.b32 %r605, %r606, %r607, %r608, %r609;
	// end inline asm
	setp.gt.s32 	%p92, %r584, 15;
	max.s32 	%r22, %r606, %r605;
	selp.b32 	%r686, %r606, %r22, %p92;
	setp.ne.s32 	%p93, %r584, 0;
	@%p93 bra 	$L__BB11_16;
	shr.u32 	%r614, %r1, 3;
	and.b32  	%r615, %r614, 124;
	mov.u32 	%r616, _ZZN3cub18CUB_300001_SM_10006detail6reduce28DeviceReduceSingleTileKernelINS2_10policy_hubIiyN4cuda3__47maximumIiEEE10Policy1000EPiSB_iS8_iiNS5_3std3__410__identityEEEvT0_T1_T2_T3_T4_T6_E12temp_storage;
	add.s32 	%r617, %r616, %r615;
	st.shared.u32 	[%r617+8], %r22;
$L__BB11_16:
	bar.sync 	0;
	setp.ne.s32 	%p94, %r1, 0;
	@%p94 bra 	$L__BB11_72;
	ld.shared.u32 	%r618, [_ZZN3cub18CUB_300001_SM_10006detail6reduce28DeviceReduceSingleTileKernelINS2_10policy_hubIiyN4cuda3__47maximumIiEEE10Policy1000EPiSB_iS8_iiNS5_3std3__410__identityEEEvT0_T1_T2_T3_T4_T6_E12temp_storage+12];
	max.s32 	%r619, %r686, %r618;
	ld.shared.u32 	%r620, [_ZZN3cub18CUB_300001_SM_10006detail6reduce28DeviceReduceSingleTileKernelINS2_10policy_hubIiyN4cuda3__47maximumIiEEE10Policy1000EPiSB_iS8_iiNS5_3std3__410__identityEEEvT0_T1_T2_T3_T4_T6_E12temp_storage+16];
	max.s32 	%r621, %r619, %r620;
	ld.shared.u32 	%r622, [_ZZN3cub18CUB_300001_SM_10006detail6reduce28DeviceReduceSingleTileKernelINS2_10policy_hubIiyN4cuda3__47maximumIiEEE10Policy1000EPiSB_iS8_iiNS5_3std3__410__identityEEEvT0_T1_T2_T3_T4_T6_E12temp_storage+20];
	max.s32 	%r623, %r621, %r622;
	ld.shared.u32 	%r624, [_ZZN3cub18CUB_300001_SM_10006detail6reduce28DeviceReduceSingleTileKernelINS2_10policy_hubIiyN4cuda3__47maximumIiEEE10Policy1000EPiSB_iS8_iiNS5_3std3__410__identityEEEvT0_T1_T2_T3_T4_T6_E12temp_storage+24];
	max.s32 	%r625, %r623, %r624;
	ld.shared.u32 	%r626, [_ZZN3cub18CUB_300001_SM_10006detail6reduce28DeviceReduceSingleTileKernelINS2_10policy_hubIiyN4cuda3__47maximumIiEEE10Policy1000EPiSB_iS8_iiNS5_3std3__410__identityEEEvT0_T1_T2_T3_T4_T6_E12temp_storage+28];
	max.s32 	%r627, %r625, %r626;
	ld.shared.u32 	%r628, [_ZZN3cub18CUB_300001_SM_10006detail6reduce28DeviceReduceSingleTileKernelINS2_10policy_hubIiyN4cuda3__47maximumIiEEE10Policy1000EPiSB_iS8_iiNS5_3std3__410__identityEEEvT0_T1_T2_T3_T4_T6_E12temp_storage+32];
	max.s32 	%r629, %r627, %r628;
	ld.shared.u32 	%r630, [_ZZN3cub18CUB_300001_SM_10006detail6reduce28DeviceReduceSingleTileKernelINS2_10policy_hubIiyN4cuda3__47maximumIiEEE10Policy1000EPiSB_iS8_iiNS5_3std3__410__identityEEEvT0_T1_T2_T3_T4_T6_E12temp_storage+36];
	max.s32 	%r686, %r629, %r630;
	bra.uni 	$L__BB11_72;
$L__BB11_18:
	// begin inline asm
	mov.u32 %r521, %laneid;
	// end inline asm
	and.b32  	%r547, %r1, 992;
	add.s32 	%r548, %r547, 32;
	setp.gt.s32 	%p73, %r548, %r124;
	not.b32 	%r549, %r547;
	add.s32 	%r550, %r124, %r549;
	selp.b32 	%r545, %r550, 31, %p73;
	mov.b32 	%r524, 1;
	mov.b32 	%r546, -1;
	// begin inline asm
	shfl.sync.down.b32 %r522, %r644, %r524, %r545, %r546;
	// end inline asm
	setp.lt.s32 	%p74, %r521, %r545;
	max.s32 	%r551, %r644, %r522;
	selp.b32 	%r528, %r551, %r644, %p74;
	mov.b32 	%r529, 2;
	// begin inline asm
	shfl.sync.down.b32 %r527, %r528, %r529, %r545, %r546;
	// end inline asm
	add.s32 	%r552, %r521, 2;
	setp.gt.s32 	%p75, %r552, %r545;
	max.s32 	%r553, %r528, %r527;
	selp.b32 	%r533, %r528, %r553, %p75;
	mov.b32 	%r534, 4;
	// begin inline asm
	shfl.sync.down.b32 %r532, %r533, %r534, %r545, %r546;
	// end inline asm
	add.s32 	%r554, %r521, 4;
	setp.gt.s32 	%p76, %r554, %r545;
	max.s32 	%r555, %r533, %r532;
	selp.b32 	%r538, %r533, %r555, %p76;
	mov.b32 	%r539, 8;
	// begin inline asm
	shfl.sync.down.b32 %r537, %r538, %r539, %r545, %r546;
	// end inline asm
	add.s32 	%r556, %r521, 8;
	setp.gt.s32 	%p77, %r556, %r545;
	max.s32 	%r557, %r538, %r537;
	selp.b32 	%r543, %r538, %r557, %p77;
	mov.b32 	%r544, 16;
	// begin inline asm
	shfl.sync.down.b32 %r542, %r543, %r544, %r545, %r546;
	// end inline asm
	add.s32 	%r558, %r521, 16;
	setp.gt.s32 	%p78, %r558, %r545;
	max.s32 	%r559, %r543, %r542;
	selp.b32 	%r686, %r543, %r559, %p78;
	setp.ne.s32 	%p79, %r521, 0;
	@%p79 bra 	$L__BB11_20;
	shr.u32 	%r560, %r1, 3;
	and.b32  	%r561, %r560, 124;
	mov.u32 	%r562, _ZZN3cub18CUB_300001_SM_10006detail6reduce28DeviceReduceSingleTileKernelINS2_10policy_hubIiyN4cuda3__47maximumIiEEE10Policy1000EPiSB_iS8_iiNS5_3std3__410__identityEEEvT0_T1_T2_T3_T4_T6_E12temp_storage;
	add.s32 	%r563, %r562, %r561;
	st.shared.u32 	[%r563+8], %r686;
$L__BB11_20:
	bar.sync 	0;
	setp.ne.s32 	%p80, %r1, 0;
	@%p80 bra 	$L__BB11_72;
	setp.gt.s32 	%p81, %r124, 32;
	ld.shared.u32 	%r564, [_ZZN3cub18CUB_300001_SM_10006detail6reduce28DeviceReduceSingleTileKernelINS2_10policy_hubIiyN4cuda3__47maximumIiEEE10Policy1000EPiSB_iS8_iiNS5_3std3__410__identityEEEvT0_T1_T2_T3_T4_T6_E12temp_storage+12];
	max.s32 	%r565, %r686, %r564;
	selp.b32 	%r566, %r565, %r686, %p81;
	setp.gt.s32 	%p82, %r124, 64;
	ld.shared.u32 	%r567, [_ZZN3cub18CUB_300001_SM_10006detail6reduce28DeviceReduceSingleTileKernelINS2_10policy_hubIiyN4cuda3__47maximumIiEEE10Policy1000EPiSB_iS8_iiNS5_3std3__410__identityEEEvT0_T1_T2_T3_T4_T6_E12temp_storage+16];
	max.s32 	%r568, %r566, %r567;
	selp.b32 	%r569, %r568, %r566, %p82;
	setp.gt.s32 	%p83, %r124, 96;
	ld.shared.u32 	%r570, [_ZZN3cub18CUB_300001_SM_10006detail6reduce28DeviceReduceSingleTileKernelINS2_10policy_hubIiyN4cuda3__47maximumIiEEE10Policy1000EPiSB_iS8_iiNS5_3std3__410__identityEEEvT0_T1_T2_T3_T4_T6_E12temp_storage+20];
	max.s32 	%r571, %r569, %r570;
	selp.b32 	%r572, %r571, %r569, %p83;
	setp.gt.s32 	%p84, %r124, 128;
	ld.shared.u32 	%r573, [_ZZN3cub18CUB_300001_SM_10006detail6reduce28DeviceReduceSingleTileKernelINS2_10policy_hubIiyN4cuda3__47maximumIiEEE10Policy1000EPiSB_iS8_iiNS5_3std3__410__identityEEEvT0_T1_T2_T3_T4_T6_E12temp_storage+24];
	max.s32 	%r574, %r572, %r573;
	selp.b32 	%r575, %r574, %r572, %p84;
	setp.gt.s32 	%p85, %r124, 160;
	ld.shared.u32 	%r576, [_ZZN3cub18CUB_300001_SM_10006detail6reduce28DeviceReduceSingleTileKernelINS2_10policy_hubIiyN4cuda3__47maximumIiEEE10Policy1000EPiSB_iS8_iiNS5_3std3__410__identityEEEvT0_T1_T2_T3_T4_T6_E12temp_storage+28];
	max.s32 	%r577, %r575, %r576;
	selp.b32 	%r578, %r577, %r575, %p85;
	setp.gt.s32 	%p86, %r124, 192;
	ld.shared.u32 	%r579, [_ZZN3cub18CUB_300001_SM_10006detail6reduce28DeviceReduceSingleTileKernelINS2_10policy_hubIiyN4cuda3__47maximumIiEEE10Policy1000EPiSB_iS8_iiNS5_3std3__410__identityEEEvT0_T1_T2_T3_T4_T6_E12temp_storage+32];
	max.s32 	%r580, %r578, %r579;
	selp.b32 	%r581, %r580, %r578, %p86;
	setp.gt.s32 	%p87, %r124, 224;
	ld.shared.u32 	%r582, [_ZZN3cub18CUB_300001_SM_10006detail6reduce28DeviceReduceSingleTileKernelINS2_10policy_hubIiyN4cuda3__47maximumIiEEE10Policy1000EPiSB_iS8_iiNS5_3std3__410__identityEEEvT0_T1_T2_T3_T4_T6_E12temp_storage+36];
	max.s32 	%r583, %r581, %r582;
	selp.b32 	%r686, %r583, %r581, %p87;
	bra.uni 	$L__BB11_72;
$L__BB11_22:
	mov.u32 	%r27, %tid.x;
	shl.b32 	%r379, %r27, 2;
	mul.wide.u32 	%rd86, %r379, 4;
	add.s64 	%rd76, %rd16, %rd86;
	// begin inline asm
	ld.global.nc.v2.u64 {%rd74, %rd75}, [%rd76];
	// end inline asm
	mov.b64 	{%r380, %r381}, %rd75;
	mov.b64 	{%r382, %r383}, %rd74;
	add.s64 	%rd79, %rd76, 4096;
	// begin inline asm
	ld.global.nc.v2.u64 {%rd77, %rd78}, [%rd79];
	// end inline asm
	mov.b64 	{%r384, %r385}, %rd78;
	mov.b64 	{%r386, %r387}, %rd77;
	add.s64 	%rd82, %rd76, 8192;
	// begin inline asm
	ld.global.nc.v2.u64 {%rd80, %rd81}, [%rd82];
	// end inline asm
	mov.b64 	{%r388, %r389}, %rd81;
	mov.b64 	{%r390, %r391}, %rd80;
	add.s64 	%rd85, %rd76, 12288;
	// begin inline asm
	ld.global.nc.v2.u64 {%rd83, %rd84}, [%rd85];
	// end inline asm
	mov.b64 	{%r392, %r393}, %rd84;
	mov.b64 	{%r394, %r395}, %rd83;
	max.s32 	%r396, %r382, %r383;
	max.s32 	%r397, %r396, %r380;
	max.s32 	%r398, %r381, %r386;
	max.s32 	%r399, %r398, %r387;
	max.s32 	%r400, %r384, %r385;
	max.s32 	%r401, %r400, %r390;
	max.s32 	%r402, %r391, %r388;
	max.s32 	%r403, %r402, %r389;
	max.s32 	%r404, %r394, %r395;
	max.s32 	%r405, %r404, %r392;
	max.s32 	%r406, %r397, %r399;
	max.s32 	%r407, %r406, %r401;
	max.s32 	%r408, %r403, %r405;
	max.s32 	%r409, %r408, %r393;
	max.s32 	%r659, %r407, %r409;
	setp.lt.u32 	%p50, %r124, 8192;
	mov.b32 	%r648, 4096;
	@%p50 bra 	$L__BB11_26;
	add.s32 	%r29, %r124, -4096;
	mov.b32 	%r648, 4096;
$L__BB11_24:
	mul.wide.s32 	%rd99, %r648, 4;
	add.s64 	%rd89, %rd76, %rd99;
	// begin inline asm
	ld.global.nc.v2.u64 {%rd87, %rd88}, [%rd89];
	// end inline asm
	mov.b64 	{%r411, %r412}, %rd88;
	mov.b64 	{%r413, %r414}, %rd87;
	add.s64 	%rd92, %rd89, 4096;
	// begin inline asm
	ld.global.nc.v2.u64 {%rd90, %rd91}, [%rd92];
	// end inline asm
	mov.b64 	{%r415, %r416}, %rd91;
	mov.b64 	{%r417, %r418}, %rd90;
	add.s64 	%rd95, %rd89, 8192;
	// begin inline asm
	ld.global.nc.v2.u64 {%rd93, %rd94}, [%rd95];
	// end inline asm
	mov.b64 	{%r419, %r420}, %rd94;
	mov.b64 	{%r421, %r422}, %rd93;
	add.s64 	%rd98, %rd89, 12288;
	// begin inline asm
	ld.global.nc.v2.u64 {%rd96, %rd97}, [%rd98];
	// end inline asm
	mov.b64 	{%r423, %r424}, %rd97;
	mov.b64 	{%r425, %r426}, %rd96;
	max.s32 	%r427, %r659, %r413;
	max.s32 	%r428, %r427, %r414;
	max.s32 	%r429, %r411, %r412;
	max.s32 	%r430, %r429, %r417;
	max.s32 	%r431, %r418, %r415;
	max.s32 	%r432, %r431, %r416;
	max.s32 	%r433, %r421, %r422;
	max.s32 	%r434, %r433, %r419;
	max.s32 	%r435, %r420, %r425;
	max.s32 	%r436, %r435, %r426;
	max.s32 	%r437, %r423, %r424;
	max.s32 	%r438, %r428, %r430;
	max.s32 	%r439, %r438, %r432;
	max.s32 	%r440, %r434, %r436;
	max.s32 	%r441, %r440, %r437;
	max.s32 	%r659, %r439, %r441;
	sub.s32 	%r442, %r124, %r648;
	setp.lt.s32 	%p51, %r442, 4096;
	@%p51 bra 	$L__BB11_34;
	add.s32 	%r648, %r648, 4096;
	setp.le.s32 	%p52, %r648, %r29;
	@%p52 bra 	$L__BB11_24;
$L__BB11_26:
	setp.le.s32 	%p53, %r124, %r648;
	@%p53 bra 	$L__BB11_34;
	sub.s32 	%r36, %r124, %r648;
	setp.ge.s32 	%p54, %r27, %r36;
	@%p54 bra 	$L__BB11_34;
	not.b32 	%r444, %r27;
	add.s32 	%r445, %r124, %r444;
	sub.s32 	%r37, %r445, %r648;
	and.b32  	%r446, %r37, 768;
	setp.eq.s32 	%p55, %r446, 768;
	mov.u32 	%r653, %r27;
	@%p55 bra 	$L__BB11_31;
	add.s32 	%r650, %r27, %r648;
	shr.u32 	%r447, %r37, 8;
	add.s32 	%r448, %r447, 1;
	and.b32  	%r449, %r448, 3;
	neg.s32 	%r649, %r449;
	mov.u32 	%r653, %r27;
$L__BB11_30:
	.pragma "nounroll";
	mul.wide.u32 	%rd101, %r650, 4;
	add.s64 	%rd100, %rd16, %rd101;
	// begin inline asm
	ld.global.nc.u32 %r450, [%rd100];
	// end inline asm
	max.s32 	%r659, %r659, %r450;
	add.s32 	%r653, %r653, 256;
	add.s32 	%r650, %r650, 256;
	add.s32 	%r649, %r649, 1;
	setp.ne.s32 	%p56, %r649, 0;
	@%p56 bra 	$L__BB11_30;
$L__BB11_31:
	setp.lt.u32 	%p57, %r37, 768;
	@%p57 bra 	$L__BB11_34;
	cvt.u64.u32 	%rd102, %r653;
	cvt.u64.u32 	%rd103, %r648;
	add.s64 	%rd104, %rd102, %rd103;
	shl.b64 	%rd105, %rd104, 2;
	add.s64 	%rd106, %rd105, %rd16;
	add.s64 	%rd122, %rd106, 2048;
	add.s32 	%r656, %r653, %r648;
$L__BB11_33:
	mul.wide.u32 	%rd111, %r656, 4;
	add.s64 	%rd107, %rd16, %rd111;
	// begin inline asm
	ld.global.nc.u32 %r451, [%rd107];
	// end inline asm
	max.s32 	%r455, %r659, %r451;
	add.s64 	%rd108, %rd122, -1024;
	// begin inline asm
	ld.global.nc.u32 %r452, [%rd108];
	// end inline asm
	max.s32 	%r456, %r455, %r452;
	// begin inline asm
	ld.global.nc.u32 %r453, [%rd122];
	// end inline asm
	max.s32 	%r457, %r456, %r453;
	add.s64 	%rd110, %rd122, 1024;
	// begin inline asm
	ld.global.nc.u32 %r454, [%rd110];
	// end inline asm
	max.s32 	%r659, %r457, %r454;
	add.s32 	%r653, %r653, 1024;
	add.s64 	%rd122, %rd122, 4096;
	add.s32 	%r656, %r656, 1024;
	setp.lt.s32 	%p58, %r653, %r36;
	@%p58 bra 	$L__BB11_33;
$L__BB11_34:
	// begin inline asm
	mov.u32 %r458, %laneid;
	// end inline asm
	mov.b32 	%r461, 1;
	mov.b32 	%r482, 31;
	mov.b32 	%r483, -1;
	// begin inline asm
	shfl.sync.down.b32 %r459, %r659, %r461, %r482, %r483;
	// end inline asm
	setp.gt.s32 	%p59, %r458, 30;
	max.s32 	%r484, %r659, %r459;
	selp.b32 	%r465, %r659, %r484, %p59;
	mov.b32 	%r466, 2;
	// begin inline asm
	shfl.sync.down.b32 %r464, %r465, %r466, %r482, %r483;
	// end inline asm
	setp.gt.s32 	%p60, %r458, 29;
	max.s32 	%r485, %r465, %r464;
	selp.b32 	%r470, %r465, %r485, %p60;
	mov.b32 	%r471, 4;
	// begin inline asm
	shfl.sync.down.b32 %r469, %r470, %r471, %r482, %r483;
	// end inline asm
	setp.gt.s32 	%p61, %r458, 27;
	max.s32 	%r486, %r470, %r469;
	selp.b32 	%r475, %r470, %r486, %p61;
	mov.b32 	%r476, 8;
	// begin inline asm
	shfl.sync.down.b32 %r474, %r475, %r476, %r482, %r483;
	// end inline asm
	setp.gt.s32 	%p62, %r458, 23;
	max.s32 	%r487, %r475, %r474;
	selp.b32 	%r480, %r475, %r487, %p62;
	mov.b32 	%r481, 16;
	// begin inline asm
	shfl.sync.down.b32 %r479, %r480, %r481, %r482, %r483;
	// end inline asm
	setp.gt.s32 	%p63, %r458, 15;
	max.s32 	%r59, %r480, %r479;
	selp.b32 	%r686, %r480, %r59, %p63;
	setp.ne.s32 	%p64, %r458, 0;
	@%p64 bra 	$L__BB11_36;
	shr.u32 	%r488, %r27, 3;
	and.b32  	%r489, %r488, 124;
	mov.u32 	%r490, _ZZN3cub18CUB_300001_SM_10006detail6reduce28DeviceReduceSingleTileKernelINS2_10policy_hubIiyN4cuda3__47maximumIiEEE10Policy1000EPiSB_iS8_iiNS5_3std3__410__identityEEEvT0_T1_T2_T3_T4_T6_E12temp_storage;
	add.s32 	%r491, %r490, %r489;
	st.shared.u32 	[%r491+8], %r59;
$L__BB11_36:
	bar.sync 	0;
	setp.ne.s32 	%p65, %r27, 0;
	@%p65 bra 	$L__BB11_72;
	ld.shared.u32 	%r492, [_ZZN3cub18CUB_300001_SM_10006detail6reduce28DeviceReduceSingleTileKernelINS2_10policy_hubIiyN4cuda3__47maximumIiEEE10Policy1000EPiSB_iS8_iiNS5_3std3__410__identityEEEvT0_T1_T2_T3_T4_T6_E12temp_storage+12];
	max.s32 	%r493, %r686, %r492;
	ld.shared.u32 	%r494, [_ZZN3cub18CUB_300001_SM_10006detail6reduce28DeviceReduceSingleTileKernelINS2_10policy_hubIiyN4cuda3__47maximumIiEEE10Policy1000EPiSB_iS8_iiNS5_3std3__410__identityEEEvT0_T1_T2_T3_T4_T6_E12temp_storage+16];
	max.s32 	%r495, %r493, %r494;
	ld.shared.u32 	%r496, [_ZZN3cub18CUB_300001_SM_10006detail6reduce28DeviceReduceSingleTileKernelINS2_10policy_hubIiyN4cuda3__47maximumIiEEE10Policy1000EPiSB_iS8_iiNS5_3std3__410__identityEEEvT0_T1_T2_T3_T4_T6_E12temp_storage+20];
	max.s32 	%r497, %r495, %r496;
	ld.shared.u32 	%r498, [_ZZN3cub18CUB_300001_SM_10006detail6reduce28DeviceReduceSingleTileKernelINS2_10policy_hubIiyN4cuda3__47maximumIiEEE10Policy1000EPiSB_iS8_iiNS5_3std3__410__identityEEEvT0_T1_T2_T3_T4_T6_E12temp_storage+24];
	max.s32 	%r499, %r497, %r498;
	ld.shared.u32 	%r500, [_ZZN3cub18CUB_300001_SM_10006detail6reduce28DeviceReduceSingleTileKernelINS2_10policy_hubIiyN4cuda3__47maximumIiEEE10Policy1000EPiSB_iS8_iiNS5_3std3__410__identityEEEvT0_T1_T2_T3_T4_T6_E12temp_storage+28];
	max.s32 	%r501, %r499, %r500;
	ld.shared.u32 	%r502, [_ZZN3cub18CUB_300001_SM_10006detail6reduce28DeviceReduceSingleTileKernelINS2_10policy_hubIiyN4cuda3__47maximumIiEEE10Policy1000EPiSB_iS8_iiNS5_3std3__410__identityEEEvT0_T1_T2_T3_T4_T6_E12temp_storage+32];
	max.s32 	%r503, %r501, %r502;
	ld.shared.u32 	%r504, [_ZZN3cub18CUB_300001_SM_10006detail6reduce28DeviceReduceSingleTileKernelINS2_10policy_hubIiyN4cuda3__47maximumIiEEE10Policy1000EPiSB_iS8_iiNS5_3std3__410__identityEEEvT0_T1_T2_T3_T4_T6_E12temp_storage+36];
	max.s32 	%r686, %r503, %r504;
	bra.uni 	$L__BB11_72;
$L__BB11_38:
	setp.gt.s32 	%p3, %r124, 4095;
	@%p3 bra 	$L__BB11_56;
	mov.u32 	%r62, %tid.x;
	setp.ge.s32 	%p20, %r62, %r124;
	mov.b32 	%r670, 0;
	mov.u32 	%r665, %r62;
	@%p20 bra 	$L__BB11_41;
	mul.wide.u32 	%rd66, %r62, 4;
	add.s64 	%rd65, %rd16, %rd66;
	// begin inline asm
	ld.global.nc.u32 %r670, [%rd65];
	// end inline asm
	add.s32 	%r665, %r62, 256;
$L__BB11_41:
	setp.ge.s32 	%p21, %r665, %r124;
	@%p21 bra 	$L__BB11_47;
	not.b32 	%r255, %r665;
	add.s32 	%r67, %r124, %r255;
	and.b32  	%r256, %r67, 768;
	setp.eq.s32 	%p22, %r256, 768;
	@%p22 bra 	$L__BB11_45;
	mul.wide.u32 	%rd67, %r665, 4;
	add.s64 	%rd123, %rd16, %rd67;
	shr.u32 	%r257, %r67, 8;
	add.s32 	%r258, %r257, 1;
	and.b32  	%r259, %r258, 3;
	neg.s32 	%r662, %r259;
$L__BB11_44:
	.pragma "nounroll";
	// begin inline asm
	ld.global.nc.u32 %r260, [%rd123];
	// end inline asm
	max.s32 	%r670, %r670, %r260;
	add.s32 	%r665, %r665, 256;
	add.s64 	%rd123, %rd123, 1024;
	add.s32 	%r662, %r662, 1;
	setp.ne.s32 	%p23, %r662, 0;
	@%p23 bra 	$L__BB11_44;
$L__BB11_45:
	setp.lt.u32 	%p24, %r67, 768;
	@%p24 bra 	$L__BB11_47;
$L__BB11_46:
	mul.wide.s32 	%rd73, %r665, 4;
	add.s64 	%rd69, %rd16, %rd73;
	// begin inline asm
	ld.global.nc.u32 %r261, [%rd69];
	// end inline asm
	max.s32 	%r265, %r670, %r261;
	add.s64 	%rd70, %rd69, 1024;
	// begin inline asm
	ld.global.nc.u32 %r262, [%rd70];
	// end inline asm
	max.s32 	%r266, %r265, %r262;
	add.s64 	%rd71, %rd69, 2048;
	// begin inline asm
	ld.global.nc.u32 %r263, [%rd71];
	// end inline asm
	max.s32 	%r267, %r266, %r263;
	add.s64 	%rd72, %rd69, 3072;
	// begin inline asm
	ld.global.nc.u32 %r264, [%rd72];
	// end inline asm
	max.s32 	%r670, %r267, %r264;
	add.s32 	%r665, %r665, 1024;
	setp.lt.s32 	%p25, %r665, %r124;
	@%p25 bra 	$L__BB11_46;
$L__BB11_47:
	setp.lt.s32 	%p26, %r124, 256;
	@%p26 bra 	$L__BB11_52;
	// begin inline asm
	mov.u32 %r331, %laneid;
	// end inline asm
	mov.b32 	%r334, 1;
	mov.b32 	%r355, 31;
	mov.b32 	%r356, -1;
	// begin inline asm
	shfl.sync.down.b32 %r332, %r670, %r334, %r355, %r356;
	// end inline asm
	setp.gt.s32 	%p42, %r331, 30;
	max.s32 	%r357, %r670, %r332;
	selp.b32 	%r338, %r670, %r357, %p42;
	mov.b32 	%r339, 2;
	// begin inline asm
	shfl.sync.down.b32 %r337, %r338, %r339, %r355, %r356;
	// end inline asm
	setp.gt.s32 	%p43, %r331, 29;
	max.s32 	%r358, %r338, %r337;
	selp.b32 	%r343, %r338, %r358, %p43;
	mov.b32 	%r344, 4;
	// begin inline asm
	shfl.sync.down.b32 %r342, %r343, %r344, %r355, %r356;
	// end inline asm
	setp.gt.s32 	%p44, %r331, 27;
	max.s32 	%r359, %r343, %r342;
	selp.b32 	%r348, %r343, %r359, %p44;
	mov.b32 	%r349, 8;
	// begin inline asm
	shfl.sync.down.b32 %r347, %r348, %r349, %r355, %r356;
	// end inline asm
	setp.gt.s32 	%p45, %r331, 23;
	max.s32 	%r360, %r348, %r347;
	selp.b32 	%r353, %r348, %r360, %p45;
	mov.b32 	%r354, 16;
	// begin inline asm
	shfl.sync.down.b32 %r352, %r353, %r354, %r355, %r356;
	// end inline asm
	setp.gt.s32 	%p46, %r331, 15;
	max.s32 	%r83, %r353, %r352;
	selp.b32 	%r686, %r353, %r83, %p46;
	setp.ne.s32 	%p47, %r331, 0;
	@%p47 bra 	$L__BB11_50;
	shr.u32 	%r361, %r62, 3;
	and.b32  	%r362, %r361, 124;
	mov.u32 	%r363, _ZZN3cub18CUB_300001_SM_10006detail6reduce28DeviceReduceSingleTileKernelINS2_10policy_hubIiyN4cuda3__47maximumIiEEE10Policy1000EPiSB_iS8_iiNS5_3std3__410__identityEEEvT0_T1_T2_T3_T4_T6_E12temp_storage;
	add.s32 	%r364, %r363, %r362;
	st.shared.u32 	[%r364+8], %r83;
$L__BB11_50:
	bar.sync 	0;
	setp.ne.s32 	%p48, %r62, 0;
	@%p48 bra 	$L__BB11_72;
	ld.shared.u32 	%r365, [_ZZN3cub18CUB_300001_SM_10006detail6reduce28DeviceReduceSingleTileKernelINS2_10policy_hubIiyN4cuda3__47maximumIiEEE10Policy1000EPiSB_iS8_iiNS5_3std3__410__identityEEEvT0_T1_T2_T3_T4_T6_E12temp_storage+12];
	max.s32 	%r366, %r686, %r365;
	ld.shared.u32 	%r367, [_ZZN3cub18CUB_300001_SM_10006detail6reduce28DeviceReduceSingleTileKernelINS2_10policy_hubIiyN4cuda3__47maximumIiEEE10Policy1000EPiSB_iS8_iiNS5_3std3__410__identityEEEvT0_T1_T2_T3_T4_T6_E12temp_storage+16];
	max.s32 	%r368, %r366, %r367;
	ld.shared.u32 	%r369, [_ZZN3cub18CUB_300001_SM_10006detail6reduce28DeviceReduceSingleTileKernelINS2_10policy_hubIiyN4cuda3__47maximumIiEEE10Policy1000EPiSB_iS8_iiNS5_3std3__410__identityEEEvT0_T1_T2_T3_T4_T6_E12temp_storage+20];
	max.s32 	%r370, %r368, %r369;
	ld.shared.u32 	%r371, [_ZZN3cub18CUB_300001_SM_10006detail6reduce28DeviceReduceSingleTileKernelINS2_10policy_hubIiyN4cuda3__47maximumIiEEE10Policy1000EPiSB_iS8_iiNS5_3std3__410__identityEEEvT0_T1_T2_T3_T4_T6_E12temp_storage+24];
	max.s32 	%r372, %r370, %r371;
	ld.shared.u32 	%r373, [_ZZN3cub18CUB_300001_SM_10006detail6reduce28DeviceReduceSingleTileKernelINS2_10policy_hubIiyN4cuda3__47maximumIiEEE10Policy1000EPiSB_iS8_iiNS5_3std3__410__identityEEEvT0_T1_T2_T3_T4_T6_E12temp_storage+28];
	max.s32 	%r374, %r372, %r373;
	ld.shared.u32 	%r375, [_ZZN3cub18CUB_300001_SM_10006detail6reduce28DeviceReduceSingleTileKernelINS2_10policy_hubIiyN4cuda3__47maximumIiEEE10Policy1000EPiSB_iS8_iiNS5_3std3__410__identityEEEvT0_T1_T2_T3_T4_T6_E12temp_storage+32];
	max.s32 	%r376, %r374, %r375;
	ld.shared.u32 	%r377, [_ZZN3cub18CUB_300001_SM_10006detail6reduce28DeviceReduceSingleTileKernelINS2_10policy_hubIiyN4cuda3__47maximumIiEEE10Policy1000EPiSB_iS8_iiNS5_3std3__410__identityEEEvT0_T1_T2_T3_T4_T6_E12temp_storage+36];
	max.s32 	%r686, %r376, %r377;
	bra.uni 	$L__BB11_72;
$L__BB11_52:
	// begin inline asm
	mov.u32 %r268, %laneid;
	// end inline asm
	and.b32  	%r294, %r62, 992;
	add.s32 	%r295, %r294, 32;
	setp.gt.s32 	%p27, %r295, %r124;
	not.b32 	%r296, %r294;
	add.s32 	%r297, %r124, %r296;
	selp.b32 	%r292, %r297, 31, %p27;
	mov.b32 	%r271, 1;
	mov.b32 	%r293, -1;
	// begin inline asm
	shfl.sync.down.b32 %r269, %r670, %r271, %r292, %r293;
	// end inline asm
	setp.lt.s32 	%p28, %r268, %r292;
	max.s32 	%r298, %r670, %r269;
	selp.b32 	%r275, %r298, %r670, %p28;
	mov.b32 	%r276, 2;
	// begin inline asm
	shfl.sync.down.b32 %r274, %r275, %r276, %r292, %r293;
	// end inline asm
	add.s32 	%r299, %r268, 2;
	setp.gt.s32 	%p29, %r299, %r292;
	max.s32 	%r300, %r275, %r274;
	selp.b32 	%r280, %r275, %r300, %p29;
	mov.b32 	%r281, 4;
	// begin inline asm
	shfl.sync.down.b32 %r279, %r280, %r281, %r292, %r293;
	// end inline asm
	add.s32 	%r301, %r268, 4;
	setp.gt.s32 	%p30, %r301, %r292;
	max.s32 	%r302, %r280, %r279;
	selp.b32 	%r285, %r280, %r302, %p30;
	mov.b32 	%r286, 8;
	// begin inline asm
	shfl.sync.down.b32 %r284, %r285, %r286, %r292, %r293;
	// end inline asm
	add.s32 	%r303, %r268, 8;
	setp.gt.s32 	%p31, %r303, %r292;
	max.s32 	%r304, %r285, %r284;
	selp.b32 	%r290, %r285, %r304, %p31;
	mov.b32 	%r291, 16;
	// begin inline asm
	shfl.sync.down.b32 %r289, %r290, %r291, %r292, %r293;
	// end inline asm
	add.s32 	%r305, %r268, 16;
	setp.gt.s32 	%p32, %r305, %r292;
	max.s32 	%r306, %r290, %r289;
	selp.b32 	%r686, %r290, %r306, %p32;
	setp.ne.s32 	%p33, %r268, 0;
	@%p33 bra 	$L__BB11_54;
	shr.u32 	%r307, %r62, 3;
	and.b32  	%r308, %r307, 124;
	mov.u32 	%r309, _ZZN3cub18CUB_300001_SM_10006detail6reduce28DeviceReduceSingleTileKernelINS2_10policy_hubIiyN4cuda3__47maximumIiEEE10Policy1000EPiSB_iS8_iiNS5_3std3__410__identityEEEvT0_T1_T2_T3_T4_T6_E12temp_storage;
	add.s32 	%r310, %r309, %r308;
	st.shared.u32 	[%r310+8], %r686;
$L__BB11_54:
	bar.sync 	0;
	setp.ne.s32 	%p34, %r62, 0;
	@%p34 bra 	$L__BB11_72;
	setp.gt.s32 	%p35, %r124, 32;
	ld.shared.u32 	%r311, [_ZZN3cub18CUB_300001_SM_10006detail6reduce28DeviceReduceSingleTileKernelINS2_10policy_hubIiyN4cuda3__47maximumIiEEE10Policy1000EPiSB_iS8_iiNS5_3std3__410__identityEEEvT0_T1_T2_T3_T4_T6_E12temp_storage+12];
	max.s32 	%r312, %r686, %r311;
	selp.b32 	%r313, %r312, %r686, %p35;
	setp.gt.s32 	%p36, %r124, 64;
	ld.shared.u32 	%r314, [_ZZN3cub18CUB_300001_SM_10006detail6reduce28DeviceReduceSingleTileKernelINS2_10policy_hubIiyN4cuda3__47maximumIiEEE10Policy1000EPiSB_iS8_iiNS5_3std3__410__identityEEEvT0_T1_T2_T3_T4_T6_E12temp_storage+16];
	max.s32 	%r315, %r313, %r314;
	selp.b32 	%r316, %r315, %r313, %p36;
	setp.gt.s32 	%p37, %r124, 96;
	ld.shared.u32 	%r317, [_ZZN3cub18CUB_300001_SM_10006detail6reduce28DeviceReduceSingleTileKernelINS2_10policy_hubIiyN4cuda3__47maximumIiEEE10Policy1000EPiSB_iS8_iiNS5_3std3__410__identityEEEvT0_T1_T2_T3_T4_T6_E12temp_storage+20];
	max.s32 	%r318, %r316, %r317;
	selp.b32 	%r319, %r318, %r316, %p37;
	setp.gt.s32 	%p38, %r124, 128;
	ld.shared.u32 	%r320, [_ZZN3cub18CUB_300001_SM_10006detail6reduce28DeviceReduceSingleTileKernelINS2_10policy_hubIiyN4cuda3__47maximumIiEEE10Policy1000EPiSB_iS8_iiNS5_3std3__410__identityEEEvT0_T1_T2_T3_T4_T6_E12temp_storage+24];
	max.s32 	%r321, %r319, %r320;
	selp.b32 	%r322, %r321, %r319, %p38;
	setp.gt.s32 	%p39, %r124, 160;
	ld.shared.u32 	%r323, [_ZZN3cub18CUB_300001_SM_10006detail6reduce28DeviceReduceSingleTileKernelINS2_10policy_hubIiyN4cuda3__47maximumIiEEE10Policy1000EPiSB_iS8_iiNS5_3std3__410__identityEEEvT0_T1_T2_T3_T4_T6_E12temp_storage+28];
	max.s32 	%r324, %r322, %r323;
	selp.b32 	%r325, %r324, %r322, %p39;
	setp.gt.s32 	%p40, %r124, 192;
	ld.shared.u32 	%r326, [_ZZN3cub18CUB_300001_SM_10006detail6reduce28DeviceReduceSingleTileKernelINS2_10policy_hubIiyN4cuda3__47maximumIiEEE10Policy1000EPiSB_iS8_iiNS5_3std3__410__identityEEEvT0_T1_T2_T3_T4_T6_E12temp_storage+32];
	max.s32 	%r327, %r325, %r326;
	selp.b32 	%r328, %r327, %r325, %p40;
	setp.gt.s32 	%p41, %r124, 224;
	ld.shared.u32 	%r329, [_ZZN3cub18CUB_300001_SM_10006detail6reduce28DeviceReduceSingleTileKernelINS2_10policy_hubIiyN4cuda3__47maximumIiEEE10Policy1000EPiSB_iS8_iiNS5_3std3__410__identityEEEvT0_T1_T2_T3_T4_T6_E12temp_storage+36];
	max.s32 	%r330, %r328, %r329;
	selp.b32 	%r686, %r330, %r328, %p41;
	bra.uni 	$L__BB11_72;
$L__BB11_56:
	mov.u32 	%r88, %tid.x;
	mul.wide.u32 	%rd35, %r88, 4;
	add.s64 	%rd19, %rd16, %rd35;
	// begin inline asm
	ld.global.nc.u32 %r126, [%rd19];
	// end inline asm
	add.s64 	%rd20, %rd19, 1024;
	// begin inline asm
	ld.global.nc.u32 %r127, [%rd20];
	// end inline asm
	add.s64 	%rd21, %rd19, 2048;
	// begin inline asm
	ld.global.nc.u32 %r128, [%rd21];
	// end inline asm
	add.s64 	%rd22, %rd19, 3072;
	// begin inline asm
	ld.global.nc.u32 %r129, [%rd22];
	// end inline asm
	add.s64 	%rd23, %rd19, 4096;
	// begin inline asm
	ld.global.nc.u32 %r130, [%rd23];
	// end inline asm
	add.s64 	%rd24, %rd19, 5120;
	// begin inline asm
	ld.global.nc.u32 %r131, [%rd24];
	// end inline asm
	add.s64 	%rd25, %rd19, 6144;
	// begin inline asm
	ld.global.nc.u32 %r132, [%rd25];
	// end inline asm
	add.s64 	%rd26, %rd19, 7168;
	// begin inline asm
	ld.global.nc.u32 %r133, [%rd26];
	// end inline asm
	add.s64 	%rd27, %rd19, 8192;
	// begin inline asm
	ld.global.nc.u32 %r134, [%rd27];
	// end inline asm
	add.s64 	%rd28, %rd19, 9216;
	// begin inline asm
	ld.global.nc.u32 %r135, [%rd28];
	// end inline asm
	add.s64 	%rd29, %rd19, 10240;
	// begin inline asm
	ld.global.nc.u32 %r136, [%rd29];
	// end inline asm
	add.s64 	%rd30, %rd19, 11264;
	// begin inline asm
	ld.global.nc.u32 %r137, [%rd30];
	// end inline asm
	add.s64 	%rd31, %rd19, 12288;
	// begin inline asm
	ld.global.nc.u32 %r138, [%rd31];
	// end inline asm
	add.s64 	%rd32, %rd19, 13312;
	// begin inline asm
	ld.global.nc.u32 %r139, [%rd32];
	// end inline asm
	add.s64 	%rd33, %rd19, 14336;
	// begin inline asm
	ld.global.nc.u32 %r140, [%rd33];
	// end inline asm
	add.s64 	%rd34, %rd19, 15360;
	// begin inline asm
	ld.global.nc.u32 %r141, [%rd34];
	// end inline asm
	max.s32 	%r143, %r126, %r127;
	max.s32 	%r144, %r143, %r128;
	max.s32 	%r145, %r129, %r130;
	max.s32 	%r146, %r145, %r131;
	max.s32 	%r147, %r132, %r133;
	max.s32 	%r148, %r147, %r134;
	max.s32 	%r149, %r135, %r136;
	max.s32 	%r150, %r149, %r137;
	max.s32 	%r151, %r138, %r139;
	max.s32 	%r152, %r151, %r140;
	max.s32 	%r153, %r144, %r146;
	max.s32 	%r154, %r153, %r148;
	max.s32 	%r155, %r150, %r152;
	max.s32 	%r156, %r155, %r141;
	max.s32 	%r685, %r154, %r156;
	setp.lt.u32 	%p4, %r124, 8192;
	mov.b32 	%r674, 4096;
	@%p4 bra 	$L__BB11_60;
	add.s32 	%r90, %r124, -4096;
	mov.b32 	%r674, 4096;
$L__BB11_58:
	mul.wide.s32 	%rd52, %r674, 4;
	add.s64 	%rd36, %rd19, %rd52;
	// begin inline asm
	ld.global.nc.u32 %r158, [%rd36];
	// end inline asm
	add.s64 	%rd37, %rd36, 1024;
	// begin inline asm
	ld.global.nc.u32 %r159, [%rd37];
	// end inline asm
	add.s64 	%rd38, %rd36, 2048;
	// begin inline asm
	ld.global.nc.u32 %r160, [%rd38];
	// end inline asm
	add.s64 	%rd39, %rd36, 3072;
	// begin inline asm
	ld.global.nc.u32 %r161, [%rd39];
	// end inline asm
	add.s64 	%rd40, %rd36, 4096;
	// begin inline asm
	ld.global.nc.u32 %r162, [%rd40];
	// end inline asm
	add.s64 	%rd41, %rd36, 5120;
	// begin inline asm
	ld.global.nc.u32 %r163, [%rd41];
	// end inline asm
	add.s64 	%rd42, %rd36, 6144;
	// begin inline asm
	ld.global.nc.u32 %r164, [%rd42];
	// end inline asm
	add.s64 	%rd43, %rd36, 7168;
	// begin inline asm
	ld.global.nc.u32 %r165, [%rd43];
	// end inline asm
	add.s64 	%rd44, %rd36, 8192;
	// begin inline asm
	ld.global.nc.u32 %r166, [%rd44];
	// end inline asm
	add.s64 	%rd45, %rd36, 9216;
	// begin inline asm
	ld.global.nc.u32 %r167, [%rd45];
	// end inline asm
	add.s64 	%rd46, %rd36, 10240;
	// begin inline asm
	ld.global.nc.u32 %r168, [%rd46];
	// end inline asm
	add.s64 	%rd47, %rd36, 11264;
	// begin inline asm
	ld.global.nc.u32 %r169, [%rd47];
	// end inline asm
	add.s64 	%rd48, %rd36, 12288;
	// begin inline asm
	ld.global.nc.u32 %r170, [%rd48];
	// end inline asm
	add.s64 	%rd49, %rd36, 13312;
	// begin inline asm
	ld.global.nc.u32 %r171, [%rd49];
	// end inline asm
	add.s64 	%rd50, %rd36, 14336;
	// begin inline asm
	ld.global.nc.u32 %r172, [%rd50];
	// end inline asm
	add.s64 	%rd51, %rd36, 15360;
	// begin inline asm
	ld.global.nc.u32 %r173, [%rd51];
	// end inline asm
	max.s32 	%r174, %r685, %r158;
	max.s32 	%r175, %r174, %r159;
	max.s32 	%r176, %r160, %r161;
	max.s32 	%r177, %r176, %r162;
	max.s32 	%r178, %r163, %r164;
	max.s32 	%r179, %r178, %r165;
	max.s32 	%r180, %r166, %r167;
	max.s32 	%r181, %r180, %r168;
	max.s32 	%r182, %r169, %r170;
	max.s32 	%r183, %r182, %r171;
	max.s32 	%r184, %r172, %r173;
	max.s32 	%r185, %r175, %r177;
	max.s32 	%r186, %r185, %r179;
	max.s32 	%r187, %r181, %r183;
	max.s32 	%r188, %r187, %r184;
	max.s32 	%r685, %r186, %r188;
	sub.s32 	%r189, %r124, %r674;
	setp.lt.s32 	%p5, %r189, 4096;
	@%p5 bra 	$L__BB11_68;
	add.s32 	%r674, %r674, 4096;
	setp.le.s32 	%p6, %r674, %r90;
	@%p6 bra 	$L__BB11_58;
$L__BB11_60:
	setp.le.s32 	%p7, %r124, %r674;
	@%p7 bra 	$L__BB11_68;
	sub.s32 	%r97, %r124, %r674;
	setp.ge.s32 	%p8, %r88, %r97;
	@%p8 bra 	$L__BB11_68;
	not.b32 	%r191, %r88;
	add.s32 	%r192, %r124, %r191;
	sub.s32 	%r98, %r192, %r674;
	and.b32  	%r193, %r98, 768;
	setp.eq.s32 	%p9, %r193, 768;
	mov.u32 	%r679, %r88;
	@%p9 bra 	$L__BB11_65;
	add.s32 	%r676, %r88, %r674;
	shr.u32 	%r194, %r98, 8;
	add.s32 	%r195, %r194, 1;
	and.b32  	%r196, %r195, 3;
	neg.s32 	%r675, %r196;
	mov.u32 	%r679, %r88;
$L__BB11_64:
	.pragma "nounroll";
	mul.wide.u32 	%rd54, %r676, 4;
	add.s64 	%rd53, %rd16, %rd54;
	// begin inline asm
	ld.global.nc.u32 %r197, [%rd53];
	// end inline asm
	max.s32 	%r685, %r685, %r197;
	add.s32 	%r679, %r679, 256;
	add.s32 	%r676, %r676, 256;
	add.s32 	%r675, %r675, 1;
	setp.ne.s32 	%p10, %r675, 0;
	@%p10 bra 	$L__BB11_64;
$L__BB11_65:
	setp.lt.u32 	%p11, %r98, 768;
	@%p11 bra 	$L__BB11_68;
	cvt.u64.u32 	%rd55, %r679;
	cvt.u64.u32 	%rd56, %r674;
	add.s64 	%rd57, %rd55, %rd56;
	shl.b64 	%rd58, %rd57, 2;
	add.s64 	%rd59, %rd58, %rd16;
	add.s64 	%rd124, %rd59, 2048;
	add.s32 	%r682, %r679, %r674;
$L__BB11_67:
	mul.wide.u32 	%rd64, %r682, 4;
	add.s64 	%rd60, %rd16, %rd64;
	// begin inline asm
	ld.global.nc.u32 %r198, [%rd60];
	// end inline asm
	max.s32 	%r202, %r685, %r198;
	add.s64 	%rd61, %rd124, -1024;
	// begin inline asm
	ld.global.nc.u32 %r199, [%rd61];
	// end inline asm
	max.s32 	%r203, %r202, %r199;
	// begin inline asm
	ld.global.nc.u32 %r200, [%rd124];
	// end inline asm
	max.s32 	%r204, %r203, %r200;
	add.s64 	%rd63, %rd124, 1024;
	// begin inline asm
	ld.global.nc.u32 %r201, [%rd63];
	// end inline asm
	max.s32 	%r685, %r204, %r201;
	add.s32 	%r679, %r679, 1024;
	add.s64 	%rd124, %rd124, 4096;
	add.s32 	%r682, %r682, 1024;
	setp.lt.s32 	%p12, %r679, %r97;
	@%p12 bra 	$L__BB11_67;
$L__BB11_68:
	// begin inline asm
	mov.u32 %r205, %laneid;
	// end inline asm
	mov.b32 	%r208, 1;
	mov.b32 	%r229, 31;
	mov.b32 	%r230, -1;
	// begin inline asm
	shfl.sync.down.b32 %r206, %r685, %r208, %r229, %r230;
	// end inline asm
	setp.gt.s32 	%p13, %r205, 30;
	max.s32 	%r231, %r685, %r206;
	selp.b32 	%r212, %r685, %r231, %p13;
	mov.b32 	%r213, 2;
	// begin inline asm
	shfl.sync.down.b32 %r211, %r212, %r213, %r229, %r230;
	// end inline asm
	setp.gt.s32 	%p14, %r205, 29;
	max.s32 	%r232, %r212, %r211;
	selp.b32 	%r217, %r212, %r232, %p14;
	mov.b32 	%r218, 4;
	// begin inline asm
	shfl.sync.down.b32 %r216, %r217, %r218, %r229, %r230;
	// end inline asm
	setp.gt.s32 	%p15, %r205, 27;
	max.s32 	%r233, %r217, %r216;
	selp.b32 	%r222, %r217, %r233, %p15;
	mov.b32 	%r223, 8;
	// begin inline asm
	shfl.sync.down.b32 %r221, %r222, %r223, %r229, %r230;
	// end inline asm
	setp.gt.s32 	%p16, %r205, 23;
	max.s32 	%r234, %r222, %r221;
	selp.b32 	%r227, %r222, %r234, %p16;
	mov.b32 	%r228, 16;
	// begin inline asm
	shfl.sync.down.b32 %r226, %r227, %r228, %r229, %r230;
	// end inline asm
	setp.gt.s32 	%p17, %r205, 15;
	max.s32 	%r120, %r227, %r226;
	selp.b32 	%r686, %r227, %r120, %p17;
	setp.ne.s32 	%p18, %r205, 0;
	@%p18 bra 	$L__BB11_70;
	shr.u32 	%r235, %r88, 3;
	and.b32  	%r236, %r235, 124;
	mov.u32 	%r237, _ZZN3cub18CUB_300001_SM_10006detail6reduce28DeviceReduceSingleTileKernelINS2_10policy_hubIiyN4cuda3__47maximumIiEEE10Policy1000EPiSB_iS8_iiNS5_3std3__410__identityEEEvT0_T1_T2_T3_T4_T6_E12temp_storage;
	add.s32 	%r238, %r237, %r236;
	st.shared.u32 	[%r238+8], %r120;
$L__BB11_70:
	bar.sync 	0;
	setp.ne.s32 	%p19, %r88, 0;
	@%p19 bra 	$L__BB11_72;
	ld.shared.u32 	%r239, [_ZZN3cub18CUB_300001_SM_10006detail6reduce28DeviceReduceSingleTileKernelINS2_10policy_hubIiyN4cuda3__47maximumIiEEE10Policy1000EPiSB_iS8_iiNS5_3std3__410__identityEEEvT0_T1_T2_T3_T4_T6_E12temp_storage+12];
	max.s32 	%r240, %r686, %r239;
	ld.shared.u32 	%r241, [_ZZN3cub18CUB_300001_SM_10006detail6reduce28DeviceReduceSingleTileKernelINS2_10policy_hubIiyN4cuda3__47maximumIiEEE10Policy1000EPiSB_iS8_iiNS5_3std3__410__identityEEEvT0_T1_T2_T3_T4_T6_E12temp_storage+16];
	max.s32 	%r242, %r240, %r241;
	ld.shared.u32 	%r243, [_ZZN3cub18CUB_300001_SM_10006detail6reduce28DeviceReduceSingleTileKernelINS2_10policy_hubIiyN4cuda3__47maximumIiEEE10Policy1000EPiSB_iS8_iiNS5_3std3__410__identityEEEvT0_T1_T2_T3_T4_T6_E12temp_storage+20];
	max.s32 	%r244, %r242, %r243;
	ld.shared.u32 	%r245, [_ZZN3cub18CUB_300001_SM_10006detail6reduce28DeviceReduceSingleTileKernelINS2_10policy_hubIiyN4cuda3__47maximumIiEEE10Policy1000EPiSB_iS8_iiNS5_3std3__410__identityEEEvT0_T1_T2_T3_T4_T6_E12temp_storage+24];
	max.s32 	%r246, %r244, %r245;
	ld.shared.u32 	%r247, [_ZZN3cub18CUB_300001_SM_10006detail6reduce28DeviceReduceSingleTileKernelINS2_10policy_hubIiyN4cuda3__47maximumIiEEE10Policy1000EPiSB_iS8_iiNS5_3std3__410__identityEEEvT0_T1_T2_T3_T4_T6_E12temp_storage+28];
	max.s32 	%r248, %r246, %r247;
	ld.shared.u32 	%r249, [_ZZN3cub18CUB_300001_SM_10006detail6reduce28DeviceReduceSingleTileKernelINS2_10policy_hubIiyN4cuda3__47maximumIiEEE10Policy1000EPiSB_iS8_iiNS5_3std3__410__identityEEEvT0_T1_T2_T3_T4_T6_E12temp_storage+32];
	max.s32 	%r250, %r248, %r249;
	ld.shared.u32 	%r251, [_ZZN3cub18CUB_300001_SM_10006detail6reduce28DeviceReduceSingleTileKernelINS2_10policy_hubIiyN4cuda3__47maximumIiEEE10Policy1000EPiSB_iS8_iiNS5_3std3__410__identityEEEvT0_T1_T2_T3_T4_T6_E12temp_storage+36];
	max.s32 	%r686, %r250, %r251;
$L__BB11_72:
	mov.u32 	%r631, %tid.x;
	setp.ne.s32 	%p95, %r631, 0;
	@%p95 bra 	$L__BB11_74;
	max.s32 	%r632, %r125, %r686;
	st.global.u32 	[%rd1], %r632;
$L__BB11_74:
	ret;

}
	// .globl	_ZN3cub18CUB_300001_SM_10006detail4scan20DeviceScanInitKernelINS0_13ScanTileStateIiLb1EEEEEvT_i
.visible .entry _ZN3cub18CUB_300001_SM_10006detail4scan20DeviceScanInitKernelINS0_13ScanTileStateIiLb1EEEEEvT_i(
	.param .align 8 .b8 _ZN3cub18CUB_300001_SM_10006detail4scan20DeviceScanInitKernelINS0_13ScanTileStateIiLb1EEEEEvT_i_param_0[8],
	.param .u32 _ZN3cub18CUB_300001_SM_10006detail4scan20DeviceScanInitKernelINS0_13ScanTileStateIiLb1EEEEEvT_i_param_1
)
{
	.reg .pred 	%p<5>;
	.reg .b32 	%r<10>;
	.reg .b64 	%rd<7>;

	ld.param.u64 	%rd2, [_ZN3cub18CUB_300001_SM_10006detail4scan20DeviceScanInitKernelINS0_13ScanTileStateIiLb1EEEEEvT_i_param_0];
	ld.param.u32 	%r4, [_ZN3cub18CUB_300001_SM_10006detail4scan20DeviceScanInitKernelINS0_13ScanTileStateIiLb1EEEEEvT_i_param_1];
	cvta.to.global.u64 	%rd1, %rd2;
	mov.u32 	%r1, %ctaid.x;
	mov.u32 	%r5, %ntid.x;
	mov.u32 	%r2, %tid.x;
	mad.lo.s32 	%r3, %r1, %r5, %r2;
	setp.ge.s32 	%p1, %r3, %r4;
	@%p1 bra 	$L__BB12_2;
	mul.wide.s32 	%rd3, %r3, 8;
	add.s64 	%rd4, %rd1, %rd3;
	mov.b32 	%r6, 0;
	mov.b32 	%r7, 99;
	st.global.v2.u32 	[%rd4+256], {%r7, %r6};
$L__BB12_2:
	setp.ne.s32 	%p2, %r1, 0;
	setp.gt.u32 	%p3, %r2, 31;
	or.pred  	%p4, %p2, %p3;
	@%p4 bra 	$L__BB12_4;
	mul.wide.u32 	%rd5, %r2, 8;
	add.s64 	%rd6, %rd1, %rd5;
	mov.b32 	%r9, 0;
	st.global.v2.u32 	[%rd6], {%r9, %r9};
$L__BB12_4:
	ret;

}
	// .globl	_ZN3cub18CUB_300001_SM_10006detail4scan16DeviceScanKernelINS2_10policy_hubIiiij9comparar2E10Policy1000EN6thrust24THRUST_300001_SM_1000_NS6detail15normal_iteratorINS9_10device_ptrIiEEEESE_NS0_13ScanTileStateIiLb1EEES5_NS0_8NullTypeEjiLb0ESH_EEvT0_T1_T2_iT3_T4_T5_
.visible .entry _ZN3cub18CUB_300001_SM_10006detail4scan16DeviceScanKernelINS2_10policy_hubIiiij9comparar2E10Policy1000EN6thrust24THRUST_300001_SM_1000_NS6detail15normal_iteratorINS9_10device_ptrIiEEEESE_NS0_13ScanTileStateIiLb1EEES5_NS0_8NullTypeEjiLb0ESH_EEvT0_T1_T2_iT3_T4_T5_(
	.param .align 8 .b8 _ZN3cub18CUB_300001_SM_10006detail4scan16DeviceScanKernelINS2_10policy_hubIiiij9comparar2E10Policy1000EN6thrust24THRUST_300001_SM_1000_NS6detail15normal_iteratorINS9_10device_ptrIiEEEESE_NS0_13ScanTileStateIiLb1EEES5_NS0_8NullTypeEjiLb0ESH_EEvT0_T1_T2_iT3_T4_T5__param_0[8],
	.param .align 8 .b8 _ZN3cub18CUB_300001_SM_10006detail4scan16DeviceScanKernelINS2_10policy_hubIiiij9comparar2E10Policy1000EN6thrust24THRUST_300001_SM_1000_NS6detail15normal_iteratorINS9_10device_ptrIiEEEESE_NS0_13ScanTileStateIiLb1EEES5_NS0_8NullTypeEjiLb0ESH_EEvT0_T1_T2_iT3_T4_T5__param_1[8],
	.param .align 8 .b8 _ZN3cub18CUB_300001_SM_10006detail4scan16DeviceScanKernelINS2_10policy_hubIiiij9comparar2E10Policy1000EN6thrust24THRUST_300001_SM_1000_NS6detail15normal_iteratorINS9_10device_ptrIiEEEESE_NS0_13ScanTileStateIiLb1EEES5_NS0_8NullTypeEjiLb0ESH_EEvT0_T1_T2_iT3_T4_T5__param_2[8],
	.param .u32 _ZN3cub18CUB_300001_SM_10006detail4scan16DeviceScanKernelINS2_10policy_hubIiiij9comparar2E10Policy1000EN6thrust24THRUST_300001_SM_1000_NS6detail15normal_iteratorINS9_10device_ptrIiEEEESE_NS0_13ScanTileStateIiLb1EEES5_NS0_8NullTypeEjiLb0ESH_EEvT0_T1_T2_iT3_T4_T5__param_3,
	.param .align 1 .b8 _ZN3cub18CUB_300001_SM_10006detail4scan16DeviceScanKernelINS2_10policy_hubIiiij9comparar2E10Policy1000EN6thrust24THRUST_300001_SM_1000_NS6detail15normal_iteratorINS9_10device_ptrIiEEEESE_NS0_13ScanTileStateIiLb1EEES5_NS0_8NullTypeEjiLb0ESH_EEvT0_T1_T2_iT3_T4_T5__param_4[1],
	.param .align 1 .b8 _ZN3cub18CUB_300001_SM_10006detail4scan16DeviceScanKernelINS2_10policy_hubIiiij9comparar2E10Policy1000EN6thrust24THRUST_300001_SM_1000_NS6detail15normal_iteratorINS9_10device_ptrIiEEEESE_NS0_13ScanTileStateIiLb1EEES5_NS0_8NullTypeEjiLb0ESH_EEvT0_T1_T2_iT3_T4_T5__param_5[1],
	.param .u32 _ZN3cub18CUB_300001_SM_10006detail4scan16DeviceScanKernelINS2_10policy_hubIiiij9comparar2E10Policy1000EN6thrust24THRUST_300001_SM_1000_NS6detail15normal_iteratorINS9_10device_ptrIiEEEESE_NS0_13ScanTileStateIiLb1EEES5_NS0_8NullTypeEjiLb0ESH_EEvT0_T1_T2_iT3_T4_T5__param_6
)
.maxntid 128
{
	.reg .pred 	%p<1378>;
	.reg .b32 	%r<1561>;
	.reg .b64 	%rd<53>;
	// demoted variable
	.shared .align 16 .b8 _ZZN3cub18CUB_300001_SM_10006detail4scan16DeviceScanKernelINS2_10policy_hubIiiij9comparar2E10Policy1000EN6thrust24THRUST_300001_SM_1000_NS6detail15normal_iteratorINS9_10device_ptrIiEEEESE_NS0_13ScanTileStateIiLb1EEES5_NS0_8NullTypeEjiLb0ESH_EEvT0_T1_T2_iT3_T4_T5_E12temp_storage[7696];
	ld.param.u64 	%rd1, [_ZN3cub18CUB_300001_SM_10006detail4scan16DeviceScanKernelINS2_10policy_hubIiiij9comparar2E10Policy1000EN6thrust24THRUST_300001_SM_1000_NS6detail15normal_iteratorINS9_10device_ptrIiEEEESE_NS0_13ScanTileStateIiLb1EEES5_NS0_8NullTypeEjiLb0ESH_EEvT0_T1_T2_iT3_T4_T5__param_2];
	ld.param.u64 	%rd16, [_ZN3cub18CUB_300001_SM_10006detail4scan16DeviceScanKernelINS2_10policy_hubIiiij9comparar2E10Policy1000EN6thrust24THRUST_300001_SM_1000_NS6detail15normal_iteratorINS9_10device_ptrIiEEEESE_NS0_13ScanTileStateIiLb1EEES5_NS0_8NullTypeEjiLb0ESH_EEvT0_T1_T2_iT3_T4_T5__param_1];
	ld.param.u64 	%rd17, [_ZN3cub18CUB_300001_SM_10006detail4scan16DeviceScanKernelINS2_10policy_hubIiiij9comparar2E10Policy1000EN6thrust24THRUST_300001_SM_1000_NS6detail15normal_iteratorINS9_10device_ptrIiEEEESE_NS0_13ScanTileStateIiLb1EEES5_NS0_8NullTypeEjiLb0ESH_EEvT0_T1_T2_iT3_T4_T5__param_0];
	ld.param.u32 	%r806, [_ZN3cub18CUB_300001_SM_10006detail4scan16DeviceScanKernelINS2_10policy_hubIiiij9comparar2E10Policy1000EN6thrust24THRUST_300001_SM_1000_NS6detail15normal_iteratorINS9_10device_ptrIiEEEESE_NS0_13ScanTileStateIiLb1EEES5_NS0_8NullTypeEjiLb0ESH_EEvT0_T1_T2_iT3_T4_T5__param_3];
	ld.param.u32 	%r807, [_ZN3cub18CUB_300001_SM_10006detail4scan16DeviceScanKernelINS2_10policy_hubIiiij9comparar2E10Policy1000EN6thrust24THRUST_300001_SM_1000_NS6detail15normal_iteratorINS9_10device_ptrIiEEEESE_NS0_13ScanTileStateIiLb1EEES5_NS0_8NullTypeEjiLb0ESH_EEvT0_T1_T2_iT3_T4_T5__param_6];
	cvta.to.global.u64 	%rd2, %rd17;
	cvta.to.global.u64 	%rd3, %rd16;
	mov.u32 	%r808, %ctaid.x;
	add.s32 	%r1, %r806, %r808;
	mul.lo.s32 	%r2, %r1, 1920;
	sub.s32 	%r3, %r807, %r2;
	setp.lt.u32 	%p1, %r3, 1921;
	@%p1 bra 	$L__BB13_315;
	cvt.u64.u32 	%rd35, %r2;
	mov.u32 	%r4, %tid.x;
	and.b32  	%r1055, %r4, 31;
	and.b32  	%r1056, %r4, 992;
	mul.lo.s32 	%r1057, %r1056, 15;
	or.b32  	%r1058, %r1057, %r1055;
	cvt.u64.u32 	%rd36, %r1058;
	add.s64 	%rd4, %rd36, %rd35;
	shl.b64 	%rd37, %rd4, 2;
	add.s64 	%rd38, %rd2, %rd37;
	ld.global.u32 	%r1059, [%rd38];
	ld.global.u32 	%r1060, [%rd38+128];
	ld.global.u32 	%r1061, [%rd38+256];
	ld.global.u32 	%r1062, [%rd38+384];
	ld.global.u32 	%r1063, [%rd38+512];
	ld.global.u32 	%r1064, [%rd38+640];
	ld.global.u32 	%r1065, [%rd38+768];
	ld.global.u32 	%r1066, [%rd38+896];
	ld.global.u32 	%r1067, [%rd38+1024];
	ld.global.u32 	%r1068, [%rd38+1152];
	ld.global.u32 	%r1069, [%rd38+1280];
	ld.global.u32 	%r1070, [%rd38+1408];
	ld.global.u32 	%r1071, [%rd38+1536];
	ld.global.u32 	%r1072, [%rd38+1664];
	ld.global.u32 	%r1073, [%rd38+1792];
	// begin inline asm
	mov.u32 %r1054, %laneid;
	// end inline asm
	shr.u32 	%r6, %r4, 5;
	mad.lo.s32 	%r1074, %r6, 480, %r1054;
	shl.b32 	%r1075, %r1074, 2;
	mov.u32 	%r1076, _ZZN3cub18CUB_300001_SM_10006detail4scan16DeviceScanKernelINS2_10policy_hubIiiij9comparar2E10Policy1000EN6thrust24THRUST_300001_SM_1000_NS6detail15normal_iteratorINS9_10device_ptrIiEEEESE_NS0_13ScanTileStateIiLb1EEES5_NS0_8NullTypeEjiLb0ESH_EEvT0_T1_T2_iT3_T4_T5_E12temp_storage;
	add.s32 	%r7, %r1076, %r1075;
	st.shared.u32 	[%r7], %r1059;
	st.shared.u32 	[%r7+128], %r1060;
	st.shared.u32 	[%r7+256], %r1061;
	st.shared.u32 	[%r7+384], %r1062;
	st.shared.u32 	[%r7+512], %r1063;
	st.shared.u32 	[%r7+640], %r1064;
	st.shared.u32 	[%r7+768], %r1065;
	st.shared.u32 	[%r7+896], %r1066;
	st.shared.u32 	[%r7+1024], %r1067;
	st.shared.u32 	[%r7+1152], %r1068;
	st.shared.u32 	[%r7+1280], %r1069;
	st.shared.u32 	[%r7+1408], %r1070;
	st.shared.u32 	[%r7+1536], %r1071;
	st.shared.u32 	[%r7+1664], %r1072;
	st.shared.u32 	[%r7+1792], %r1073;
	bar.warp.sync 	-1;
	mad.lo.s32 	%r8, %r1054, 56, %r7;
	ld.shared.u32 	%r9, [%r8];
	ld.shared.u32 	%r10, [%r8+4];
	ld.shared.u32 	%r11, [%r8+8];
	ld.shared.u32 	%r12, [%r8+12];
	ld.shared.u32 	%r13, [%r8+16];
	ld.shared.u32 	%r14, [%r8+20];
	ld.shared.u32 	%r15, [%r8+24];
	ld.shared.u32 	%r16, [%r8+28];
	ld.shared.u32 	%r17, [%r8+32];
	ld.shared.u32 	%r18, [%r8+36];
	ld.shared.u32 	%r19, [%r8+40];
	ld.shared.u32 	%r20, [%r8+44];
	ld.shared.u32 	%r21, [%r8+48];
	ld.shared.u32 	%r22, [%r8+52];
	ld.shared.u32 	%r23, [%r8+56];
	bar.sync 	0;
	setp.ne.s32 	%p702, %r1, 0;
	@%p702 bra 	$L__BB13_123;
	add.s32 	%r24, %r9, -1;
	setp.ge.s32 	%p1100, %r10, %r9;
	setp.gt.s32 	%p1101, %r10, 0;
	and.pred  	%p1102, %p1100, %p1101;
	mov.u32 	%r1326, %r10;
	@%p1102 bra 	$L__BB13_5;
	setp.gt.s32 	%p1103, %r24, %r10;
	setp.gt.s32 	%p1104, %r9, 1;
	and.pred  	%p1105, %p1104, %p1103;
	mov.u32 	%r1326, %r24;
	@%p1105 bra 	$L__BB13_5;
	setp.eq.s32 	%p1106, %r10, %r24;
	max.s32 	%r1242, %r10, 0;
	selp.b32 	%r1326, %r1242, 0, %p1106;
$L__BB13_5:
	add.s32 	%r27, %r1326, -1;
	setp.ge.s32 	%p1107, %r11, %r1326;
	setp.gt.s32 	%p1108, %r11, 0;
	and.pred  	%p1109, %p1107, %p1108;
	mov.u32 	%r1327, %r11;
	@%p1109 bra 	$L__BB13_8;
	setp.gt.s32 	%p1110, %r27, %r11;
	setp.gt.u32 	%p1111, %r1326, 1;
	and.pred  	%p1112, %p1111, %p1110;
	mov.u32 	%r1327, %r27;
	@%p1112 bra 	$L__BB13_8;
	setp.eq.s32 	%p1113, %r11, %r27;
	max.s32 	%r1243, %r11, 0;
	selp.b32 	%r1327, %r1243, 0, %p1113;
$L__BB13_8:
	add.s32 	%r30, %r1327, -1;
	setp.ge.s32 	%p1114, %r12, %r1327;
	setp.gt.s32 	%p1115, %r12, 0;
	and.pred  	%p1116, %p1114, %p1115;
	mov.u32 	%r1328, %r12;
	@%p1116 bra 	$L__BB13_11;
	setp.gt.s32 	%p1117, %r30, %r12;
	setp.gt.u32 	%p1118, %r1327, 1;
	and.pred  	%p1119, %p1118, %p1117;
	mov.u32 	%r1328, %r30;
	@%p1119 bra 	$L__BB13_11;
	setp.eq.s32 	%p1120, %r12, %r30;
	max.s32 	%r1244, %r12, 0;
	selp.b32 	%r1328, %r1244, 0, %p1120;
$L__BB13_11:
	add.s32 	%r33, %r1328, -1;
	setp.ge.s32 	%p1121, %r13, %r1328;
	setp.gt.s32 	%p1122, %r13, 0;
	and.pred  	%p1123, %p1121, %p1122;
	mov.u32 	%r1329, %r13;
	@%p1123 bra 	$L__BB13_14;
	setp.gt.s32 	%p1124, %r33, %r13;
	setp.gt.u32 	%p1125, %r1328, 1;
	and.pred  	%p1126, %p1125, %p1124;
	mov.u32 	%r1329, %r33;
	@%p1126 bra 	$L__BB13_14;
	setp.eq.s32 	%p1127, %r13, %r33;
	max.s32 	%r1245, %r13, 0;
	selp.b32 	%r1329, %r1245, 0, %p1127;
$L__BB13_14:
	add.s32 	%r36, %r1329, -1;
	setp.ge.s32 	%p1128, %r14, %r1329;
	setp.gt.s32 	%p1129, %r14, 0;
	and.pred  	%p1130, %p1128, %p1129;
	mov.u32 	%r1330, %r14;
	@%p1130 bra 	$L__BB13_17;
	setp.gt.s32 	%p1131, %r36, %r14;
	setp.gt.u32 	%p1132, %r1329, 1;
	and.pred  	%p1133, %p1132, %p1131;
	mov.u32 	%r1330, %r36;
	@%p1133 bra 	$L__BB13_17;
	setp.eq.s32 	%p1134, %r14, %r36;
	max.s32 	%r1246, %r14, 0;
	selp.b32 	%r1330, %r1246, 0, %p1134;
$L__BB13_17:
	add.s32 	%r39, %r1330, -1;
	setp.ge.s32 	%p1135, %r15, %r1330;
	setp.gt.s32 	%p1136, %r15, 0;
	and.pred  	%p1137, %p1135, %p1136;
	mov.u32 	%r1331, %r15;
	@%p1137 bra 	$L__BB13_20;
	setp.gt.s32 	%p1138, %r39, %r15;
	setp.gt.u32 	%p1139, %r1330, 1;
	and.pred  	%p1140, %p1139, %p1138;
	mov.u32 	%r1331, %r39;
	@%p1140 bra 	$L__BB13_20;
	setp.eq.s32 	%p1141, %r15, %r39;
	max.s32 	%r1247, %r15, 0;
	selp.b32 	%r1331, %r1247, 0, %p1141;
$L__BB13_20:
	add.s32 	%r42, %r1331, -1;
	setp.ge.s32 	%p1142, %r16, %r1331;
	setp.gt.s32 	%p1143, %r16, 0;
	and.pred  	%p1144, %p1142, %p1143;
	mov.u32 	%r1332, %r16;
	@%p1144 bra 	$L__BB13_23;
	setp.gt.s32 	%p1145, %r42, %r16;
	setp.gt.u32 	%p1146, %r1331, 1;
	and.pred  	%p1147, %p1146, %p1145;
	mov.u32 	%r1332, %r42;
	@%p1147 bra 	$L__BB13_23;
	setp.eq.s32 	%p1148, %r16, %r42;
	max.s32 	%r1248, %r16, 0;
	selp.b32 	%r1332, %r1248, 0, %p1148;
$L__BB13_23:
	add.s32 	%r45, %r1332, -1;
	setp.ge.s32 	%p1149, %r17, %r1332;
	setp.gt.s32 	%p1150, %r17, 0;
	and.pred  	%p1151, %p1149, %p1150;
	mov.u32 	%r1333, %r17;
	@%p1151 bra 	$L__BB13_26;
	setp.gt.s32 	%p1152, %r45, %r17;
	setp.gt.u32 	%p1153, %r1332, 1;
	and.pred  	%p1154, %p1153, %p1152;
	mov.u32 	%r1333, %r45;
	@%p1154 bra 	$L__BB13_26;
	setp.eq.s32 	%p1155, %r17, %r45;
	max.s32 	%r1249, %r17, 0;
	selp.b32 	%r1333, %r1249, 0, %p1155;
$L__BB13_26:
	add.s32 	%r48, %r1333, -1;
	setp.ge.s32 	%p1156, %r18, %r1333;
	setp.gt.s32 	%p1157, %r18, 0;
	and.pred  	%p1158, %p1156, %p1157;
	mov.u32 	%r1334, %r18;
	@%p1158 bra 	$L__BB13_29;
	setp.gt.s32 	%p1159, %r48, %r18;
	setp.gt.u32 	%p1160, %r1333, 1;
	and.pred  	%p1161, %p1160, %p1159;
	mov.u32 	%r1334, %r48;
	@%p1161 bra 	$L__BB13_29;
	setp.eq.s32 	%p1162, %r18, %r48;
	max.s32 	%r1250, %r18, 0;
	selp.b32 	%r1334, %r1250, 0, %p1162;
$L__BB13_29:
	add.s32 	%r51, %r1334, -1;
	setp.ge.s32 	%p1163, %r19, %r1334;
	setp.gt.s32 	%p1164, %r19, 0;
	and.pred  	%p1165, %p1163, %p1164;
	mov.u32 	%r1335, %r19;
	@%p1165 bra 	$L__BB13_32;
	setp.gt.s32 	%p1166, %r51, %r19;
	setp.gt.u32 	%p1167, %r1334, 1;
	and.pred  	%p1168, %p1167, %p1166;
	mov.u32 	%r1335, %r51;
	@%p1168 bra 	$L__BB13_32;
	setp.eq.s32 	%p1169, %r19, %r51;
	max.s32 	%r1251, %r19, 0;
	selp.b32 	%r1335, %r1251, 0, %p1169;
$L__BB13_32:
	add.s32 	%r54, %r1335, -1;
	setp.ge.s32 	%p1170, %r20, %r1335;
	setp.gt.s32 	%p1171, %r20, 0;
	and.pred  	%p1172, %p1170, %p1171;
	mov.u32 	%r1336, %r20;
	@%p1172 bra 	$L__BB13_35;
	setp.gt.s32 	%p1173, %r54, %r20;
	setp.gt.u32 	%p1174, %r1335, 1;
	and.pred  	%p1175, %p1174, %p1173;
	mov.u32 	%r1336, %r54;
	@%p1175 bra 	$L__BB13_35;
	setp.eq.s32 	%p1176, %r20, %r54;
	max.s32 	%r1252, %r20, 0;
	selp.b32 	%r1336, %r1252, 0, %p1176;
$L__BB13_35:
	add.s32 	%r57, %r1336, -1;
	setp.ge.s32 	%p1177, %r21, %r1336;
	setp.gt.s32 	%p1178, %r21, 0;
	and.pred  	%p1179, %p1177, %p1178;
	mov.u32 	%r1337, %r21;
	@%p1179 bra 	$L__BB13_38;
	setp.gt.s32 	%p1180, %r57, %r21;
	setp.gt.u32 	%p1181, %r1336, 1;
	and.pred  	%p1182, %p1181, %p1180;
	mov.u32 	%r1337, %r57;
	@%p1182 bra 	$L__BB13_38;
	setp.eq.s32 	%p1183, %r21, %r57;
	max.s32 	%r1253, %r21, 0;
	selp.b32 	%r1337, %r1253, 0, %p1183;
$L__BB13_38:
	add.s32 	%r60, %r1337, -1;
	setp.ge.s32 	%p1184, %r22, %r1337;
	setp.gt.s32 	%p1185, %r22, 0;
	and.pred  	%p1186, %p1184, %p1185;
	mov.u32 	%r1338, %r22;
	@%p1186 bra 	$L__BB13_41;
	setp.gt.s32 	%p1187, %r60, %r22;
	setp.gt.u32 	%p1188, %r1337, 1;
	and.pred  	%p1189, %p1188, %p1187;
	mov.u32 	%r1338, %r60;
	@%p1189 bra 	$L__BB13_41;
	setp.eq.s32 	%p1190, %r22, %r60;
	max.s32 	%r1254, %r22, 0;
	selp.b32 	%r1338, %r1254, 0, %p1190;
$L__BB13_41:
	add.s32 	%r63, %r1338, -1;
	setp.ge.s32 	%p1191, %r23, %r1338;
	setp.gt.s32 	%p1192, %r23, 0;
	and.pred  	%p1193, %p1191, %p1192;
	mov.u32 	%r1339, %r23;
	@%p1193 bra 	$L__BB13_44;
	setp.gt.s32 	%p1194, %r63, %r23;
	setp.gt.u32 	%p1195, %r1338, 1;
	and.pred  	%p1196, %p1195, %p1194;
	mov.u32 	%r1339, %r63;
	@%p1196 bra 	$L__BB13_44;
	setp.eq.s32 	%p1197, %r23, %r63;
	max.s32 	%r1255, %r23, 0;
	selp.b32 	%r1339, %r1255, 0, %p1197;
$L__BB13_44:
	mov.b32 	%r1258, 1;
	mov.b32 	%r1259, 0;
	mov.b32 	%r1260, -1;
	// begin inline asm
	shfl.sync.up.b32 %r1256, %r1339, %r1258, %r1259, %r1260;
	// end inline asm
	add.s32 	%r67, %r1256, -1;
	setp.ge.s32 	%p1198, %r1339, %r1256;
	setp.ne.s32 	%p1199, %r1339, 0;
	and.pred  	%p1200, %p1199, %p1198;
	mov.u32 	%r1340, %r1339;
	@%p1200 bra 	$L__BB13_47;
	setp.gt.s32 	%p1201, %r67, %r1339;
	setp.gt.s32 	%p1202, %r1256, 1;
	and.pred  	%p1203, %p1202, %p1201;
	mov.u32 	%r1340, %r67;
	@%p1203 bra 	$L__BB13_47;
	setp.eq.s32 	%p1204, %r1339, %r67;
	selp.b32 	%r1340, %r1339, 0, %p1204;
$L__BB13_47:
	setp.lt.s32 	%p1205, %r1054, 1;
	selp.b32 	%r1262, %r1339, %r1340, %p1205;
	mov.b32 	%r1263, 2;
	mov.b32 	%r1264, 0;
	mov.b32 	%r1265, -1;
	// begin inline asm
	shfl.sync.up.b32 %r1261, %r1262, %r1263, %r1264, %r1265;
	// end inline asm
	add.s32 	%r72, %r1261, -1;
	setp.ge.s32 	%p1206, %r1262, %r1261;
	setp.ne.s32 	%p1207, %r1262, 0;
	and.pred  	%p1208, %p1207, %p1206;
	mov.u32 	%r1341, %r1262;
	@%p1208 bra 	$L__BB13_50;
	setp.gt.s32 	%p1209, %r72, %r1262;
	setp.gt.s32 	%p1210, %r1261, 1;
	and.pred  	%p1211, %p1210, %p1209;
	mov.u32 	%r1341, %r72;
	@%p1211 bra 	$L__BB13_50;
	setp.eq.s32 	%p1212, %r1262, %r72;
	selp.b32 	%r1341, %r1262, 0, %p1212;
$L__BB13_50:
	setp.lt.s32 	%p1213, %r1054, 2;
	selp.b32 	%r1267, %r1262, %r1341, %p1213;
	mov.b32 	%r1268, 4;
	mov.b32 	%r1269, 0;
	mov.b32 	%r1270, -1;
	// begin inline asm
	shfl.sync.up.b32 %r1266, %r1267, %r1268, %r1269, %r1270;
	// end inline asm
	add.s32 	%r77, %r1266, -1;
	setp.ge.s32 	%p1214, %r1267, %r1266;
	setp.ne.s32 	%p1215, %r1267, 0;
	and.pred  	%p1216, %p1215, %p1214;
	mov.u32 	%r1342, %r1267;
	@%p1216 bra 	$L__BB13_53;
	setp.gt.s32 	%p1217, %r77, %r1267;
	setp.gt.s32 	%p1218, %r1266, 1;
	and.pred  	%p1219, %p1218, %p1217;
	mov.u32 	%r1342, %r77;
	@%p1219 bra 	$L__BB13_53;
	setp.eq.s32 	%p1220, %r1267, %r77;
	selp.b32 	%r1342, %r1267, 0, %p1220;
$L__BB13_53:
	setp.lt.s32 	%p1221, %r1054, 4;
	selp.b32 	%r1272, %r1267, %r1342, %p1221;
	mov.b32 	%r1273, 8;
	mov.b32 	%r1274, 0;
	mov.b32 	%r1275, -1;
	// begin inline asm
	shfl.sync.up.b32 %r1271, %r1272, %r1273, %r1274, %r1275;
	// end inline asm
	add.s32 	%r82, %r1271, -1;
	setp.ge.s32 	%p1222, %r1272, %r1271;
	setp.ne.s32 	%p1223, %r1272, 0;
	and.pred  	%p1224, %p1223, %p1222;
	mov.u32 	%r1343, %r1272;
	@%p1224 bra 	$L__BB13_56;
	setp.gt.s32 	%p1225, %r82, %r1272;
	setp.gt.s32 	%p1226, %r1271, 1;
	and.pred  	%p1227, %p1226, %p1225;
	mov.u32 	%r1343, %r82;
	@%p1227 bra 	$L__BB13_56;
	setp.eq.s32 	%p1228, %r1272, %r82;
	selp.b32 	%r1343, %r1272, 0, %p1228;
$L__BB13_56:
	setp.lt.s32 	%p1229, %r1054, 8;
	selp.b32 	%r1277, %r1272, %r1343, %p1229;
	mov.b32 	%r1278, 16;
	mov.b32 	%r1279, 0;
	mov.b32 	%r1280, -1;
	// begin inline asm
	shfl.sync.up.b32 %r1276, %r1277, %r1278, %r1279, %r1280;
	// end inline asm
	add.s32 	%r87, %r1276, -1;
	setp.ge.s32 	%p1230, %r1277, %r1276;
	setp.ne.s32 	%p1231, %r1277, 0;
	and.pred  	%p1232, %p1231, %p1230;
	mov.u32 	%r1344, %r1277;
	@%p1232 bra 	$L__BB13_59;
	setp.gt.s32 	%p1233, %r87, %r1277;
	setp.gt.s32 	%p1234, %r1276, 1;
	and.pred  	%p1235, %p1234, %p1233;
	mov.u32 	%r1344, %r87;
	@%p1235 bra 	$L__BB13_59;
	setp.eq.s32 	%p1236, %r1277, %r87;
	selp.b32 	%r1344, %r1277, 0, %p1236;
$L__BB13_59:
	setp.lt.s32 	%p1237, %r1054, 16;
	selp.b32 	%r1282, %r1277, %r1344, %p1237;
	mov.b32 	%r1283, 1;
	mov.b32 	%r1284, 0;
	mov.b32 	%r1285, -1;
	// begin inline asm
	shfl.sync.up.b32 %r1349, %r1282, %r1283, %r1284, %r1285;
	// end inline asm
	setp.ne.s32 	%p1238, %r1054, 31;
	@%p1238 bra 	$L__BB13_61;
	shl.b32 	%r1286, %r6, 2;
	add.s32 	%r1288, %r1076, %r1286;
	st.shared.u32 	[%r1288+16], %r1344;
$L__BB13_61:
	bar.sync 	0;
	ld.shared.v2.u32 	{%r91, %r92}, [_ZZN3cub18CUB_300001_SM_10006detail4scan16DeviceScanKernelINS2_10policy_hubIiiij9comparar2E10Policy1000EN6thrust24THRUST_300001_SM_1000_NS6detail15normal_iteratorINS9_10device_ptrIiEEEESE_NS0_13ScanTileStateIiLb1EEES5_NS0_8NullTypeEjiLb0ESH_EEvT0_T1_T2_iT3_T4_T5_E12temp_storage+16];
	add.s32 	%r93, %r91, -1;
	setp.ge.s32 	%p1239, %r92, %r91;
	setp.gt.s32 	%p1240, %r92, 0;
	and.pred  	%p1241, %p1239, %p1240;
	mov.u32 	%r1345, %r92;
	@%p1241 bra 	$L__BB13_64;
	setp.gt.s32 	%p1242, %r93, %r92;
	setp.gt.s32 	%p1243, %r91, 1;
	and.pred  	%p1244, %p1243, %p1242;
	mov.u32 	%r1345, %r93;
	@%p1244 bra 	$L__BB13_64;
	setp.eq.s32 	%p1245, %r92, %r93;
	max.s32 	%r1289, %r92, 0;
	selp.b32 	%r1345, %r1289, 0, %p1245;
$L__BB13_64:
	ld.shared.u32 	%r96, [_ZZN3cub18CUB_300001_SM_10006detail4scan16DeviceScanKernelINS2_10policy_hubIiiij9comparar2E10Policy1000EN6thrust24THRUST_300001_SM_1000_NS6detail15normal_iteratorINS9_10device_ptrIiEEEESE_NS0_13ScanTileStateIiLb1EEES5_NS0_8NullTypeEjiLb0ESH_EEvT0_T1_T2_iT3_T4_T5_E12temp_storage+24];
	add.s32 	%r97, %r1345, -1;
	setp.ge.s32 	%p1246, %r96, %r1345;
	setp.gt.s32 	%p1247, %r96, 0;
	and.pred  	%p1248, %p1246, %p1247;
	mov.u32 	%r1346, %r96;
	@%p1248 bra 	$L__BB13_67;
	setp.gt.s32 	%p1249, %r97, %r96;
	setp.gt.u32 	%p1250, %r1345, 1;
	and.pred  	%p1251, %p1250, %p1249;
	mov.u32 	%r1346, %r97;
	@%p1251 bra 	$L__BB13_67;
	setp.eq.s32 	%p1252, %r96, %r97;
	max.s32 	%r1290, %r96, 0;
	selp.b32 	%r1346, %r1290, 0, %p1252;
$L__BB13_67:
	setp.eq.s32 	%p1253, %r6, 3;
	setp.eq.s32 	%p1254, %r6, 2;
	selp.b32 	%r1291, %r1345, %r91, %p1254;
	selp.b32 	%r100, %r1346, %r1291, %p1253;
	ld.shared.u32 	%r101, [_ZZN3cub18CUB_300001_SM_10006detail4scan16DeviceScanKernelINS2_10policy_hubIiiij9comparar2E10Policy1000EN6thrust24THRUST_300001_SM_1000_NS6detail15normal_iteratorINS9_10device_ptrIiEEEESE_NS0_13ScanTileStateIiLb1EEES5_NS0_8NullTypeEjiLb0ESH_EEvT0_T1_T2_iT3_T4_T5_E12temp_storage+28];
	add.s32 	%r102, %r1346, -1;
	setp.ge.s32 	%p1255, %r101, %r1346;
	setp.gt.s32 	%p1256, %r101, 0;
	and.pred  	%p1257, %p1255, %p1256;
	mov.u32 	%r1347, %r101;
	@%p1257 bra 	$L__BB13_70;
	setp.gt.s32 	%p1258, %r102, %r101;
	setp.gt.u32 	%p1259, %r1346, 1;
	and.pred  	%p1260, %p1259, %p1258;
	mov.u32 	%r1347, %r102;
	@%p1260 bra 	$L__BB13_70;
	setp.eq.s32 	%p1261, %r101, %r102;
	max.s32 	%r1292, %r101, 0;
	selp.b32 	%r1347, %r1292, 0, %p1261;
$L__BB13_70:
	setp.lt.u32 	%p1262, %r4, 32;
	@%p1262 bra 	$L__BB13_75;
	add.s32 	%r105, %r100, -1;
	setp.ge.s32 	%p1263, %r1349, %r100;
	setp.gt.s32 	%p1264, %r1349, 0;
	and.pred  	%p1265, %p1264, %p1263;
	mov.u32 	%r1348, %r1349;
	@%p1265 bra 	$L__BB13_74;
	setp.gt.s32 	%p1266, %r105, %r1349;
	setp.gt.s32 	%p1267, %r100, 1;
	and.pred  	%p1268, %p1267, %p1266;
	mov.u32 	%r1348, %r105;
	@%p1268 bra 	$L__BB13_74;
	setp.eq.s32 	%p1269, %r1349, %r105;
	max.s32 	%r1293, %r1349, 0;
	selp.b32 	%r1348, %r1293, 0, %p1269;
$L__BB13_74:
	setp.eq.s32 	%p1270, %r1054, 0;
	selp.b32 	%r1349, %r100, %r1348, %p1270;
$L__BB13_75:
	setp.eq.s32 	%p1271, %r4, 0;
	mov.u32 	%r1436, %r9;
	@%p1271 bra 	$L__BB13_79;
	add.s32 	%r110, %r1349, -1;
	setp.ge.s32 	%p1272, %r9, %r1349;
	setp.gt.s32 	%p1273, %r9, 0;
	and.pred  	%p1274, %p1272, %p1273;
	mov.u32 	%r1436, %r9;
	@%p1274 bra 	$L__BB13_79;
	setp.gt.s32 	%p1275, %r110, %r9;
	setp.gt.s32 	%p1276, %r1349, 1;
	and.pred  	%p1277, %p1276, %p1275;
	mov.u32 	%r1436, %r110;
	@%p1277 bra 	$L__BB13_79;
	setp.eq.s32 	%p1278, %r9, %r110;
	max.s32 	%r1294, %r9, 0;
	selp.b32 	%r1436, %r1294, 0, %p1278;
$L__BB13_79:
	setp.gt.s32 	%p1279, %r10, 0;
	add.s32 	%r113, %r1436, -1;
	setp.ge.s32 	%p1280, %r10, %r1436;
	and.pred  	%p1281, %p1280, %p1279;
	mov.u32 	%r1435, %r10;
	@%p1281 bra 	$L__BB13_82;
	setp.gt.s32 	%p1282, %r113, %r10;
	setp.gt.s32 	%p1283, %r1436, 1;
	and.pred  	%p1284, %p1283, %p1282;
	mov.u32 	%r1435, %r113;
	@%p1284 bra 	$L__BB13_82;
	setp.eq.s32 	%p1285, %r10, %r113;
	max.s32 	%r1295, %r10, 0;
	selp.b32 	%r1435, %r1295, 0, %p1285;
$L__BB13_82:
	setp.gt.s32 	%p1286, %r11, 0;
	add.s32 	%r116, %r1435, -1;
	setp.ge.s32 	%p1287, %r11, %r1435;
	and.pred  	%p1288, %p1287, %p1286;
	mov.u32 	%r1434, %r11;
	@%p1288 bra 	$L__BB13_85;
	setp.gt.s32 	%p1289, %r116, %r11;
	setp.gt.u32 	%p1290, %r1435, 1;
	and.pred  	%p1291, %p1290, %p1289;
	mov.u32 	%r1434, %r116;
	@%p1291 bra 	$L__BB13_85;
	setp.eq.s32 	%p1292, %r11, %r116;
	max.s32 	%r1296, %r11, 0;
	selp.b32 	%r1434, %r1296, 0, %p1292;
$L__BB13_85:
	setp.gt.s32 	%p1293, %r12, 0;
	add.s32 	%r119, %r1434, -1;
	setp.ge.s32 	%p1294, %r12, %r1434;
	and.pred  	%p1295, %p1294, %p1293;
	mov.u32 	%r1433, %r12;
	@%p1295 bra 	$L__BB13_88;
	setp.gt.s32 	%p1296, %r119, %r12;
	setp.gt.u32 	%p1297, %r1434, 1;
	and.pred  	%p1298, %p1297, %p1296;
	mov.u32 	%r1433, %r119;
	@%p1298 bra 	$L__BB13_88;
	setp.eq.s32 	%p1299, %r12, %r119;
	max.s32 	%r1297, %r12, 0;
	selp.b32 	%r1433, %r1297, 0, %p1299;
$L__BB13_88:
	setp.gt.s32 	%p1300, %r13, 0;
	add.s32 	%r122, %r1433, -1;
	setp.ge.s32 	%p1301, %r13, %r1433;
	and.pred  	%p1302, %p1301, %p1300;
	mov.u32 	%r1432, %r13;
	@%p1302 bra 	$L__BB13_91;
	setp.gt.s32 	%p1303, %r122, %r13;
	setp.gt.u32 	%p1304, %r1433, 1;
	and.pred  	%p1305, %p1304, %p1303;
	mov.u32 	%r1432, %r122;
	@%p1305 bra 	$L__BB13_91;
	setp.eq.s32 	%p1306, %r13, %r122;
	max.s32 	%r1298, %r13, 0;
	selp.b32 	%r1432, %r1298, 0, %p1306;
$L__BB13_91:
	setp.gt.s32 	%p1307, %r14, 0;
	add.s32 	%r125, %r1432, -1;
	setp.ge.s32 	%p1308, %r14, %r1432;
	and.pred  	%p1309, %p1308, %p1307;
	mov.u32 	%r1431, %r14;
	@%p1309 bra 	$L__BB13_94;
	setp.gt.s32 	%p1310, %r125, %r14;
	setp.gt.u32 	%p1311, %r1432, 1;
	and.pred  	%p1312, %p1311, %p1310;
	mov.u32 	%r1431, %r125;
	@%p1312 bra 	$L__BB13_94;
	setp.eq.s32 	%p1313, %r14, %r125;
	max.s32 	%r1299, %r14, 0;
	selp.b32 	%r1431, %r1299, 0, %p1313;
$L__BB13_94:
	setp.gt.s32 	%p1314, %r15, 0;
	add.s32 	%r128, %r1431, -1;
	setp.ge.s32 	%p1315, %r15, %r1431;
	and.pred  	%p1316, %p1315, %p1314;
	mov.u32 	%r1430, %r15;
	@%p1316 bra 	$L__BB13_97;
	setp.gt.s32 	%p1317, %r128, %r15;
	setp.gt.u32 	%p1318, %r1431, 1;
	and.pred  	%p1319, %p1318, %p1317;
	mov.u32 	%r1430, %r128;
	@%p1319 bra 	$L__BB13_97;
	setp.eq.s32 	%p1320, %r15, %r128;
	max.s32 	%r1300, %r15, 0;
	selp.b32 	%r1430, %r1300, 0, %p1320;
$L__BB13_97:
	setp.gt.s32 	%p1321, %r16, 0;
	add.s32 	%r131, %r1430, -1;
	setp.ge.s32 	%p1322, %r16, %r1430;
	and.pred  	%p1323, %p1322, %p1321;
	mov.u32 	%r1429, %r16;
	@%p1323 bra 	$L__BB13_100;
	setp.gt.s32 	%p1324, %r131, %r16;
	setp.gt.u32 	%p1325, %r1430, 1;
	and.pred  	%p1326, %p1325, %p1324;
	mov.u32 	%r1429, %r131;
	@%p1326 bra 	$L__BB13_100;
	setp.eq.s32 	%p1327, %r16, %r131;
	max.s32 	%r1301, %r16, 0;
	selp.b32 	%r1429, %r1301, 0, %p1327;
$L__BB13_100:
	setp.gt.s32 	%p1328, %r17, 0;
	add.s32 	%r134, %r1429, -1;
	setp.ge.s32 	%p1329, %r17, %r1429;
	and.pred  	%p1330, %p1329, %p1328;
	mov.u32 	%r1428, %r17;
	@%p1330 bra 	$L__BB13_103;
	setp.gt.s32 	%p1331, %r134, %r17;
	setp.gt.u32 	%p1332, %r1429, 1;
	and.pred  	%p1333, %p1332, %p1331;
	mov.u32 	%r1428, %r134;
	@%p1333 bra 	$L__BB13_103;
	setp.eq.s32 	%p1334, %r17, %r134;
	max.s32 	%r1302, %r17, 0;
	selp.b32 	%r1428, %r1302, 0, %p1334;
$L__BB13_103:
	setp.gt.s32 	%p1335, %r18, 0;
	add.s32 	%r137, %r1428, -1;
	setp.ge.s32 	%p1336, %r18, %r1428;
	and.pred  	%p1337, %p1336, %p1335;
	mov.u32 	%r1427, %r18;
	@%p1337 bra 	$L__BB13_106;
	setp.gt.s32 	%p1338, %r137, %r18;
	setp.gt.u32 	%p1339, %r1428, 1;
	and.pred  	%p1340, %p1339, %p1338;
	mov.u32 	%r1427, %r137;
	@%p1340 bra 	$L__BB13_106;
	setp.eq.s32 	%p1341, %r18, %r137;
	max.s32 	%r1303, %r18, 0;
	selp.b32 	%r1427, %r1303, 0, %p1341;
$L__BB13_106:
	setp.gt.s32 	%p1342, %r19, 0;
	add.s32 	%r140, %r1427, -1;
	setp.ge.s32 	%p1343, %r19, %r1427;
	and.pred  	%p1344, %p1343, %p1342;
	mov.u32 	%r1426, %r19;
	@%p1344 bra 	$L__BB13_109;
	setp.gt.s32 	%p1345, %r140, %r19;
	setp.gt.u32 	%p1346, %r1427, 1;
	and.pred  	%p1347, %p1346, %p1345;
	mov.u32 	%r1426, %r140;
	@%p1347 bra 	$L__BB13_109;
	setp.eq.s32 	%p1348, %r19, %r140;
	max.s32 	%r1304, %r19, 0;
	selp.b32 	%r1426, %r1304, 0, %p1348;
$L__BB13_109:
	setp.gt.s32 	%p1349, %r20, 0;
	add.s32 	%r143, %r1426, -1;
	setp.ge.s32 	%p1350, %r20, %r1426;
	and.pred  	%p1351, %p1350, %p1349;
	mov.u32 	%r1425, %r20;
	@%p1351 bra 	$L__BB13_112;
	setp.gt.s32 	%p1352, %r143, %r20;
	setp.gt.u32 	%p1353, %r1426, 1;
	and.pred  	%p1354, %p1353, %p1352;
	mov.u32 	%r1425, %r143;
	@%p1354 bra 	$L__BB13_112;
	setp.eq.s32 	%p1355, %r20, %r143;
	max.s32 	%r1305, %r20, 0;
	selp.b32 	%r1425, %r1305, 0, %p1355;
$L__BB13_112:
	setp.gt.s32 	%p1356, %r21, 0;
	add.s32 	%r146, %r1425, -1;
	setp.ge.s32 	%p1357, %r21, %r1425;
	and.pred  	%p1358, %p1357, %p1356;
	mov.u32 	%r1424, %r21;
	@%p1358 bra 	$L__BB13_115;
	setp.gt.s32 	%p1359, %r146, %r21;
	setp.gt.u32 	%p1360, %r1425, 1;
	and.pred  	%p1361, %p1360, %p1359;
	mov.u32 	%r1424, %r146;
	@%p1361 bra 	$L__BB13_115;
	setp.eq.s32 	%p1362, %r21, %r146;
	max.s32 	%r1306, %r21, 0;
	selp.b32 	%r1424, %r1306, 0, %p1362;
$L__BB13_115:
	setp.gt.s32 	%p1363, %r22, 0;
	add.s32 	%r149, %r1424, -1;
	setp.ge.s32 	%p1364, %r22, %r1424;
	and.pred  	%p1365, %p1364, %p1363;
	mov.u32 	%r1423, %r22;
	@%p1365 bra 	$L__BB13_118;
	setp.gt.s32 	%p1366, %r149, %r22;
	setp.gt.u32 	%p1367, %r1424, 1;
	and.pred  	%p1368, %p1367, %p1366;
	mov.u32 	%r1423, %r149;
	@%p1368 bra 	$L__BB13_118;
	setp.eq.s32 	%p1369, %r22, %r149;
	max.s32 	%r1307, %r22, 0;
	selp.b32 	%r1423, %r1307, 0, %p1369;
$L__BB13_118:
	setp.gt.s32 	%p1370, %r23, 0;
	add.s32 	%r152, %r1423, -1;
	setp.ge.s32 	%p1371, %r23, %r1423;
	and.pred  	%p1372, %p1371, %p1370;
	mov.u32 	%r1422, %r23;
	@%p1372 bra 	$L__BB13_121;
	setp.gt.s32 	%p1373, %r152, %r23;
	setp.gt.u32 	%p1374, %r1423, 1;
	and.pred  	%p1375, %p1374, %p1373;
	mov.u32 	%r1422, %r152;
	@%p1375 bra 	$L__BB13_121;
	setp.eq.s32 	%p1376, %r23, %r152;
	max.s32 	%r1308, %r23, 0;
	selp.b32 	%r1422, %r1308, 0, %p1376;
$L__BB13_121:
	setp.ne.s32 	%p1377, %r4, 0;
	@%p1377 bra 	$L__BB13_314;
	add.s64 	%rd50, %rd1, 256;
	mov.b32 	%r1309, 101;
	// begin inline asm
	st.relaxed.gpu.v2.u32 [%rd50], {%r1309, %r1347};
	// end inline asm
	bra.uni 	$L__BB13_314;
$L__BB13_123:
	add.s32 	%r155, %r9, -1;
	setp.ge.s32 	%p703, %r10, %r9;
	setp.gt.s32 	%p704, %r10, 0;
	and.pred  	%p705, %p703, %p704;
	mov.u32 	%r1365, %r10;
	@%p705 bra 	$L__BB13_126;
	setp.gt.s32 	%p706, %r155, %r10;
	setp.gt.s32 	%p707, %r9, 1;
	and.pred  	%p708, %p707, %p706;
	mov.u32 	%r1365, %r155;
	@%p708 bra 	$L__BB13_126;
	setp.eq.s32 	%p709, %r10, %r155;
	max.s32 	%r1077, %r10, 0;
	selp.b32 	%r1365, %r1077, 0, %p709;
$L__BB13_126:
	add.s32 	%r158, %r1365, -1;
	setp.ge.s32 	%p710, %r11, %r1365;
	setp.gt.s32 	%p711, %r11, 0;
	and.pred  	%p712, %p710, %p711;
	mov.u32 	%r1366, %r11;
	@%p712 bra 	$L__BB13_129;
	setp.gt.s32 	%p713, %r158, %r11;
	setp.gt.u32 	%p714, %r1365, 1;
	and.pred  	%p715, %p714, %p713;
	mov.u32 	%r1366, %r158;
	@%p715 bra 	$L__BB13_129;
	setp.eq.s32 	%p716, %r11, %r158;
	max.s32 	%r1078, %r11, 0;
	selp.b32 	%r1366, %r1078, 0, %p716;
$L__BB13_129:
	add.s32 	%r161, %r1366, -1;
	setp.ge.s32 	%p717, %r12, %r1366;
	setp.gt.s32 	%p718, %r12, 0;
	and.pred  	%p719, %p717, %p718;
	mov.u32 	%r1367, %r12;
	@%p719 bra 	$L__BB13_132;
	setp.gt.s32 	%p720, %r161, %r12;
	setp.gt.u32 	%p721, %r1366, 1;
	and.pred  	%p722, %p721, %p720;
	mov.u32 	%r1367, %r161;
	@%p722 bra 	$L__BB13_132;
	setp.eq.s32 	%p723, %r12, %r161;
	max.s32 	%r1079, %r12, 0;
	selp.b32 	%r1367, %r1079, 0, %p723;
$L__BB13_132:
	add.s32 	%r164, %r1367, -1;
	setp.ge.s32 	%p724, %r13, %r1367;
	setp.gt.s32 	%p725, %r13, 0;
	and.pred  	%p726, %p724, %p725;
	mov.u32 	%r1368, %r13;
	@%p726 bra 	$L__BB13_135;
	setp.gt.s32 	%p727, %r164, %r13;
	setp.gt.u32 	%p728, %r1367, 1;
	and.pred  	%p729, %p728, %p727;
	mov.u32 	%r1368, %r164;
	@%p729 bra 	$L__BB13_135;
	setp.eq.s32 	%p730, %r13, %r164;
	max.s32 	%r1080, %r13, 0;
	selp.b32 	%r1368, %r1080, 0, %p730;
$L__BB13_135:
	add.s32 	%r167, %r1368, -1;
	setp.ge.s32 	%p731, %r14, %r1368;
	setp.gt.s32 	%p732, %r14, 0;
	and.pred  	%p733, %p731, %p732;
	mov.u32 	%r1369, %r14;
	@%p733 bra 	$L__BB13_138;
	setp.gt.s32 	%p734, %r167, %r14;
	setp.gt.u32 	%p735, %r1368, 1;
	and.pred  	%p736, %p735, %p734;
	mov.u32 	%r1369, %r167;
	@%p736 bra 	$L__BB13_138;
	setp.eq.s32 	%p737, %r14, %r167;
	max.s32 	%r1081, %r14, 0;
	selp.b32 	%r1369, %r1081, 0, %p737;
$L__BB13_138:
	add.s32 	%r170, %r1369, -1;
	setp.ge.s32 	%p738, %r15, %r1369;
	setp.gt.s32 	%p739, %r15, 0;
	and.pred  	%p740, %p738, %p739;
	mov.u32 	%r1370, %r15;
	@%p740 bra 	$L__BB13_141;
	setp.gt.s32 	%p741, %r170, %r15;
	setp.gt.u32 	%p742, %r1369, 1;
	and.pred  	%p743, %p742, %p741;
	mov.u32 	%r1370, %r170;
	@%p743 bra 	$L__BB13_141;
	setp.eq.s32 	%p744, %r15, %r170;
	max.s32 	%r1082, %r15, 0;
	selp.b32 	%r1370, %r1082, 0, %p744;
$L__BB13_141:
	add.s32 	%r173, %r1370, -1;
	setp.ge.s32 	%p745, %r16, %r1370;
	setp.gt.s32 	%p746, %r16, 0;
	and.pred  	%p747, %p745, %p746;
	mov.u32 	%r1371, %r16;
	@%p747 bra 	$L__BB13_144;
	setp.gt.s32 	%p748, %r173, %r16;
	setp.gt.u32 	%p749, %r1370, 1;
	and.pred  	%p750, %p749, %p748;
	mov.u32 	%r1371, %r173;
	@%p750 bra 	$L__BB13_144;
	setp.eq.s32 	%p751, %r16, %r173;
	max.s32 	%r1083, %r16, 0;
	selp.b32 	%r1371, %r1083, 0, %p751;
$L__BB13_144:
	add.s32 	%r176, %r1371, -1;
	setp.ge.s32 	%p752, %r17, %r1371;
	setp.gt.s32 	%p753, %r17, 0;
	and.pred  	%p754, %p752, %p753;
	mov.u32 	%r1372, %r17;
	@%p754 bra 	$L__BB13_147;
	setp.gt.s32 	%p755, %r176, %r17;
	setp.gt.u32 	%p756, %r1371, 1;
	and.pred  	%p757, %p756, %p755;
	mov.u32 	%r1372, %r176;
	@%p757 bra 	$L__BB13_147;
	setp.eq.s32 	%p758, %r17, %r176;
	max.s32 	%r1084, %r17, 0;
	selp.b32 	%r1372, %r1084, 0, %p758;
$L__BB13_147:
	add.s32 	%r179, %r1372, -1;
	setp.ge.s32 	%p759, %r18, %r1372;
	setp.gt.s32 	%p760, %r18, 0;
	and.pred  	%p761, %p759, %p760;
	mov.u32 	%r1373, %r18;
	@%p761 bra 	$L__BB13_150;
	setp.gt.s32 	%p762, %r179, %r18;
	setp.gt.u32 	%p763, %r1372, 1;
	and.pred  	%p764, %p763, %p762;
	mov.u32 	%r1373, %r179;
	@%p764 bra 	$L__BB13_150;
	setp.eq.s32 	%p765, %r18, %r179;
	max.s32 	%r1085, %r18, 0;
	selp.b32 	%r1373, %r1085, 0, %p765;
$L__BB13_150:
	add.s32 	%r182, %r1373, -1;
	setp.ge.s32 	%p766, %r19, %r1373;
	setp.gt.s32 	%p767, %r19, 0;
	and.pred  	%p768, %p766, %p767;
	mov.u32 	%r1374, %r19;
	@%p768 bra 	$L__BB13_153;
	setp.gt.s32 	%p769, %r182, %r19;
	setp.gt.u32 	%p770, %r1373, 1;
	and.pred  	%p771, %p770, %p769;
	mov.u32 	%r1374, %r182;
	@%p771 bra 	$L__BB13_153;
	setp.eq.s32 	%p772, %r19, %r182;
	max.s32 	%r1086, %r19, 0;
	selp.b32 	%r1374, %r1086, 0, %p772;
$L__BB13_153:
	add.s32 	%r185, %r1374, -1;
	setp.ge.s32 	%p773, %r20, %r1374;
	setp.gt.s32 	%p774, %r20, 0;
	and.pred  	%p775, %p773, %p774;
	mov.u32 	%r1375, %r20;
	@%p775 bra 	$L__BB13_156;
	setp.gt.s32 	%p776, %r185, %r20;
	setp.gt.u32 	%p777, %r1374, 1;
	and.pred  	%p778, %p777, %p776;
	mov.u32 	%r1375, %r185;
	@%p778 bra 	$L__BB13_156;
	setp.eq.s32 	%p779, %r20, %r185;
	max.s32 	%r1087, %r20, 0;
	selp.b32 	%r1375, %r1087, 0, %p779;
$L__BB13_156:
	add.s32 	%r188, %r1375, -1;
	setp.ge.s32 	%p780, %r21, %r1375;
	setp.gt.s32 	%p781, %r21, 0;
	and.pred  	%p782, %p780, %p781;
	mov.u32 	%r1376, %r21;
	@%p782 bra 	$L__BB13_159;
	setp.gt.s32 	%p783, %r188, %r21;
	setp.gt.u32 	%p784, %r1375, 1;
	and.pred  	%p785, %p784, %p783;
	mov.u32 	%r1376, %r188;
	@%p785 bra 	$L__BB13_159;
	setp.eq.s32 	%p786, %r21, %r188;
	max.s32 	%r1088, %r21, 0;
	selp.b32 	%r1376, %r1088, 0, %p786;
$L__BB13_159:
	add.s32 	%r191, %r1376, -1;
	setp.ge.s32 	%p787, %r22, %r1376;
	setp.gt.s32 	%p788, %r22, 0;
	and.pred  	%p789, %p787, %p788;
	mov.u32 	%r1377, %r22;
	@%p789 bra 	$L__BB13_162;
	setp.gt.s32 	%p790, %r191, %r22;
	setp.gt.u32 	%p791, %r1376, 1;
	and.pred  	%p792, %p791, %p790;
	mov.u32 	%r1377, %r191;
	@%p792 bra 	$L__BB13_162;
	setp.eq.s32 	%p793, %r22, %r191;
	max.s32 	%r1089, %r22, 0;
	selp.b32 	%r1377, %r1089, 0, %p793;
$L__BB13_162:
	add.s32 	%r194, %r1377, -1;
	setp.ge.s32 	%p794, %r23, %r1377;
	setp.gt.s32 	%p795, %r23, 0;
	and.pred  	%p796, %p794, %p795;
	mov.u32 	%r1378, %r23;
	@%p796 bra 	$L__BB13_165;
	setp.gt.s32 	%p797, %r194, %r23;
	setp.gt.u32 	%p798, %r1377, 1;
	and.pred  	%p799, %p798, %p797;
	mov.u32 	%r1378, %r194;
	@%p799 bra 	$L__BB13_165;
	setp.eq.s32 	%p800, %r23, %r194;
	max.s32 	%r1090, %r23, 0;
	selp.b32 	%r1378, %r1090, 0, %p800;
$L__BB13_165:
	mov.b32 	%r1093, 1;
	mov.b32 	%r1094, 0;
	mov.b32 	%r1095, -1;
	// begin inline asm
	shfl.sync.up.b32 %r1091, %r1378, %r1093, %r1094, %r1095;
	// end inline asm
	add.s32 	%r198, %r1091, -1;
	setp.ge.s32 	%p801, %r1378, %r1091;
	setp.ne.s32 	%p802, %r1378, 0;
	and.pred  	%p803, %p802, %p801;
	mov.u32 	%r1379, %r1378;
	@%p803 bra 	$L__BB13_168;
	setp.gt.s32 	%p804, %r198, %r1378;
	setp.gt.s32 	%p805, %r1091, 1;
	and.pred  	%p806, %p805, %p804;
	mov.u32 	%r1379, %r198;
	@%p806 bra 	$L__BB13_168;
	setp.eq.s32 	%p807, %r1378, %r198;
	selp.b32 	%r1379, %r1378, 0, %p807;
$L__BB13_168:
	setp.lt.s32 	%p808, %r1054, 1;
	selp.b32 	%r1097, %r1378, %r1379, %p808;
	mov.b32 	%r1098, 2;
	mov.b32 	%r1099, 0;
	mov.b32 	%r1100, -1;
	// begin inline asm
	shfl.sync.up.b32 %r1096, %r1097, %r1098, %r1099, %r1100;
	// end inline asm
	add.s32 	%r203, %r1096, -1;
	setp.ge.s32 	%p809, %r1097, %r1096;
	setp.ne.s32 	%p810, %r1097, 0;
	and.pred  	%p811, %p810, %p809;
	mov.u32 	%r1380, %r1097;
	@%p811 bra 	$L__BB13_171;
	setp.gt.s32 	%p812, %r203, %r1097;
	setp.gt.s32 	%p813, %r1096, 1;
	and.pred  	%p814, %p813, %p812;
	mov.u32 	%r1380, %r203;
	@%p814 bra 	$L__BB13_171;
	setp.eq.s32 	%p815, %r1097, %r203;
	selp.b32 	%r1380, %r1097, 0, %p815;
$L__BB13_171:
	setp.lt.s32 	%p816, %r1054, 2;
	selp.b32 	%r1102, %r1097, %r1380, %p816;
	mov.b32 	%r1103, 4;
	mov.b32 	%r1104, 0;
	mov.b32 	%r1105, -1;
	// begin inline asm
	shfl.sync.up.b32 %r1101, %r1102, %r1103, %r1104, %r1105;
	// end inline asm
	add.s32 	%r208, %r1101, -1;
	setp.ge.s32 	%p817, %r1102, %r1101;
	setp.ne.s32 	%p818, %r1102, 0;
	and.pred  	%p819, %p818, %p817;
	mov.u32 	%r1381, %r1102;
	@%p819 bra 	$L__BB13_174;
	setp.gt.s32 	%p820, %r208, %r1102;
	setp.gt.s32 	%p821, %r1101, 1;
	and.pred  	%p822, %p821, %p820;
	mov.u32 	%r1381, %r208;
	@%p822 bra 	$L__BB13_174;
	setp.eq.s32 	%p823, %r1102, %r208;
	selp.b32 	%r1381, %r1102, 0, %p823;
$L__BB13_174:
	setp.lt.s32 	%p824, %r1054, 4;
	selp.b32 	%r1107, %r1102, %r1381, %p824;
	mov.b32 	%r1108, 8;
	mov.b32 	%r1109, 0;
	mov.b32 	%r1110, -1;
	// begin inline asm
	shfl.sync.up.b32 %r1106, %r1107, %r1108, %r1109, %r1110;
	// end inline asm
	add.s32 	%r213, %r1106, -1;
	setp.ge.s32 	%p825, %r1107, %r1106;
	setp.ne.s32 	%p826, %r1107, 0;
	and.pred  	%p827, %p826, %p825;
	mov.u32 	%r1382, %r1107;
	@%p827 bra 	$L__BB13_177;
	setp.gt.s32 	%p828, %r213, %r1107;
	setp.gt.s32 	%p829, %r1106, 1;
	and.pred  	%p830, %p829, %p828;
	mov.u32 	%r1382, %r213;
	@%p830 bra 	$L__BB13_177;
	setp.eq.s32 	%p831, %r1107, %r213;
	selp.b32 	%r1382, %r1107, 0, %p831;
$L__BB13_177:
	setp.lt.s32 	%p832, %r1054, 8;
	selp.b32 	%r1112, %r1107, %r1382, %p832;
	mov.b32 	%r1113, 16;
	mov.b32 	%r1114, 0;
	mov.b32 	%r1115, -1;
	// begin inline asm
	shfl.sync.up.b32 %r1111, %r1112, %r1113, %r1114, %r1115;
	// end inline asm
	add.s32 	%r218, %r1111, -1;
	setp.ge.s32 	%p833, %r1112, %r1111;
	setp.ne.s32 	%p834, %r1112, 0;
	and.pred  	%p835, %p834, %p833;
	mov.u32 	%r1383, %r1112;
	@%p835 bra 	$L__BB13_180;
	setp.gt.s32 	%p836, %r218, %r1112;
	setp.gt.s32 	%p837, %r1111, 1;
	and.pred  	%p838, %p837, %p836;
	mov.u32 	%r1383, %r218;
	@%p838 bra 	$L__BB13_180;
	setp.eq.s32 	%p839, %r1112, %r218;
	selp.b32 	%r1383, %r1112, 0, %p839;
$L__BB13_180:
	setp.lt.s32 	%p840, %r1054, 16;
	selp.b32 	%r1117, %r1112, %r1383, %p840;
	mov.b32 	%r1118, 1;
	mov.b32 	%r1119, 0;
	mov.b32 	%r1120, -1;
	// begin inline asm
	shfl.sync.up.b32 %r1406, %r1117, %r1118, %r1119, %r1120;
	// end inline asm
	setp.ne.s32 	%p841, %r1054, 31;
	@%p841 bra 	$L__BB13_182;
	shl.b32 	%r1121, %r6, 2;
	add.s32 	%r1123, %r1076, %r1121;
	st.shared.u32 	[%r1123+16], %r1383;
$L__BB13_182:
	bar.sync 	0;
	ld.shared.v2.u32 	{%r222, %r223}, [_ZZN3cub18CUB_300001_SM_10006detail4scan16DeviceScanKernelINS2_10policy_hubIiiij9comparar2E10Policy1000EN6thrust24THRUST_300001_SM_1000_NS6detail15normal_iteratorINS9_10device_ptrIiEEEESE_NS0_13ScanTileStateIiLb1EEES5_NS0_8NullTypeEjiLb0ESH_EEvT0_T1_T2_iT3_T4_T5_E12temp_storage+16];
	add.s32 	%r224, %r222, -1;
	setp.ge.s32 	%p842, %r223, %r222;
	setp.gt.s32 	%p843, %r223, 0;
	and.pred  	%p844, %p842, %p843;
	mov.u32 	%r1384, %r223;
	@%p844 bra 	$L__BB13_185;
	setp.gt.s32 	%p845, %r224, %r223;
	setp.gt.s32 	%p846, %r222, 1;
	and.pred  	%p847, %p846, %p845;
	mov.u32 	%r1384, %r224;
	@%p847 bra 	$L__BB13_185;
	setp.eq.s32 	%p848, %r223, %r224;
	max.s32 	%r1124, %r223, 0;
	selp.b32 	%r1384, %r1124, 0, %p848;
$L__BB13_185:
	ld.shared.u32 	%r227, [_ZZN3cub18CUB_300001_SM_10006detail4scan16DeviceScanKernelINS2_10policy_hubIiiij9comparar2E10Policy1000EN6thrust24THRUST_300001_SM_1000_NS6detail15normal_iteratorINS9_10device_ptrIiEEEESE_NS0_13ScanTileStateIiLb1EEES5_NS0_8NullTypeEjiLb0ESH_EEvT0_T1_T2_iT3_T4_T5_E12temp_storage+24];
	add.s32 	%r228, %r1384, -1;
	setp.ge.s32 	%p849, %r227, %r1384;
	setp.gt.s32 	%p850, %r227, 0;
	and.pred  	%p851, %p849, %p850;
	mov.u32 	%r1385, %r227;
	@%p851 bra 	$L__BB13_188;
	setp.gt.s32 	%p852, %r228, %r227;
	setp.gt.u32 	%p853, %r1384, 1;
	and.pred  	%p854, %p853, %p852;
	mov.u32 	%r1385, %r228;
	@%p854 bra 	$L__BB13_188;
	setp.eq.s32 	%p855, %r227, %r228;
	max.s32 	%r1125, %r227, 0;
	selp.b32 	%r1385, %r1125, 0, %p855;
$L__BB13_188:
	setp.eq.s32 	%p856, %r6, 3;
	setp.eq.s32 	%p857, %r6, 2;
	selp.b32 	%r1126, %r1384, %r222, %p857;
	selp.b32 	%r231, %r1385, %r1126, %p856;
	ld.shared.u32 	%r232, [_ZZN3cub18CUB_300001_SM_10006detail4scan16DeviceScanKernelINS2_10policy_hubIiiij9comparar2E10Policy1000EN6thrust24THRUST_300001_SM_1000_NS6detail15normal_iteratorINS9_10device_ptrIiEEEESE_NS0_13ScanTileStateIiLb1EEES5_NS0_8NullTypeEjiLb0ESH_EEvT0_T1_T2_iT3_T4_T5_E12temp_storage+28];
	add.s32 	%r233, %r1385, -1;
	setp.ge.s32 	%p858, %r232, %r1385;
	setp.gt.s32 	%p859, %r232, 0;
	and.pred  	%p860, %p858, %p859;
	mov.u32 	%r1386, %r232;
	@%p860 bra 	$L__BB13_191;
	setp.gt.s32 	%p861, %r233, %r232;
	setp.gt.u32 	%p862, %r1385, 1;
	and.pred  	%p863, %p862, %p861;
	mov.u32 	%r1386, %r233;
	@%p863 bra 	$L__BB13_191;
	setp.eq.s32 	%p864, %r232, %r233;
	max.s32 	%r1127, %r232, 0;
	selp.b32 	%r1386, %r1127, 0, %p864;
$L__BB13_191:
	setp.lt.u32 	%p865, %r4, 32;
	@%p865 bra 	$L__BB13_196;
	add.s32 	%r236, %r231, -1;
	setp.ge.s32 	%p866, %r1406, %r231;
	setp.gt.s32 	%p867, %r1406, 0;
	and.pred  	%p868, %p867, %p866;
	mov.u32 	%r1387, %r1406;
	@%p868 bra 	$L__BB13_195;
	setp.gt.s32 	%p869, %r236, %r1406;
	setp.gt.s32 	%p870, %r231, 1;
	and.pred  	%p871, %p870, %p869;
	mov.u32 	%r1387, %r236;
	@%p871 bra 	$L__BB13_195;
	setp.eq.s32 	%p872, %r1406, %r236;
	max.s32 	%r1128, %r1406, 0;
	selp.b32 	%r1387, %r1128, 0, %p872;
$L__BB13_195:
	setp.eq.s32 	%p873, %r1054, 0;
	selp.b32 	%r1406, %r231, %r1387, %p873;
	bra.uni 	$L__BB13_265;
$L__BB13_196:
	setp.ne.s32 	%p874, %r4, 0;
	mul.wide.s32 	%rd39, %r1, 8;
	add.s64 	%rd5, %rd1, %rd39;
	@%p874 bra 	$L__BB13_198;
	st.shared.u32 	[_ZZN3cub18CUB_300001_SM_10006detail4scan16DeviceScanKernelINS2_10policy_hubIiiij9comparar2E10Policy1000EN6thrust24THRUST_300001_SM_1000_NS6detail15normal_iteratorINS9_10device_ptrIiEEEESE_NS0_13ScanTileStateIiLb1EEES5_NS0_8NullTypeEjiLb0ESH_EEvT0_T1_T2_iT3_T4_T5_E12temp_storage+12], %r1386;
	add.s64 	%rd40, %rd5, 256;
	mov.b32 	%r1129, 100;
	// begin inline asm
	st.relaxed.gpu.v2.u32 [%rd40], {%r1129, %r1386};
	// end inline asm
$L__BB13_198:
	not.b32 	%r1131, %r4;
	add.s32 	%r1396, %r1, %r1131;
	mov.u32 	%r241, %nctaid.x;
	setp.gt.u32 	%p875, %r241, 499;
	@%p875 bra 	$L__BB13_200;
	membar.cta;
	bra.uni 	$L__BB13_201;
$L__BB13_200:
	mov.b32 	%r1132, 450;
	// begin inline asm
	nanosleep.u32 %r1132;
	// end inline asm
$L__BB13_201:
	mul.wide.s32 	%rd42, %r1396, 8;
	add.s64 	%rd43, %rd1, %rd42;
	add.s64 	%rd41, %rd43, 256;
	// begin inline asm
	ld.relaxed.gpu.v2.u32 {%r1395, %r1389}, [%rd41];
	// end inline asm
$L__BB13_202:
	setp.eq.s32 	%p876, %r1395, 99;
	mov.b32 	%r1135, -1;
	vote.sync.any.pred 	%p877, %p876, %r1135;
	not.pred 	%p878, %p877;
	@%p878 bra 	$L__BB13_207;
	setp.gt.u32 	%p1099, %r241, 499;
	@%p1099 bra 	$L__BB13_205;
	membar.cta;
	bra.uni 	$L__BB13_206;
$L__BB13_205:
	mov.b32 	%r1239, 350;
	// begin inline asm
	nanosleep.u32 %r1239;
	// end inline asm
$L__BB13_206:
	// begin inline asm
	ld.relaxed.gpu.v2.u32 {%r1395, %r1389}, [%rd41];
	// end inline asm
	bra.uni 	$L__BB13_202;
$L__BB13_207:
	setp.eq.s32 	%p879, %r1395, 101;
	mov.b32 	%r1142, -1;
	vote.sync.ballot.b32 	%r1143, %p879, %r1142;
	// begin inline asm
	mov.u32 %r1137, %lanemask_ge;
	// end inline asm
	and.b32  	%r1144, %r1143, %r1137;
	or.b32  	%r1145, %r1144, -2147483648;
	add.s32 	%r1146, %r1145, -1;
	not.b32 	%r1147, %r1145;
	and.b32  	%r1148, %r1147, %r1146;
	popc.b32 	%r251, %r1148;
	mov.b32 	%r1140, 1;
	// begin inline asm
	shfl.sync.down.b32 %r1138, %r1389, %r1140, %r251, %r1142;
	// end inline asm
	setp.ge.s32 	%p881, %r1054, %r251;
	mov.u32 	%r1390, %r1389;
	@%p881 bra 	$L__BB13_211;
	add.s32 	%r253, %r1138, -1;
	setp.ge.s32 	%p882, %r1389, %r1138;
	setp.gt.s32 	%p883, %r1389, 0;
	and.pred  	%p884, %p883, %p882;
	mov.u32 	%r1390, %r1389;
	@%p884 bra 	$L__BB13_211;
	setp.gt.s32 	%p885, %r253, %r1389;
	setp.gt.s32 	%p886, %r1138, 1;
	and.pred  	%p887, %p886, %p885;
	mov.u32 	%r1390, %r253;
	@%p887 bra 	$L__BB13_211;
	setp.eq.s32 	%p888, %r1389, %r253;
	max.s32 	%r1149, %r1389, 0;
	selp.b32 	%r1390, %r1149, 0, %p888;
$L__BB13_211:
	mov.b32 	%r1152, 2;
	mov.b32 	%r1154, -1;
	// begin inline asm
	shfl.sync.down.b32 %r1150, %r1390, %r1152, %r251, %r1154;
	// end inline asm
	add.s32 	%r257, %r1054, 2;
	setp.gt.s32 	%p889, %r257, %r251;
	mov.u32 	%r1391, %r1390;
	@%p889 bra 	$L__BB13_215;
	add.s32 	%r258, %r1150, -1;
	setp.ge.s32 	%p890, %r1390, %r1150;
	setp.gt.s32 	%p891, %r1390, 0;
	and.pred  	%p892, %p891, %p890;
	mov.u32 	%r1391, %r1390;
	@%p892 bra 	$L__BB13_215;
	setp.gt.s32 	%p893, %r258, %r1390;
	setp.gt.s32 	%p894, %r1150, 1;
	and.pred  	%p895, %p894, %p893;
	mov.u32 	%r1391, %r258;
	@%p895 bra 	$L__BB13_215;
	setp.eq.s32 	%p896, %r1390, %r258;
	max.s32 	%r1155, %r1390, 0;
	selp.b32 	%r1391, %r1155, 0, %p896;
$L__BB13_215:
	mov.b32 	%r1158, 4;
	mov.b32 	%r1160, -1;
	// begin inline asm
	shfl.sync.down.b32 %r1156, %r1391, %r1158, %r251, %r1160;
	// end inline asm
	add.s32 	%r262, %r1054, 4;
	setp.gt.s32 	%p897, %r262, %r251;
	mov.u32 	%r1392, %r1391;
	@%p897 bra 	$L__BB13_219;
	add.s32 	%r263, %r1156, -1;
	setp.ge.s32 	%p898, %r1391, %r1156;
	setp.gt.s32 	%p899, %r1391, 0;
	and.pred  	%p900, %p899, %p898;
	mov.u32 	%r1392, %r1391;
	@%p900 bra 	$L__BB13_219;
	setp.gt.s32 	%p901, %r263, %r1391;
	setp.gt.s32 	%p902, %r1156, 1;
	and.pred  	%p903, %p902, %p901;
	mov.u32 	%r1392, %r263;
	@%p903 bra 	$L__BB13_219;
	setp.eq.s32 	%p904, %r1391, %r263;
	max.s32 	%r1161, %r1391, 0;
	selp.b32 	%r1392, %r1161, 0, %p904;
$L__BB13_219:
	mov.b32 	%r1164, 8;
	mov.b32 	%r1166, -1;
	// begin inline asm
	shfl.sync.down.b32 %r1162, %r1392, %r1164, %r251, %r1166;
	// end inline asm
	add.s32 	%r267, %r1054, 8;
	setp.gt.s32 	%p905, %r267, %r251;
	mov.u32 	%r1393, %r1392;
	@%p905 bra 	$L__BB13_223;
	add.s32 	%r268, %r1162, -1;
	setp.ge.s32 	%p906, %r1392, %r1162;
	setp.gt.s32 	%p907, %r1392, 0;
	and.pred  	%p908, %p907, %p906;
	mov.u32 	%r1393, %r1392;
	@%p908 bra 	$L__BB13_223;
	setp.gt.s32 	%p909, %r268, %r1392;
	setp.gt.s32 	%p910, %r1162, 1;
	and.pred  	%p911, %p910, %p909;
	mov.u32 	%r1393, %r268;
	@%p911 bra 	$L__BB13_223;
	setp.eq.s32 	%p912, %r1392, %r268;
	max.s32 	%r1167, %r1392, 0;
	selp.b32 	%r1393, %r1167, 0, %p912;
$L__BB13_223:
	mov.b32 	%r1170, 16;
	mov.b32 	%r1172, -1;
	// begin inline asm
	shfl.sync.down.b32 %r1168, %r1393, %r1170, %r251, %r1172;
	// end inline asm
	add.s32 	%r272, %r1054, 16;
	setp.gt.s32 	%p913, %r272, %r251;
	mov.u32 	%r1397, %r1393;
	@%p913 bra 	$L__BB13_227;
	add.s32 	%r273, %r1168, -1;
	setp.ge.s32 	%p914, %r1393, %r1168;
	setp.gt.s32 	%p915, %r1393, 0;
	and.pred  	%p916, %p915, %p914;
	mov.u32 	%r1397, %r1393;
	@%p916 bra 	$L__BB13_227;
	setp.gt.s32 	%p917, %r273, %r1393;
	setp.gt.s32 	%p918, %r1168, 1;
	and.pred  	%p919, %p918, %p917;
	mov.u32 	%r1397, %r273;
	@%p919 bra 	$L__BB13_227;
	setp.eq.s32 	%p920, %r1393, %r273;
	max.s32 	%r1173, %r1393, 0;
	selp.b32 	%r1397, %r1173, 0, %p920;
$L__BB13_227:
	add.s64 	%rd7, %rd1, 256;
$L__BB13_228:
	mov.u32 	%r277, %r1397;
	setp.ne.s32 	%p921, %r1395, 101;
	mov.b32 	%r1174, -1;
	vote.sync.all.pred 	%p922, %p921, %r1174;
	not.pred 	%p923, %p922;
	@%p923 bra 	$L__BB13_258;
	mul.wide.s32 	%rd46, %r1396, 8;
	add.s64 	%rd47, %rd7, %rd46;
	add.s64 	%rd45, %rd47, -256;
	// begin inline asm
	ld.relaxed.gpu.v2.u32 {%r1395, %r1399}, [%rd45];
	// end inline asm
$L__BB13_230:
	setp.eq.s32 	%p1046, %r1395, 99;
	mov.b32 	%r1197, -1;
	vote.sync.any.pred 	%p1047, %p1046, %r1197;
	not.pred 	%p1048, %p1047;
	@%p1048 bra 	$L__BB13_235;
	setp.gt.u32 	%p1098, %r241, 499;
	@%p1098 bra 	$L__BB13_233;
	membar.cta;
	bra.uni 	$L__BB13_234;
$L__BB13_233:
	mov.b32 	%r1236, 350;
	// begin inline asm
	nanosleep.u32 %r1236;
	// end inline asm
$L__BB13_234:
	// begin inline asm
	ld.relaxed.gpu.v2.u32 {%r1395, %r1399}, [%rd45];
	// end inline asm
	bra.uni 	$L__BB13_230;
$L__BB13_235:
	setp.eq.s32 	%p1049, %r1395, 101;
	mov.b32 	%r1203, -1;
	vote.sync.ballot.b32 	%r1204, %p1049, %r1203;
	and.b32  	%r1205, %r1204, %r1137;
	or.b32  	%r1206, %r1205, -2147483648;
	add.s32 	%r1207, %r1206, -1;
	not.b32 	%r1208, %r1206;
	and.b32  	%r1209, %r1208, %r1207;
	popc.b32 	%r287, %r1209;
	mov.b32 	%r1201, 1;
	// begin inline asm
	shfl.sync.down.b32 %r1199, %r1399, %r1201, %r287, %r1203;
	// end inline asm
	setp.ge.s32 	%p1051, %r1054, %r287;
	mov.u32 	%r1400, %r1399;
	@%p1051 bra 	$L__BB13_239;
	add.s32 	%r289, %r1199, -1;
	setp.ge.s32 	%p1052, %r1399, %r1199;
	setp.gt.s32 	%p1053, %r1399, 0;
	and.pred  	%p1054, %p1053, %p1052;
	mov.u32 	%r1400, %r1399;
	@%p1054 bra 	$L__BB13_239;
	setp.gt.s32 	%p1055, %r289, %r1399;
	setp.gt.s32 	%p1056, %r1199, 1;
	and.pred  	%p1057, %p1056, %p1055;
	mov.u32 	%r1400, %r289;
	@%p1057 bra 	$L__BB13_239;
	setp.eq.s32 	%p1058, %r1399, %r289;
	max.s32 	%r1210, %r1399, 0;
	selp.b32 	%r1400, %r1210, 0, %p1058;
$L__BB13_239:
	mov.b32 	%r1213, 2;
	mov.b32 	%r1215, -1;
	// begin inline asm
	shfl.sync.down.b32 %r1211, %r1400, %r1213, %r287, %r1215;
	// end inline asm
	setp.gt.s32 	%p1059, %r257, %r287;
	mov.u32 	%r1401, %r1400;
	@%p1059 bra 	$L__BB13_243;
	add.s32 	%r293, %r1211, -1;
	setp.ge.s32 	%p1060, %r1400, %r1211;
	setp.gt.s32 	%p1061, %r1400, 0;
	and.pred  	%p1062, %p1061, %p1060;
	mov.u32 	%r1401, %r1400;
	@%p1062 bra 	$L__BB13_243;
	setp.gt.s32 	%p1063, %r293, %r1400;
	setp.gt.s32 	%p1064, %r1211, 1;
	and.pred  	%p1065, %p1064, %p1063;
	mov.u32 	%r1401, %r293;
	@%p1065 bra 	$L__BB13_243;
	setp.eq.s32 	%p1066, %r1400, %r293;
	max.s32 	%r1216, %r1400, 0;
	selp.b32 	%r1401, %r1216, 0, %p1066;
$L__BB13_243:
	mov.b32 	%r1219, 4;
	mov.b32 	%r1221, -1;
	// begin inline asm
	shfl.sync.down.b32 %r1217, %r1401, %r1219, %r287, %r1221;
	// end inline asm
	setp.gt.s32 	%p1067, %r262, %r287;
	mov.u32 	%r1402, %r1401;
	@%p1067 bra 	$L__BB13_247;
	add.s32 	%r297, %r1217, -1;
	setp.ge.s32 	%p1068, %r1401, %r1217;
	setp.gt.s32 	%p1069, %r1401, 0;
	and.pred  	%p1070, %p1069, %p1068;
	mov.u32 	%r1402, %r1401;
	@%p1070 bra 	$L__BB13_247;
	setp.gt.s32 	%p1071, %r297, %r1401;
	setp.gt.s32 	%p1072, %r1217, 1;
	and.pred  	%p1073, %p1072, %p1071;
	mov.u32 	%r1402, %r297;
	@%p1073 bra 	$L__BB13_247;
	setp.eq.s32 	%p1074, %r1401, %r297;
	max.s32 	%r1222, %r1401, 0;
	selp.b32 	%r1402, %r1222, 0, %p1074;
$L__BB13_247:
	mov.b32 	%r1225, 8;
	mov.b32 	%r1227, -1;
	// begin inline asm
	shfl.sync.down.b32 %r1223, %r1402, %r1225, %r287, %r1227;
	// end inline asm
	setp.gt.s32 	%p1075, %r267, %r287;
	mov.u32 	%r1403, %r1402;
	@%p1075 bra 	$L__BB13_251;
	add.s32 	%r301, %r1223, -1;
	setp.ge.s32 	%p1076, %r1402, %r1223;
	setp.gt.s32 	%p1077, %r1402, 0;
	and.pred  	%p1078, %p1077, %p1076;
	mov.u32 	%r1403, %r1402;
	@%p1078 bra 	$L__BB13_251;
	setp.gt.s32 	%p1079, %r301, %r1402;
	setp.gt.s32 	%p1080, %r1223, 1;
	and.pred  	%p1081, %p1080, %p1079;
	mov.u32 	%r1403, %r301;
	@%p1081 bra 	$L__BB13_251;
	setp.eq.s32 	%p1082, %r1402, %r301;
	max.s32 	%r1228, %r1402, 0;
	selp.b32 	%r1403, %r1228, 0, %p1082;
$L__BB13_251:
	mov.b32 	%r1231, 16;
	mov.b32 	%r1233, -1;
	// begin inline asm
	shfl.sync.down.b32 %r1229, %r1403, %r1231, %r287, %r1233;
	// end inline asm
	setp.gt.s32 	%p1083, %r272, %r287;
	mov.u32 	%r1404, %r1403;
	@%p1083 bra 	$L__BB13_255;
	add.s32 	%r305, %r1229, -1;
	setp.ge.s32 	%p1084, %r1403, %r1229;
	setp.gt.s32 	%p1085, %r1403, 0;
	and.pred  	%p1086, %p1085, %p1084;
	mov.u32 	%r1404, %r1403;
	@%p1086 bra 	$L__BB13_255;
	setp.gt.s32 	%p1087, %r305, %r1403;
	setp.gt.s32 	%p1088, %r1229, 1;
	and.pred  	%p1089, %p1088, %p1087;
	mov.u32 	%r1404, %r305;
	@%p1089 bra 	$L__BB13_255;
	setp.eq.s32 	%p1090, %r1403, %r305;
	max.s32 	%r1234, %r1403, 0;
	selp.b32 	%r1404, %r1234, 0, %p1090;
$L__BB13_255:
	add.s32 	%r1396, %r1396, -32;
	add.s32 	%r309, %r1404, -1;
	setp.ge.s32 	%p1091, %r277, %r1404;
	setp.gt.s32 	%p1092, %r277, 0;
	and.pred  	%p1093, %p1092, %p1091;
	mov.u32 	%r1397, %r277;
	@%p1093 bra 	$L__BB13_228;
	setp.gt.s32 	%p1094, %r309, %r277;
	setp.gt.s32 	%p1095, %r1404, 1;
	and.pred  	%p1096, %p1095, %p1094;
	mov.u32 	%r1397, %r309;
	@%p1096 bra 	$L__BB13_228;
	setp.eq.s32 	%p1097, %r277, %r309;
	max.s32 	%r1235, %r277, 0;
	selp.b32 	%r1397, %r1235, 0, %p1097;
	bra.uni 	$L__BB13_228;
$L__BB13_258:
	setp.ne.s32 	%p924, %r4, 0;
	@%p924 bra 	$L__BB13_263;
	add.s32 	%r311, %r277, -1;
	setp.ge.s32 	%p925, %r1386, %r277;
	setp.gt.s32 	%p926, %r1386, 0;
	and.pred  	%p927, %p926, %p925;
	mov.u32 	%r1405, %r1386;
	@%p927 bra 	$L__BB13_262;
	setp.gt.s32 	%p928, %r311, %r1386;
	setp.gt.s32 	%p929, %r277, 1;
	and.pred  	%p930, %p929, %p928;
	mov.u32 	%r1405, %r311;
	@%p930 bra 	$L__BB13_262;
	setp.eq.s32 	%p931, %r1386, %r311;
	max.s32 	%r1176, %r1386, 0;
	selp.b32 	%r1405, %r1176, 0, %p931;
$L__BB13_262:
	add.s64 	%rd44, %rd5, 256;
	mov.b32 	%r1177, 101;
	// begin inline asm
	st.relaxed.gpu.v2.u32 [%rd44], {%r1177, %r1405};
	// end inline asm
	st.shared.u32 	[_ZZN3cub18CUB_300001_SM_10006detail4scan16DeviceScanKernelINS2_10policy_hubIiiij9comparar2E10Policy1000EN6thrust24THRUST_300001_SM_1000_NS6detail15normal_iteratorINS9_10device_ptrIiEEEESE_NS0_13ScanTileStateIiLb1EEES5_NS0_8NullTypeEjiLb0ESH_EEvT0_T1_T2_iT3_T4_T5_E12temp_storage+4], %r277;
	st.shared.u32 	[_ZZN3cub18CUB_300001_SM_10006detail4scan16DeviceScanKernelINS2_10policy_hubIiiij9comparar2E10Policy1000EN6thrust24THRUST_300001_SM_1000_NS6detail15normal_iteratorINS9_10device_ptrIiEEEESE_NS0_13ScanTileStateIiLb1EEES5_NS0_8NullTypeEjiLb0ESH_EEvT0_T1_T2_iT3_T4_T5_E12temp_storage+8], %r1405;
$L__BB13_263:
	setp.ne.s32 	%p932, %r1054, 0;
	@%p932 bra 	$L__BB13_265;
	st.shared.u32 	[_ZZN3cub18CUB_300001_SM_10006detail4scan16DeviceScanKernelINS2_10policy_hubIiiij9comparar2E10Policy1000EN6thrust24THRUST_300001_SM_1000_NS6detail15normal_iteratorINS9_10device_ptrIiEEEESE_NS0_13ScanTileStateIiLb1EEES5_NS0_8NullTypeEjiLb0ESH_EEvT0_T1_T2_iT3_T4_T5_E12temp_storage+36], %r277;
	mov.u32 	%r1406, %r277;
$L__BB13_265:
	bar.sync 	0;
	ld.shared.u32 	%r315, [_ZZN3cub18CUB_300001_SM_10006detail4scan16DeviceScanKernelINS2_10policy_hubIiiij9comparar2E10Policy1000EN6thrust24THRUST_300001_SM_1000_NS6detail15normal_iteratorINS9_10device_ptrIiEEEESE_NS0_13ScanTileStateIiLb1EEES5_NS0_8NullTypeEjiLb0ESH_EEvT0_T1_T2_iT3_T4_T5_E12temp_storage+36];
	setp.eq.s32 	%p933, %r4, 0;
	mov.u32 	%r1407, %r1406;
	@%p933 bra 	$L__BB13_269;
	add.s32 	%r316, %r315, -1;
	setp.ge.s32 	%p934, %r1406, %r315;
	setp.gt.s32 	%p935, %r1406, 0;
	and.pred  	%p936, %p935, %p934;
	mov.u32 	%r1407, %r1406;
	@%p936 bra 	$L__BB13_269;
	setp.gt.s32 	%p937, %r316, %r1406;
	setp.gt.s32 	%p938, %r315, 1;
	and.pred  	%p939, %p938, %p937;
	mov.u32 	%r1407, %r316;
	@%p939 bra 	$L__BB13_269;
	setp.eq.s32 	%p940, %r1406, %r316;
	max.s32 	%r1179, %r1406, 0;
	selp.b32 	%r1407, %r1179, 0, %p940;
$L__BB13_269:
	add.s32 	%r319, %r1407, -1;
	setp.ge.s32 	%p941, %r9, %r1407;
	setp.gt.s32 	%p942, %r9, 0;
	and.pred  	%p943, %p941, %p942;
	mov.u32 	%r1436, %r9;
	@%p943 bra 	$L__BB13_272;
	setp.gt.s32 	%p944, %r319, %r9;
	setp.gt.s32 	%p945, %r1407, 1;
	and.pred  	%p946, %p945, %p944;
	mov.u32 	%r1436, %r319;
	@%p946 bra 	$L__BB13_272;
	setp.eq.s32 	%p947, %r9, %r319;
	max.s32 	%r1180, %r9, 0;
	selp.b32 	%r1436, %r1180, 0, %p947;
$L__BB13_272:
	setp.gt.s32 	%p948, %r10, 0;
	add.s32 	%r322, %r1436, -1;
	setp.ge.s32 	%p949, %r10, %r1436;
	and.pred  	%p950, %p949, %p948;
	mov.u32 	%r1435, %r10;
	@%p950 bra 	$L__BB13_275;
	setp.gt.s32 	%p951, %r322, %r10;
	setp.gt.u32 	%p952, %r1436, 1;
	and.pred  	%p953, %p952, %p951;
	mov.u32 	%r1435, %r322;
	@%p953 bra 	$L__BB13_275;
	setp.eq.s32 	%p954, %r10, %r322;
	max.s32 	%r1181, %r10, 0;
	selp.b32 	%r1435, %r1181, 0, %p954;
$L__BB13_275:
	setp.gt.s32 	%p955, %r11, 0;
	add.s32 	%r325, %r1435, -1;
	setp.ge.s32 	%p956, %r11, %r1435;
	and.pred  	%p957, %p956, %p955;
	mov.u32 	%r1434, %r11;
	@%p957 bra 	$L__BB13_278;
	setp.gt.s32 	%p958, %r325, %r11;
	setp.gt.u32 	%p959, %r1435, 1;
	and.pred  	%p960, %p959, %p958;
	mov.u32 	%r1434, %r325;
	@%p960 bra 	$L__BB13_278;
	setp.eq.s32 	%p961, %r11, %r325;
	max.s32 	%r1182, %r11, 0;
	selp.b32 	%r1434, %r1182, 0, %p961;
$L__BB13_278:
	setp.gt.s32 	%p962, %r12, 0;
	add.s32 	%r328, %r1434, -1;
	setp.ge.s32 	%p963, %r12, %r1434;
	and.pred  	%p964, %p963, %p962;
	mov.u32 	%r1433, %r12;
	@%p964 bra 	$L__BB13_281;
	setp.gt.s32 	%p965, %r328, %r12;
	setp.gt.u32 	%p966, %r1434, 1;
	and.pred  	%p967, %p966, %p965;
	mov.u32 	%r1433, %r328;
	@%p967 bra 	$L__BB13_281;
	setp.eq.s32 	%p968, %r12, %r328;
	max.s32 	%r1183, %r12, 0;
	selp.b32 	%r1433, %r1183, 0, %p968;
$L__BB13_281:
	setp.gt.s32 	%p969, %r13, 0;
	add.s32 	%r331, %r1433, -1;
	setp.ge.s32 	%p970, %r13, %r1433;
	and.pred  	%p971, %p970, %p969;
	mov.u32 	%r1432, %r13;
	@%p971 bra 	$L__BB13_284;
	setp.gt.s32 	%p972, %r331, %r13;
	setp.gt.u32 	%p973, %r1433, 1;
	and.pred  	%p974, %p973, %p972;
	mov.u32 	%r1432, %r331;
	@%p974 bra 	$L__BB13_284;
	setp.eq.s32 	%p975, %r13, %r331;
	max.s32 	%r1184, %r13, 0;
	selp.b32 	%r1432, %r1184, 0, %p975;
$L__BB13_284:
	setp.gt.s32 	%p976, %r14, 0;
	add.s32 	%r334, %r1432, -1;
	setp.ge.s32 	%p977, %r14, %r1432;
	and.pred  	%p978, %p977, %p976;
	mov.u32 	%r1431, %r14;
	@%p978 bra 	$L__BB13_287;
	setp.gt.s32 	%p979, %r334, %r14;
	setp.gt.u32 	%p980, %r1432, 1;
	and.pred  	%p981, %p980, %p979;
	mov.u32 	%r1431, %r334;
	@%p981 bra 	$L__BB13_287;
	setp.eq.s32 	%p982, %r14, %r334;
	max.s32 	%r1185, %r14, 0;
	selp.b32 	%r1431, %r1185, 0, %p982;
$L__BB13_287:
	setp.gt.s32 	%p983, %r15, 0;
	add.s32 	%r337, %r1431, -1;
	setp.ge.s32 	%p984, %r15, %r1431;
	and.pred  	%p985, %p984, %p983;
	mov.u32 	%r1430, %r15;
	@%p985 bra 	$L__BB13_290;
	setp.gt.s32 	%p986, %r337, %r15;
	setp.gt.u32 	%p987, %r1431, 1;
	and.pred  	%p988, %p987, %p986;
	mov.u32 	%r1430, %r337;
	@%p988 bra 	$L__BB13_290;
	setp.eq.s32 	%p989, %r15, %r337;
	max.s32 	%r1186, %r15, 0;
	selp.b32 	%r1430, %r1186, 0, %p989;
$L__BB13_290:
	setp.gt.s32 	%p990, %r16, 0;
	add.s32 	%r340, %r1430, -1;
	setp.ge.s32 	%p991, %r16, %r1430;
	and.pred  	%p992, %p991, %p990;
	mov.u32 	%r1429, %r16;
	@%p992 bra 	$L__BB13_293;
	setp.gt.s32 	%p993, %r340, %r16;
	setp.gt.u32 	%p994, %r1430, 1;
	and.pred  	%p995, %p994, %p993;
	mov.u32 	%r1429, %r340;
	@%p995 bra 	$L__BB13_293;
	setp.eq.s32 	%p996, %r16, %r340;
	max.s32 	%r1187, %r16, 0;
	selp.b32 	%r1429, %r1187, 0, %p996;
$L__BB13_293:
	setp.gt.s32 	%p997, %r17, 0;
	add.s32 	%r343, %r1429, -1;
	setp.ge.s32 	%p998, %r17, %r1429;
	and.pred  	%p999, %p998, %p997;
	mov.u32 	%r1428, %r17;
	@%p999 bra 	$L__BB13_296;
	setp.gt.s32 	%p1000, %r343, %r17;
	setp.gt.u32 	%p1001, %r1429, 1;
	and.pred  	%p1002, %p1001, %p1000;
	mov.u32 	%r1428, %r343;
	@%p1002 bra 	$L__BB13_296;
	setp.eq.s32 	%p1003, %r17, %r343;
	max.s32 	%r1188, %r17, 0;
	selp.b32 	%r1428, %r1188, 0, %p1003;
$L__BB13_296:
	setp.gt.s32 	%p1004, %r18, 0;
	add.s32 	%r346, %r1428, -1;
	setp.ge.s32 	%p1005, %r18, %r1428;
	and.pred  	%p1006, %p1005, %p1004;
	mov.u32 	%r1427, %r18;
	@%p1006 bra 	$L__BB13_299;
	setp.gt.s32 	%p1007, %r346, %r18;
	setp.gt.u32 	%p1008, %r1428, 1;
	and.pred  	%p1009, %p1008, %p1007;
	mov.u32 	%r1427, %r346;
	@%p1009 bra 	$L__BB13_299;
	setp.eq.s32 	%p1010, %r18, %r346;
	max.s32 	%r1189, %r18, 0;
	selp.b32 	%r1427, %r1189, 0, %p1010;
$L__BB13_299:
	setp.gt.s32 	%p1011, %r19, 0;
	add.s32 	%r349, %r1427, -1;
	setp.ge.s32 	%p1012, %r19, %r1427;
	and.pred  	%p1013, %p1012, %p1011;
	mov.u32 	%r1426, %r19;
	@%p1013 bra 	$L__BB13_302;
	setp.gt.s32 	%p1014, %r349, %r19;
	setp.gt.u32 	%p1015, %r1427, 1;
	and.pred  	%p1016, %p1015, %p1014;
	mov.u32 	%r1426, %r349;
	@%p1016 bra 	$L__BB13_302;
	setp.eq.s32 	%p1017, %r19, %r349;
	max.s32 	%r1190, %r19, 0;
	selp.b32 	%r1426, %r1190, 0, %p1017;
$L__BB13_302:
	setp.gt.s32 	%p1018, %r20, 0;
	add.s32 	%r352, %r1426, -1;
	setp.ge.s32 	%p1019, %r20, %r1426;
	and.pred  	%p1020, %p1019, %p1018;
	mov.u32 	%r1425, %r20;
	@%p1020 bra 	$L__BB13_305;
	setp.gt.s32 	%p1021, %r352, %r20;
	setp.gt.u32 	%p1022, %r1426, 1;
	and.pred  	%p1023, %p1022, %p1021;
	mov.u32 	%r1425, %r352;
	@%p1023 bra 	$L__BB13_305;
	setp.eq.s32 	%p1024, %r20, %r352;
	max.s32 	%r1191, %r20, 0;
	selp.b32 	%r1425, %r1191, 0, %p1024;
$L__BB13_305:
	setp.gt.s32 	%p1025, %r21, 0;
	add.s32 	%r355, %r1425, -1;
	setp.ge.s32 	%p1026, %r21, %r1425;
	and.pred  	%p1027, %p1026, %p1025;
	mov.u32 	%r1424, %r21;
	@%p1027 bra 	$L__BB13_308;
	setp.gt.s32 	%p1028, %r355, %r21;
	setp.gt.u32 	%p1029, %r1425, 1;
	and.pred  	%p1030, %p1029, %p1028;
	mov.u32 	%r1424, %r355;
	@%p1030 bra 	$L__BB13_308;
	setp.eq.s32 	%p1031, %r21, %r355;
	max.s32 	%r1192, %r21, 0;
	selp.b32 	%r1424, %r1192, 0, %p1031;
$L__BB13_308:
	setp.gt.s32 	%p1032, %r22, 0;
	add.s32 	%r358, %r1424, -1;
	setp.ge.s32 	%p1033, %r22, %r1424;
	and.pred  	%p1034, %p1033, %p1032;
	mov.u32 	%r1423, %r22;
	@%p1034 bra 	$L__BB13_311;
	setp.gt.s32 	%p1035, %r358, %r22;
	setp.gt.u32 	%p1036, %r1424, 1;
	and.pred  	%p1037, %p1036, %p1035;
	mov.u32 	%r1423, %r358;
	@%p1037 bra 	$L__BB13_311;
	setp.eq.s32 	%p1038, %r22, %r358;
	max.s32 	%r1193, %r22, 0;
	selp.b32 	%r1423, %r1193, 0, %p1038;
$L__BB13_311:
	setp.gt.s32 	%p1039, %r23, 0;
	add.s32 	%r361, %r1423, -1;
	setp.ge.s32 	%p1040, %r23, %r1423;
	and.pred  	%p1041, %p1040, %p1039;
	mov.u32 	%r1422, %r23;
	@%p1041 bra 	$L__BB13_314;
	setp.gt.s32 	%p1042, %r361, %r23;
	setp.gt.u32 	%p1043, %r1423, 1;
	and.pred  	%p1044, %p1043, %p1042;
	mov.u32 	%r1422, %r361;
	@%p1044 bra 	$L__BB13_314;
	setp.eq.s32 	%p1045, %r23, %r361;
	max.s32 	%r1194, %r23, 0;
	selp.b32 	%r1422, %r1194, 0, %p1045;
$L__BB13_314:
	bar.sync 	0;
	st.shared.u32 	[%r8], %r1436;
	st.shared.u32 	[%r8+4], %r1435;
	st.shared.u32 	[%r8+8], %r1434;
	st.shared.u32 	[%r8+12], %r1433;
	st.shared.u32 	[%r8+16], %r1432;
	st.shared.u32 	[%r8+20], %r1431;
	st.shared.u32 	[%r8+24], %r1430;
	st.shared.u32 	[%r8+28], %r1429;
	st.shared.u32 	[%r8+32], %r1428;
	st.shared.u32 	[%r8+36], %r1427;
	st.shared.u32 	[%r8+40], %r1426;
	st.shared.u32 	[%r8+44], %r1425;
	st.shared.u32 	[%r8+48], %r1424;
	st.shared.u32 	[%r8+52], %r1423;
	st.shared.u32 	[%r8+56], %r1422;
	bar.warp.sync 	-1;
	ld.shared.u32 	%r1311, [%r7];
	ld.shared.u32 	%r1312, [%r7+128];
	ld.shared.u32 	%r1313, [%r7+256];
	ld.shared.u32 	%r1314, [%r7+384];
	ld.shared.u32 	%r1315, [%r7+512];
	ld.shared.u32 	%r1316, [%r7+640];
	ld.shared.u32 	%r1317, [%r7+768];
	ld.shared.u32 	%r1318, [%r7+896];
	ld.shared.u32 	%r1319, [%r7+1024];
	ld.shared.u32 	%r1320, [%r7+1152];
	ld.shared.u32 	%r1321, [%r7+1280];
	ld.shared.u32 	%r1322, [%r7+1408];
	ld.shared.u32 	%r1323, [%r7+1536];
	ld.shared.u32 	%r1324, [%r7+1664];
	ld.shared.u32 	%r1325, [%r7+1792];
	add.s64 	%rd52, %rd3, %rd37;
	st.global.u32 	[%rd52], %r1311;
	st.global.u32 	[%rd52+128], %r1312;
	st.global.u32 	[%rd52+256], %r1313;
	st.global.u32 	[%rd52+384], %r1314;
	st.global.u32 	[%rd52+512], %r1315;
	st.global.u32 	[%rd52+640], %r1316;
	st.global.u32 	[%rd52+768], %r1317;
	st.global.u32 	[%rd52+896], %r1318;
	st.global.u32 	[%rd52+1024], %r1319;
	st.global.u32 	[%rd52+1152], %r1320;
	st.global.u32 	[%rd52+1280], %r1321;
	st.global.u32 	[%rd52+1408], %r1322;
	st.global.u32 	[%rd52+1536], %r1323;
	st.global.u32 	[%rd52+1664], %r1324;
	st.global.u32 	[%rd52+1792], %r1325;
	bra.uni 	$L__BB13_686;
$L__BB13_315:
	setp.eq.s32 	%p2, %r3, 0;
	@%p2 bra 	$L__BB13_686;
	cvt.u64.u32 	%rd9, %r2;
	mul.wide.u32 	%rd18, %r2, 4;
	add.s64 	%rd19, %rd2, %rd18;
	mov.u32 	%r378, %tid.x;
	ld.global.u32 	%r1451, [%rd19];
	and.b32  	%r809, %r378, 31;
	and.b32  	%r810, %r378, 992;
	mul.lo.s32 	%r811, %r810, 15;
	or.b32  	%r380, %r811, %r809;
	setp.ge.u32 	%p3, %r380, %r3;
	shl.b32 	%r812, %r380, 2;
	cvt.u64.u32 	%rd20, %r812;
	add.s64 	%rd10, %rd19, %rd20;
	mov.u32 	%r1437, %r1451;
	@%p3 bra 	$L__BB13_318;
	ld.global.u32 	%r1437, [%rd10];
$L__BB13_318:
	add.s32 	%r383, %r380, 32;
	setp.ge.u32 	%p4, %r383, %r3;
	mov.u32 	%r1438, %r1451;
	@%p4 bra 	$L__BB13_320;
	ld.global.u32 	%r1438, [%rd10+128];
$L__BB13_320:
	add.s32 	%r386, %r380, 64;
	setp.ge.u32 	%p5, %r386, %r3;
	mov.u32 	%r1439, %r1451;
	@%p5 bra 	$L__BB13_322;
	ld.global.u32 	%r1439, [%rd10+256];
$L__BB13_322:
	add.s32 	%r389, %r380, 96;
	setp.ge.u32 	%p6, %r389, %r3;
	mov.u32 	%r1440, %r1451;
	@%p6 bra 	$L__BB13_324;
	ld.global.u32 	%r1440, [%rd10+384];
$L__BB13_324:
	add.s32 	%r392, %r380, 128;
	setp.ge.u32 	%p7, %r392, %r3;
	mov.u32 	%r1441, %r1451;
	@%p7 bra 	$L__BB13_326;
	ld.global.u32 	%r1441, [%rd10+512];
$L__BB13_326:
	add.s32 	%r395, %r380, 160;
	setp.ge.u32 	%p8, %r395, %r3;
	mov.u32 	%r1442, %r1451;
	@%p8 bra 	$L__BB13_328;
	ld.global.u32 	%r1442, [%rd10+640];
$L__BB13_328:
	add.s32 	%r398, %r380, 192;
	setp.ge.u32 	%p9, %r398, %r3;
	mov.u32 	%r1443, %r1451;
	@%p9 bra 	$L__BB13_330;
	ld.global.u32 	%r1443, [%rd10+768];
$L__BB13_330:
	add.s32 	%r401, %r380, 224;
	setp.ge.u32 	%p10, %r401, %r3;
	mov.u32 	%r1444, %r1451;
	@%p10 bra 	$L__BB13_332;
	ld.global.u32 	%r1444, [%rd10+896];
$L__BB13_332:
	add.s32 	%r404, %r380, 256;
	setp.ge.u32 	%p11, %r404, %r3;
	mov.u32 	%r1445, %r1451;
	@%p11 bra 	$L__BB13_334;
	ld.global.u32 	%r1445, [%rd10+1024];
$L__BB13_334:
	add.s32 	%r407, %r380, 288;
	setp.ge.u32 	%p12, %r407, %r3;
	mov.u32 	%r1446, %r1451;
	@%p12 bra 	$L__BB13_336;
	ld.global.u32 	%r1446, [%rd10+1152];
$L__BB13_336:
	add.s32 	%r410, %r380, 320;
	setp.ge.u32 	%p13, %r410, %r3;
	mov.u32 	%r1447, %r1451;
	@%p13 bra 	$L__BB13_338;
	ld.global.u32 	%r1447, [%rd10+1280];
$L__BB13_338:
	add.s32 	%r413, %r380, 352;
	setp.ge.u32 	%p14, %r413, %r3;
	mov.u32 	%r1448, %r1451;
	@%p14 bra 	$L__BB13_340;
	ld.global.u32 	%r1448, [%rd10+1408];
$L__BB13_340:
	add.s32 	%r416, %r380, 384;
	setp.ge.u32 	%p15, %r416, %r3;
	mov.u32 	%r1449, %r1451;
	@%p15 bra 	$L__BB13_342;
	ld.global.u32 	%r1449, [%rd10+1536];
$L__BB13_342:
	add.s32 	%r419, %r380, 416;
	setp.ge.u32 	%p16, %r419, %r3;
	mov.u32 	%r1450, %r1451;
	@%p16 bra 	$L__BB13_344;
	ld.global.u32 	%r1450, [%rd10+1664];
$L__BB13_344:
	add.s32 	%r422, %r380, 448;
	setp.ge.u32 	%p17, %r422, %r3;
	@%p17 bra 	$L__BB13_346;
	ld.global.u32 	%r1451, [%rd10+1792];
$L__BB13_346:
	// begin inline asm
	mov.u32 %r813, %laneid;
	// end inline asm
	shr.u32 	%r426, %r378, 5;
	mad.lo.s32 	%r814, %r426, 480, %r813;
	shl.b32 	%r815, %r814, 2;
	mov.u32 	%r816, _ZZN3cub18CUB_300001_SM_10006detail4scan16DeviceScanKernelINS2_10policy_hubIiiij9comparar2E10Policy1000EN6thrust24THRUST_300001_SM_1000_NS6detail15normal_iteratorINS9_10device_ptrIiEEEESE_NS0_13ScanTileStateIiLb1EEES5_NS0_8NullTypeEjiLb0ESH_EEvT0_T1_T2_iT3_T4_T5_E12temp_storage;
	add.s32 	%r427, %r816, %r815;
	st.shared.u32 	[%r427], %r1437;
	st.shared.u32 	[%r427+128], %r1438;
	st.shared.u32 	[%r427+256], %r1439;
	st.shared.u32 	[%r427+384], %r1440;
	st.shared.u32 	[%r427+512], %r1441;
	st.shared.u32 	[%r427+640], %r1442;
	st.shared.u32 	[%r427+768], %r1443;
	st.shared.u32 	[%r427+896], %r1444;
	st.shared.u32 	[%r427+1024], %r1445;
	st.shared.u32 	[%r427+1152], %r1446;
	st.shared.u32 	[%r427+1280], %r1447;
	st.shared.u32 	[%r427+1408], %r1448;
	st.shared.u32 	[%r427+1536], %r1449;
	st.shared.u32 	[%r427+1664], %r1450;
	st.shared.u32 	[%r427+1792], %r1451;
	bar.warp.sync 	-1;
	mad.lo.s32 	%r428, %r813, 56, %r427;
	ld.shared.u32 	%r429, [%r428];
	ld.shared.u32 	%r430, [%r428+4];
	ld.shared.u32 	%r431, [%r428+8];
	ld.shared.u32 	%r432, [%r428+12];
	ld.shared.u32 	%r433, [%r428+16];
	ld.shared.u32 	%r434, [%r428+20];
	ld.shared.u32 	%r435, [%r428+24];
	ld.shared.u32 	%r436, [%r428+28];
	ld.shared.u32 	%r437, [%r428+32];
	ld.shared.u32 	%r438, [%r428+36];
	ld.shared.u32 	%r439, [%r428+40];
	ld.shared.u32 	%r440, [%r428+44];
	ld.shared.u32 	%r441, [%r428+48];
	ld.shared.u32 	%r442, [%r428+52];
	ld.shared.u32 	%r443, [%r428+56];
	bar.sync 	0;
	setp.ne.s32 	%p18, %r1, 0;
	@%p18 bra 	$L__BB13_463;
	add.s32 	%r444, %r429, -1;
	setp.ge.s32 	%p416, %r430, %r429;
	setp.gt.s32 	%p417, %r430, 0;
	and.pred  	%p418, %p416, %p417;
	mov.u32 	%r1452, %r430;
	@%p418 bra 	$L__BB13_350;
	setp.gt.s32 	%p419, %r444, %r430;
	setp.gt.s32 	%p420, %r429, 1;
	and.pred  	%p421, %p420, %p419;
	mov.u32 	%r1452, %r444;
	@%p421 bra 	$L__BB13_350;
	setp.eq.s32 	%p422, %r430, %r444;
	max.s32 	%r988, %r430, 0;
	selp.b32 	%r1452, %r988, 0, %p422;
$L__BB13_350:
	add.s32 	%r447, %r1452, -1;
	setp.ge.s32 	%p423, %r431, %r1452;
	setp.gt.s32 	%p424, %r431, 0;
	and.pred  	%p425, %p423, %p424;
	mov.u32 	%r1453, %r431;
	@%p425 bra 	$L__BB13_353;
	setp.gt.s32 	%p426, %r447, %r431;
	setp.gt.u32 	%p427, %r1452, 1;
	and.pred  	%p428, %p427, %p426;
	mov.u32 	%r1453, %r447;
	@%p428 bra 	$L__BB13_353;
	setp.eq.s32 	%p429, %r431, %r447;
	max.s32 	%r989, %r431, 0;
	selp.b32 	%r1453, %r989, 0, %p429;
$L__BB13_353:
	add.s32 	%r450, %r1453, -1;
	setp.ge.s32 	%p430, %r432, %r1453;
	setp.gt.s32 	%p431, %r432, 0;
	and.pred  	%p432, %p430, %p431;
	mov.u32 	%r1454, %r432;
	@%p432 bra 	$L__BB13_356;
	setp.gt.s32 	%p433, %r450, %r432;
	setp.gt.u32 	%p434, %r1453, 1;
	and.pred  	%p435, %p434, %p433;
	mov.u32 	%r1454, %r450;
	@%p435 bra 	$L__BB13_356;
	setp.eq.s32 	%p436, %r432, %r450;
	max.s32 	%r990, %r432, 0;
	selp.b32 	%r1454, %r990, 0, %p436;
$L__BB13_356:
	add.s32 	%r453, %r1454, -1;
	setp.ge.s32 	%p437, %r433, %r1454;
	setp.gt.s32 	%p438, %r433, 0;
	and.pred  	%p439, %p437, %p438;
	mov.u32 	%r1455, %r433;
	@%p439 bra 	$L__BB13_359;
	setp.gt.s32 	%p440, %r453, %r433;
	setp.gt.u32 	%p441, %r1454, 1;
	and.pred  	%p442, %p441, %p440;
	mov.u32 	%r1455, %r453;
	@%p442 bra 	$L__BB13_359;
	setp.eq.s32 	%p443, %r433, %r453;
	max.s32 	%r991, %r433, 0;
	selp.b32 	%r1455, %r991, 0, %p443;
$L__BB13_359:
	add.s32 	%r456, %r1455, -1;
	setp.ge.s32 	%p444, %r434, %r1455;
	setp.gt.s32 	%p445, %r434, 0;
	and.pred  	%p446, %p444, %p445;
	mov.u32 	%r1456, %r434;
	@%p446 bra 	$L__BB13_362;
	setp.gt.s32 	%p447, %r456, %r434;
	setp.gt.u32 	%p448, %r1455, 1;
	and.pred  	%p449, %p448, %p447;
	mov.u32 	%r1456, %r456;
	@%p449 bra 	$L__BB13_362;
	setp.eq.s32 	%p450, %r434, %r456;
	max.s32 	%r992, %r434, 0;
	selp.b32 	%r1456, %r992, 0, %p450;
$L__BB13_362:
	add.s32 	%r459, %r1456, -1;
	setp.ge.s32 	%p451, %r435, %r1456;
	setp.gt.s32 	%p452, %r435, 0;
	and.pred  	%p453, %p451, %p452;
	mov.u32 	%r1457, %r435;
	@%p453 bra 	$L__BB13_365;
	setp.gt.s32 	%p454, %r459, %r435;
	setp.gt.u32 	%p455, %r1456, 1;
	and.pred  	%p456, %p455, %p454;
	mov.u32 	%r1457, %r459;
	@%p456 bra 	$L__BB13_365;
	setp.eq.s32 	%p457, %r435, %r459;
	max.s32 	%r993, %r435, 0;
	selp.b32 	%r1457, %r993, 0, %p457;
$L__BB13_365:
	add.s32 	%r462, %r1457, -1;
	setp.ge.s32 	%p458, %r436, %r1457;
	setp.gt.s32 	%p459, %r436, 0;
	and.pred  	%p460, %p458, %p459;
	mov.u32 	%r1458, %r436;
	@%p460 bra 	$L__BB13_368;
	setp.gt.s32 	%p461, %r462, %r436;
	setp.gt.u32 	%p462, %r1457, 1;
	and.pred  	%p463, %p462, %p461;
	mov.u32 	%r1458, %r462;
	@%p463 bra 	$L__BB13_368;
	setp.eq.s32 	%p464, %r436, %r462;
	max.s32 	%r994, %r436, 0;
	selp.b32 	%r1458, %r994, 0, %p464;
$L__BB13_368:
	add.s32 	%r465, %r1458, -1;
	setp.ge.s32 	%p465, %r437, %r1458;
	setp.gt.s32 	%p466, %r437, 0;
	and.pred  	%p467, %p465, %p466;
	mov.u32 	%r1459, %r437;
	@%p467 bra 	$L__BB13_371;
	setp.gt.s32 	%p468, %r465, %r437;
	setp.gt.u32 	%p469, %r1458, 1;
	and.pred  	%p470, %p469, %p468;
	mov.u32 	%r1459, %r465;
	@%p470 bra 	$L__BB13_371;
	setp.eq.s32 	%p471, %r437, %r465;
	max.s32 	%r995, %r437, 0;
	selp.b32 	%r1459, %r995, 0, %p471;
$L__BB13_371:
	add.s32 	%r468, %r1459, -1;
	setp.ge.s32 	%p472, %r438, %r1459;
	setp.gt.s32 	%p473, %r438, 0;
	and.pred  	%p474, %p472, %p473;
	mov.u32 	%r1460, %r438;
	@%p474 bra 	$L__BB13_374;
	setp.gt.s32 	%p475, %r468, %r438;
	setp.gt.u32 	%p476, %r1459, 1;
	and.pred  	%p477, %p476, %p475;
	mov.u32 	%r1460, %r468;
	@%p477 bra 	$L__BB13_374;
	setp.eq.s32 	%p478, %r438, %r468;
	max.s32 	%r996, %r438, 0;
	selp.b32 	%r1460, %r996, 0, %p478;
$L__BB13_374:
	add.s32 	%r471, %r1460, -1;
	setp.ge.s32 	%p479, %r439, %r1460;
	setp.gt.s32 	%p480, %r439, 0;
	and.pred  	%p481, %p479, %p480;
	mov.u32 	%r1461, %r439;
	@%p481 bra 	$L__BB13_377;
	setp.gt.s32 	%p482, %r471, %r439;
	setp.gt.u32 	%p483, %r1460, 1;
	and.pred  	%p484, %p483, %p482;
	mov.u32 	%r1461, %r471;
	@%p484 bra 	$L__BB13_377;
	setp.eq.s32 	%p485, %r439, %r471;
	max.s32 	%r997, %r439, 0;
	selp.b32 	%r1461, %r997, 0, %p485;
$L__BB13_377:
	add.s32 	%r474, %r1461, -1;
	setp.ge.s32 	%p486, %r440, %r1461;
	setp.gt.s32 	%p487, %r440, 0;
	and.pred  	%p488, %p486, %p487;
	mov.u32 	%r1462, %r440;
	@%p488 bra 	$L__BB13_380;
	setp.gt.s32 	%p489, %r474, %r440;
	setp.gt.u32 	%p490, %r1461, 1;
	and.pred  	%p491, %p490, %p489;
	mov.u32 	%r1462, %r474;
	@%p491 bra 	$L__BB13_380;
	setp.eq.s32 	%p492, %r440, %r474;
	max.s32 	%r998, %r440, 0;
	selp.b32 	%r1462, %r998, 0, %p492;
$L__BB13_380:
	add.s32 	%r477, %r1462, -1;
	setp.ge.s32 	%p493, %r441, %r1462;
	setp.gt.s32 	%p494, %r441, 0;
	and.pred  	%p495, %p493, %p494;
	mov.u32 	%r1463, %r441;
	@%p495 bra 	$L__BB13_383;
	setp.gt.s32 	%p496, %r477, %r441;
	setp.gt.u32 	%p497, %r1462, 1;
	and.pred  	%p498, %p497, %p496;
	mov.u32 	%r1463, %r477;
	@%p498 bra 	$L__BB13_383;
	setp.eq.s32 	%p499, %r441, %r477;
	max.s32 	%r999, %r441, 0;
	selp.b32 	%r1463, %r999, 0, %p499;
$L__BB13_383:
	add.s32 	%r480, %r1463, -1;
	setp.ge.s32 	%p500, %r442, %r1463;
	setp.gt.s32 	%p501, %r442, 0;
	and.pred  	%p502, %p500, %p501;
	mov.u32 	%r1464, %r442;
	@%p502 bra 	$L__BB13_386;
	setp.gt.s32 	%p503, %r480, %r442;
	setp.gt.u32 	%p504, %r1463, 1;
	and.pred  	%p505, %p504, %p503;
	mov.u32 	%r1464, %r480;
	@%p505 bra 	$L__BB13_386;
	setp.eq.s32 	%p506, %r442, %r480;
	max.s32 	%r1000, %r442, 0;
	selp.b32 	%r1464, %r1000, 0, %p506;
$L__BB13_386:
	add.s32 	%r483, %r1464, -1;
	setp.ge.s32 	%p507, %r443, %r1464;
	setp.gt.s32 	%p508, %r443, 0;
	and.pred  	%p509, %p507, %p508;
	mov.u32 	%r1465, %r443;
	@%p509 bra 	$L__BB13_389;
	setp.gt.s32 	%p510, %r483, %r443;
	setp.gt.u32 	%p511, %r1464, 1;
	and.pred  	%p512, %p511, %p510;
	mov.u32 	%r1465, %r483;
	@%p512 bra 	$L__BB13_389;
	setp.eq.s32 	%p513, %r443, %r483;
	max.s32 	%r1001, %r443, 0;
	selp.b32 	%r1465, %r1001, 0, %p513;
$L__BB13_389:
	mov.b32 	%r1004, 1;
	mov.b32 	%r1005, 0;
	mov.b32 	%r1006, -1;
	// begin inline asm
	shfl.sync.up.b32 %r1002, %r1465, %r1004, %r1005, %r1006;
	// end inline asm
	add.s32 	%r487, %r1002, -1;
	setp.ge.s32 	%p514, %r1465, %r1002;
	setp.ne.s32 	%p515, %r1465, 0;
	and.pred  	%p516, %p515, %p514;
	mov.u32 	%r1466, %r1465;
	@%p516 bra 	$L__BB13_392;
	setp.gt.s32 	%p517, %r487, %r1465;
	setp.gt.s32 	%p518, %r1002, 1;
	and.pred  	%p519, %p518, %p517;
	mov.u32 	%r1466, %r487;
	@%p519 bra 	$L__BB13_392;
	setp.eq.s32 	%p520, %r1465, %r487;
	selp.b32 	%r1466, %r1465, 0, %p520;
$L__BB13_392:
	setp.lt.s32 	%p521, %r813, 1;
	selp.b32 	%r1008, %r1465, %r1466, %p521;
	mov.b32 	%r1009, 2;
	mov.b32 	%r1010, 0;
	mov.b32 	%r1011, -1;
	// begin inline asm
	shfl.sync.up.b32 %r1007, %r1008, %r1009, %r1010, %r1011;
	// end inline asm
	add.s32 	%r492, %r1007, -1;
	setp.ge.s32 	%p522, %r1008, %r1007;
	setp.ne.s32 	%p523, %r1008, 0;
	and.pred  	%p524, %p523, %p522;
	mov.u32 	%r1467, %r1008;
	@%p524 bra 	$L__BB13_395;
	setp.gt.s32 	%p525, %r492, %r1008;
	setp.gt.s32 	%p526, %r1007, 1;
	and.pred  	%p527, %p526, %p525;
	mov.u32 	%r1467, %r492;
	@%p527 bra 	$L__BB13_395;
	setp.eq.s32 	%p528, %r1008, %r492;
	selp.b32 	%r1467, %r1008, 0, %p528;
$L__BB13_395:
	setp.lt.s32 	%p529, %r813, 2;
	selp.b32 	%r1013, %r1008, %r1467, %p529;
	mov.b32 	%r1014, 4;
	mov.b32 	%r1015, 0;
	mov.b32 	%r1016, -1;
	// begin inline asm
	shfl.sync.up.b32 %r1012, %r1013, %r1014, %r1015, %r1016;
	// end inline asm
	add.s32 	%r497, %r1012, -1;
	setp.ge.s32 	%p530, %r1013, %r1012;
	setp.ne.s32 	%p531, %r1013, 0;
	and.pred  	%p532, %p531, %p530;
	mov.u32 	%r1468, %r1013;
	@%p532 bra 	$L__BB13_398;
	setp.gt.s32 	%p533, %r497, %r1013;
	setp.gt.s32 	%p534, %r1012, 1;
	and.pred  	%p535, %p534, %p533;
	mov.u32 	%r1468, %r497;
	@%p535 bra 	$L__BB13_398;
	setp.eq.s32 	%p536, %r1013, %r497;
	selp.b32 	%r1468, %r1013, 0, %p536;
$L__BB13_398:
	setp.lt.s32 	%p537, %r813, 4;
	selp.b32 	%r1018, %r1013, %r1468, %p537;
	mov.b32 	%r1019, 8;
	mov.b32 	%r1020, 0;
	mov.b32 	%r1021, -1;
	// begin inline asm
	shfl.sync.up.b32 %r1017, %r1018, %r1019, %r1020, %r1021;
	// end inline asm
	add.s32 	%r502, %r1017, -1;
	setp.ge.s32 	%p538, %r1018, %r1017;
	setp.ne.s32 	%p539, %r1018, 0;
	and.pred  	%p540, %p539, %p538;
	mov.u32 	%r1469, %r1018;
	@%p540 bra 	$L__BB13_401;
	setp.gt.s32 	%p541, %r502, %r1018;
	setp.gt.s32 	%p542, %r1017, 1;
	and.pred  	%p543, %p542, %p541;
	mov.u32 	%r1469, %r502;
	@%p543 bra 	$L__BB13_401;
	setp.eq.s32 	%p544, %r1018, %r502;
	selp.b32 	%r1469, %r1018, 0, %p544;
$L__BB13_401:
	setp.lt.s32 	%p545, %r813, 8;
	selp.b32 	%r1023, %r1018, %r1469, %p545;
	mov.b32 	%r1024, 16;
	mov.b32 	%r1025, 0;
	mov.b32 	%r1026, -1;
	// begin inline asm
	shfl.sync.up.b32 %r1022, %r1023, %r1024, %r1025, %r1026;
	// end inline asm
	add.s32 	%r507, %r1022, -1;
	setp.ge.s32 	%p546, %r1023, %r1022;
	setp.ne.s32 	%p547, %r1023, 0;
	and.pred  	%p548, %p547, %p546;
	mov.u32 	%r1470, %r1023;
	@%p548 bra 	$L__BB13_404;
	setp.gt.s32 	%p549, %r507, %r1023;
	setp.gt.s32 	%p550, %r1022, 1;
	and.pred  	%p551, %p550, %p549;
	mov.u32 	%r1470, %r507;
	@%p551 bra 	$L__BB13_404;
	setp.eq.s32 	%p552, %r1023, %r507;
	selp.b32 	%r1470, %r1023, 0, %p552;
$L__BB13_404:
	setp.lt.s32 	%p553, %r813, 16;
	selp.b32 	%r1028, %r1023, %r1470, %p553;
	mov.b32 	%r1029, 1;
	mov.b32 	%r1030, 0;
	mov.b32 	%r1031, -1;
	// begin inline asm
	shfl.sync.up.b32 %r1474, %r1028, %r1029, %r1030, %r1031;
	// end inline asm
	setp.ne.s32 	%p554, %r813, 31;
	@%p554 bra 	$L__BB13_406;
	shl.b32 	%r1032, %r426, 2;
	add.s32 	%r1034, %r816, %r1032;
	st.shared.u32 	[%r1034+16], %r1470;
$L__BB13_406:
	bar.sync 	0;
	ld.shared.v2.u32 	{%r511, %r512}, [_ZZN3cub18CUB_300001_SM_10006detail4scan16DeviceScanKernelINS2_10policy_hubIiiij9comparar2E10Policy1000EN6thrust24THRUST_300001_SM_1000_NS6detail15normal_iteratorINS9_10device_ptrIiEEEESE_NS0_13ScanTileStateIiLb1EEES5_NS0_8NullTypeEjiLb0ESH_EEvT0_T1_T2_iT3_T4_T5_E12temp_storage+16];
	add.s32 	%r513, %r511, -1;
	setp.ge.s32 	%p555, %r512, %r511;
	setp.gt.s32 	%p556, %r512, 0;
	and.pred  	%p557, %p555, %p556;
	mov.u32 	%r1471, %r512;
	@%p557 bra 	$L__BB13_409;
	setp.gt.s32 	%p558, %r513, %r512;
	setp.gt.s32 	%p559, %r511, 1;
	and.pred  	%p560, %p559, %p558;
	mov.u32 	%r1471, %r513;
	@%p560 bra 	$L__BB13_409;
	setp.eq.s32 	%p561, %r512, %r513;
	max.s32 	%r1035, %r512, 0;
	selp.b32 	%r1471, %r1035, 0, %p561;
$L__BB13_409:
	ld.shared.u32 	%r516, [_ZZN3cub18CUB_300001_SM_10006detail4scan16DeviceScanKernelINS2_10policy_hubIiiij9comparar2E10Policy1000EN6thrust24THRUST_300001_SM_1000_NS6detail15normal_iteratorINS9_10device_ptrIiEEEESE_NS0_13ScanTileStateIiLb1EEES5_NS0_8NullTypeEjiLb0ESH_EEvT0_T1_T2_iT3_T4_T5_E12temp_storage+24];
	add.s32 	%r517, %r1471, -1;
	setp.ge.s32 	%p562, %r516, %r1471;
	setp.gt.s32 	%p563, %r516, 0;
	and.pred  	%p564, %p562, %p563;
	mov.u32 	%r1472, %r516;
	@%p564 bra 	$L__BB13_412;
	setp.gt.s32 	%p565, %r517, %r516;
	setp.gt.u32 	%p566, %r1471, 1;
	and.pred  	%p567, %p566, %p565;
	mov.u32 	%r1472, %r517;
	@%p567 bra 	$L__BB13_412;
	setp.eq.s32 	%p568, %r516, %r517;
	max.s32 	%r1036, %r516, 0;
	selp.b32 	%r1472, %r1036, 0, %p568;
$L__BB13_412:
	setp.eq.s32 	%p569, %r426, 3;
	setp.eq.s32 	%p570, %r426, 2;
	selp.b32 	%r1037, %r1471, %r511, %p570;
	selp.b32 	%r520, %r1472, %r1037, %p569;
	setp.lt.u32 	%p571, %r378, 32;
	@%p571 bra 	$L__BB13_417;
	add.s32 	%r521, %r520, -1;
	setp.ge.s32 	%p572, %r1474, %r520;
	setp.gt.s32 	%p573, %r1474, 0;
	and.pred  	%p574, %p573, %p572;
	mov.u32 	%r1473, %r1474;
	@%p574 bra 	$L__BB13_416;
	setp.gt.s32 	%p575, %r521, %r1474;
	setp.gt.s32 	%p576, %r520, 1;
	and.pred  	%p577, %p576, %p575;
	mov.u32 	%r1473, %r521;
	@%p577 bra 	$L__BB13_416;
	setp.eq.s32 	%p578, %r1474, %r521;
	max.s32 	%r1038, %r1474, 0;
	selp.b32 	%r1473, %r1038, 0, %p578;
$L__BB13_416:
	setp.eq.s32 	%p579, %r813, 0;
	selp.b32 	%r1474, %r520, %r1473, %p579;
$L__BB13_417:
	setp.eq.s32 	%p580, %r378, 0;
	mov.u32 	%r1560, %r429;
	@%p580 bra 	$L__BB13_421;
	add.s32 	%r526, %r1474, -1;
	setp.ge.s32 	%p581, %r429, %r1474;
	setp.gt.s32 	%p582, %r429, 0;
	and.pred  	%p583, %p581, %p582;
	mov.u32 	%r1560, %r429;
	@%p583 bra 	$L__BB13_421;
	setp.gt.s32 	%p584, %r526, %r429;
	setp.gt.s32 	%p585, %r1474, 1;
	and.pred  	%p586, %p585, %p584;
	mov.u32 	%r1560, %r526;
	@%p586 bra 	$L__BB13_421;
	setp.eq.s32 	%p587, %r429, %r526;
	max.s32 	%r1039, %r429, 0;
	selp.b32 	%r1560, %r1039, 0, %p587;
$L__BB13_421:
	add.s32 	%r529, %r1560, -1;
	setp.ge.s32 	%p589, %r430, %r1560;
	and.pred  	%p590, %p589, %p417;
	mov.u32 	%r1559, %r430;
	@%p590 bra 	$L__BB13_424;
	setp.gt.s32 	%p591, %r529, %r430;
	setp.gt.s32 	%p592, %r1560, 1;
	and.pred  	%p593, %p592, %p591;
	mov.u32 	%r1559, %r529;
	@%p593 bra 	$L__BB13_424;
	setp.eq.s32 	%p594, %r430, %r529;
	max.s32 	%r1040, %r430, 0;
	selp.b32 	%r1559, %r1040, 0, %p594;
$L__BB13_424:
	add.s32 	%r532, %r1559, -1;
	setp.ge.s32 	%p596, %r431, %r1559;
	and.pred  	%p597, %p596, %p424;
	mov.u32 	%r1558, %r431;
	@%p597 bra 	$L__BB13_427;
	setp.gt.s32 	%p598, %r532, %r431;
	setp.gt.u32 	%p599, %r1559, 1;
	and.pred  	%p600, %p599, %p598;
	mov.u32 	%r1558, %r532;
	@%p600 bra 	$L__BB13_427;
	setp.eq.s32 	%p601, %r431, %r532;
	max.s32 	%r1041, %r431, 0;
	selp.b32 	%r1558, %r1041, 0, %p601;
$L__BB13_427:
	add.s32 	%r535, %r1558, -1;
	setp.ge.s32 	%p603, %r432, %r1558;
	and.pred  	%p604, %p603, %p431;
	mov.u32 	%r1557, %r432;
	@%p604 bra 	$L__BB13_430;
	setp.gt.s32 	%p605, %r535, %r432;
	setp.gt.u32 	%p606, %r1558, 1;
	and.pred  	%p607, %p606, %p605;
	mov.u32 	%r1557, %r535;
	@%p607 bra 	$L__BB13_430;
	setp.eq.s32 	%p608, %r432, %r535;
	max.s32 	%r1042, %r432, 0;
	selp.b32 	%r1557, %r1042, 0, %p608;
$L__BB13_430:
	add.s32 	%r538, %r1557, -1;
	setp.ge.s32 	%p610, %r433, %r1557;
	and.pred  	%p611, %p610, %p438;
	mov.u32 	%r1556, %r433;
	@%p611 bra 	$L__BB13_433;
	setp.gt.s32 	%p612, %r538, %r433;
	setp.gt.u32 	%p613, %r1557, 1;
	and.pred  	%p614, %p613, %p612;
	mov.u32 	%r1556, %r538;
	@%p614 bra 	$L__BB13_433;
	setp.eq.s32 	%p615, %r433, %r538;
	max.s32 	%r1043, %r433, 0;
	selp.b32 	%r1556, %r1043, 0, %p615;
$L__BB13_433:
	setp.gt.s32 	%p616, %r434, 0;
	add.s32 	%r541, %r1556, -1;
	setp.ge.s32 	%p617, %r434, %r1556;
	and.pred  	%p618, %p617, %p616;
	mov.u32 	%r1555, %r434;
	@%p618 bra 	$L__BB13_436;
	setp.gt.s32 	%p619, %r541, %r434;
	setp.gt.u32 	%p620, %r1556, 1;
	and.pred  	%p621, %p620, %p619;
	mov.u32 	%r1555, %r541;
	@%p621 bra 	$L__BB13_436;
	setp.eq.s32 	%p622, %r434, %r541;
	max.s32 	%r1044, %r434, 0;
	selp.b32 	%r1555, %r1044, 0, %p622;
$L__BB13_436:
	setp.gt.s32 	%p623, %r435, 0;
	add.s32 	%r544, %r1555, -1;
	setp.ge.s32 	%p624, %r435, %r1555;
	and.pred  	%p625, %p624, %p623;
	mov.u32 	%r1554, %r435;
	@%p625 bra 	$L__BB13_439;
	setp.gt.s32 	%p626, %r544, %r435;
	setp.gt.u32 	%p627, %r1555, 1;
	and.pred  	%p628, %p627, %p626;
	mov.u32 	%r1554, %r544;
	@%p628 bra 	$L__BB13_439;
	setp.eq.s32 	%p629, %r435, %r544;
	max.s32 	%r1045, %r435, 0;
	selp.b32 	%r1554, %r1045, 0, %p629;
$L__BB13_439:
	setp.gt.s32 	%p630, %r436, 0;
	add.s32 	%r547, %r1554, -1;
	setp.ge.s32 	%p631, %r436, %r1554;
	and.pred  	%p632, %p631, %p630;
	mov.u32 	%r1553, %r436;
	@%p632 bra 	$L__BB13_442;
	setp.gt.s32 	%p633, %r547, %r436;
	setp.gt.u32 	%p634, %r1554, 1;
	and.pred  	%p635, %p634, %p633;
	mov.u32 	%r1553, %r547;
	@%p635 bra 	$L__BB13_442;
	setp.eq.s32 	%p636, %r436, %r547;
	max.s32 	%r1046, %r436, 0;
	selp.b32 	%r1553, %r1046, 0, %p636;
$L__BB13_442:
	setp.gt.s32 	%p637, %r437, 0;
	add.s32 	%r550, %r1553, -1;
	setp.ge.s32 	%p638, %r437, %r1553;
	and.pred  	%p639, %p638, %p637;
	mov.u32 	%r1552, %r437;
	@%p639 bra 	$L__BB13_445;
	setp.gt.s32 	%p640, %r550, %r437;
	setp.gt.u32 	%p641, %r1553, 1;
	and.pred  	%p642, %p641, %p640;
	mov.u32 	%r1552, %r550;
	@%p642 bra 	$L__BB13_445;
	setp.eq.s32 	%p643, %r437, %r550;
	max.s32 	%r1047, %r437, 0;
	selp.b32 	%r1552, %r1047, 0, %p643;
$L__BB13_445:
	setp.gt.s32 	%p644, %r438, 0;
	add.s32 	%r553, %r1552, -1;
	setp.ge.s32 	%p645, %r438, %r1552;
	and.pred  	%p646, %p645, %p644;
	mov.u32 	%r1551, %r438;
	@%p646 bra 	$L__BB13_448;
	setp.gt.s32 	%p647, %r553, %r438;
	setp.gt.u32 	%p648, %r1552, 1;
	and.pred  	%p649, %p648, %p647;
	mov.u32 	%r1551, %r553;
	@%p649 bra 	$L__BB13_448;
	setp.eq.s32 	%p650, %r438, %r553;
	max.s32 	%r1048, %r438, 0;
	selp.b32 	%r1551, %r1048, 0, %p650;
$L__BB13_448:
	setp.gt.s32 	%p651, %r439, 0;
	add.s32 	%r556, %r1551, -1;
	setp.ge.s32 	%p652, %r439, %r1551;
	and.pred  	%p653, %p652, %p651;
	mov.u32 	%r1550, %r439;
	@%p653 bra 	$L__BB13_451;
	setp.gt.s32 	%p654, %r556, %r439;
	setp.gt.u32 	%p655, %r1551, 1;
	and.pred  	%p656, %p655, %p654;
	mov.u32 	%r1550, %r556;
	@%p656 bra 	$L__BB13_451;
	setp.eq.s32 	%p657, %r439, %r556;
	max.s32 	%r1049, %r439, 0;
	selp.b32 	%r1550, %r1049, 0, %p657;
$L__BB13_451:
	setp.gt.s32 	%p658, %r440, 0;
	add.s32 	%r559, %r1550, -1;
	setp.ge.s32 	%p659, %r440, %r1550;
	and.pred  	%p660, %p659, %p658;
	mov.u32 	%r1549, %r440;
	@%p660 bra 	$L__BB13_454;
	setp.gt.s32 	%p661, %r559, %r440;
	setp.gt.u32 	%p662, %r1550, 1;
	and.pred  	%p663, %p662, %p661;
	mov.u32 	%r1549, %r559;
	@%p663 bra 	$L__BB13_454;
	setp.eq.s32 	%p664, %r440, %r559;
	max.s32 	%r1050, %r440, 0;
	selp.b32 	%r1549, %r1050, 0, %p664;
$L__BB13_454:
	setp.gt.s32 	%p665, %r441, 0;
	add.s32 	%r562, %r1549, -1;
	setp.ge.s32 	%p666, %r441, %r1549;
	and.pred  	%p667, %p666, %p665;
	mov.u32 	%r1548, %r441;
	@%p667 bra 	$L__BB13_457;
	setp.gt.s32 	%p668, %r562, %r441;
	setp.gt.u32 	%p669, %r1549, 1;
	and.pred  	%p670, %p669, %p668;
	mov.u32 	%r1548, %r562;
	@%p670 bra 	$L__BB13_457;
	setp.eq.s32 	%p671, %r441, %r562;
	max.s32 	%r1051, %r441, 0;
	selp.b32 	%r1548, %r1051, 0, %p671;
$L__BB13_457:
	setp.gt.s32 	%p672, %r442, 0;
	add.s32 	%r565, %r1548, -1;
	setp.ge.s32 	%p673, %r442, %r1548;
	and.pred  	%p674, %p673, %p672;
	mov.u32 	%r1547, %r442;
	@%p674 bra 	$L__BB13_460;
	setp.gt.s32 	%p675, %r565, %r442;
	setp.gt.u32 	%p676, %r1548, 1;
	and.pred  	%p677, %p676, %p675;
	mov.u32 	%r1547, %r565;
	@%p677 bra 	$L__BB13_460;
	setp.eq.s32 	%p678, %r442, %r565;
	max.s32 	%r1052, %r442, 0;
	selp.b32 	%r1547, %r1052, 0, %p678;
$L__BB13_460:
	setp.gt.s32 	%p679, %r443, 0;
	add.s32 	%r568, %r1547, -1;
	setp.ge.s32 	%p680, %r443, %r1547;
	and.pred  	%p681, %p680, %p679;
	mov.u32 	%r1546, %r443;
	@%p681 bra 	$L__BB13_654;
	setp.gt.s32 	%p682, %r568, %r443;
	setp.gt.u32 	%p683, %r1547, 1;
	and.pred  	%p684, %p683, %p682;
	mov.u32 	%r1546, %r568;
	@%p684 bra 	$L__BB13_654;
	setp.eq.s32 	%p685, %r443, %r568;
	max.s32 	%r1053, %r443, 0;
	selp.b32 	%r1546, %r1053, 0, %p685;
	bra.uni 	$L__BB13_654;
$L__BB13_463:
	add.s32 	%r570, %r429, -1;
	setp.ge.s32 	%p19, %r430, %r429;
	setp.gt.s32 	%p20, %r430, 0;
	and.pred  	%p21, %p19, %p20;
	mov.u32 	%r1489, %r430;
	@%p21 bra 	$L__BB13_466;
	setp.gt.s32 	%p22, %r570, %r430;
	setp.gt.s32 	%p23, %r429, 1;
	and.pred  	%p24, %p23, %p22;
	mov.u32 	%r1489, %r570;
	@%p24 bra 	$L__BB13_466;
	setp.eq.s32 	%p25, %r430, %r570;
	max.s32 	%r817, %r430, 0;
	selp.b32 	%r1489, %r817, 0, %p25;
$L__BB13_466:
	add.s32 	%r573, %r1489, -1;
	setp.ge.s32 	%p26, %r431, %r1489;
	setp.gt.s32 	%p27, %r431, 0;
	and.pred  	%p28, %p26, %p27;
	mov.u32 	%r1490, %r431;
	@%p28 bra 	$L__BB13_469;
	setp.gt.s32 	%p29, %r573, %r431;
	setp.gt.u32 	%p30, %r1489, 1;
	and.pred  	%p31, %p30, %p29;
	mov.u32 	%r1490, %r573;
	@%p31 bra 	$L__BB13_469;
	setp.eq.s32 	%p32, %r431, %r573;
	max.s32 	%r818, %r431, 0;
	selp.b32 	%r1490, %r818, 0, %p32;
$L__BB13_469:
	add.s32 	%r576, %r1490, -1;
	setp.ge.s32 	%p33, %r432, %r1490;
	setp.gt.s32 	%p34, %r432, 0;
	and.pred  	%p35, %p33, %p34;
	mov.u32 	%r1491, %r432;
	@%p35 bra 	$L__BB13_472;
	setp.gt.s32 	%p36, %r576, %r432;
	setp.gt.u32 	%p37, %r1490, 1;
	and.pred  	%p38, %p37, %p36;
	mov.u32 	%r1491, %r576;
	@%p38 bra 	$L__BB13_472;
	setp.eq.s32 	%p39, %r432, %r576;
	max.s32 	%r819, %r432, 0;
	selp.b32 	%r1491, %r819, 0, %p39;
$L__BB13_472:
	add.s32 	%r579, %r1491, -1;
	setp.ge.s32 	%p40, %r433, %r1491;
	setp.gt.s32 	%p41, %r433, 0;
	and.pred  	%p42, %p40, %p41;
	mov.u32 	%r1492, %r433;
	@%p42 bra 	$L__BB13_475;
	setp.gt.s32 	%p43, %r579, %r433;
	setp.gt.u32 	%p44, %r1491, 1;
	and.pred  	%p45, %p44, %p43;
	mov.u32 	%r1492, %r579;
	@%p45 bra 	$L__BB13_475;
	setp.eq.s32 	%p46, %r433, %r579;
	max.s32 	%r820, %r433, 0;
	selp.b32 	%r1492, %r820, 0, %p46;
$L__BB13_475:
	add.s32 	%r582, %r1492, -1;
	setp.ge.s32 	%p47, %r434, %r1492;
	setp.gt.s32 	%p48, %r434, 0;
	and.pred  	%p49, %p47, %p48;
	mov.u32 	%r1493, %r434;
	@%p49 bra 	$L__BB13_478;
	setp.gt.s32 	%p50, %r582, %r434;
	setp.gt.u32 	%p51, %r1492, 1;
	and.pred  	%p52, %p51, %p50;
	mov.u32 	%r1493, %r582;
	@%p52 bra 	$L__BB13_478;
	setp.eq.s32 	%p53, %r434, %r582;
	max.s32 	%r821, %r434, 0;
	selp.b32 	%r1493, %r821, 0, %p53;
$L__BB13_478:
	add.s32 	%r585, %r1493, -1;
	setp.ge.s32 	%p54, %r435, %r1493;
	setp.gt.s32 	%p55, %r435, 0;
	and.pred  	%p56, %p54, %p55;
	mov.u32 	%r1494, %r435;
	@%p56 bra 	$L__BB13_481;
	setp.gt.s32 	%p57, %r585, %r435;
	setp.gt.u32 	%p58, %r1493, 1;
	and.pred  	%p59, %p58, %p57;
	mov.u32 	%r1494, %r585;
	@%p59 bra 	$L__BB13_481;
	setp.eq.s32 	%p60, %r435, %r585;
	max.s32 	%r822, %r435, 0;
	selp.b32 	%r1494, %r822, 0, %p60;
$L__BB13_481:
	add.s32 	%r588, %r1494, -1;
	setp.ge.s32 	%p61, %r436, %r1494;
	setp.gt.s32 	%p62, %r436, 0;
	and.pred  	%p63, %p61, %p62;
	mov.u32 	%r1495, %r436;
	@%p63 bra 	$L__BB13_484;
	setp.gt.s32 	%p64, %r588, %r436;
	setp.gt.u32 	%p65, %r1494, 1;
	and.pred  	%p66, %p65, %p64;
	mov.u32 	%r1495, %r588;
	@%p66 bra 	$L__BB13_484;
	setp.eq.s32 	%p67, %r436, %r588;
	max.s32 	%r823, %r436, 0;
	selp.b32 	%r1495, %r823, 0, %p67;
$L__BB13_484:
	add.s32 	%r591, %r1495, -1;
	setp.ge.s32 	%p68, %r437, %r1495;
	setp.gt.s32 	%p69, %r437, 0;
	and.pred  	%p70, %p68, %p69;
	mov.u32 	%r1496, %r437;
	@%p70 bra 	$L__BB13_487;
	setp.gt.s32 	%p71, %r591, %r437;
	setp.gt.u32 	%p72, %r1495, 1;
	and.pred  	%p73, %p72, %p71;
	mov.u32 	%r1496, %r591;
	@%p73 bra 	$L__BB13_487;
	setp.eq.s32 	%p74, %r437, %r591;
	max.s32 	%r824, %r437, 0;
	selp.b32 	%r1496, %r824, 0, %p74;
$L__BB13_487:
	add.s32 	%r594, %r1496, -1;
	setp.ge.s32 	%p75, %r438, %r1496;
	setp.gt.s32 	%p76, %r438, 0;
	and.pred  	%p77, %p75, %p76;
	mov.u32 	%r1497, %r438;
	@%p77 bra 	$L__BB13_490;
	setp.gt.s32 	%p78, %r594, %r438;
	setp.gt.u32 	%p79, %r1496, 1;
	and.pred  	%p80, %p79, %p78;
	mov.u32 	%r1497, %r594;
	@%p80 bra 	$L__BB13_490;
	setp.eq.s32 	%p81, %r438, %r594;
	max.s32 	%r825, %r438, 0;
	selp.b32 	%r1497, %r825, 0, %p81;
$L__BB13_490:
	add.s32 	%r597, %r1497, -1;
	setp.ge.s32 	%p82, %r439, %r1497;
	setp.gt.s32 	%p83, %r439, 0;
	and.pred  	%p84, %p82, %p83;
	mov.u32 	%r1498, %r439;
	@%p84 bra 	$L__BB13_493;
	setp.gt.s32 	%p85, %r597, %r439;
	setp.gt.u32 	%p86, %r1497, 1;
	and.pred  	%p87, %p86, %p85;
	mov.u32 	%r1498, %r597;
	@%p87 bra 	$L__BB13_493;
	setp.eq.s32 	%p88, %r439, %r597;
	max.s32 	%r826, %r439, 0;
	selp.b32 	%r1498, %r826, 0, %p88;
$L__BB13_493:
	add.s32 	%r600, %r1498, -1;
	setp.ge.s32 	%p89, %r440, %r1498;
	setp.gt.s32 	%p90, %r440, 0;
	and.pred  	%p91, %p89, %p90;
	mov.u32 	%r1499, %r440;
	@%p91 bra 	$L__BB13_496;
	setp.gt.s32 	%p92, %r600, %r440;
	setp.gt.u32 	%p93, %r1498, 1;
	and.pred  	%p94, %p93, %p92;
	mov.u32 	%r1499, %r600;
	@%p94 bra 	$L__BB13_496;
	setp.eq.s32 	%p95, %r440, %r600;
	max.s32 	%r827, %r440, 0;
	selp.b32 	%r1499, %r827, 0, %p95;
$L__BB13_496:
	add.s32 	%r603, %r1499, -1;
	setp.ge.s32 	%p96, %r441, %r1499;
	setp.gt.s32 	%p97, %r441, 0;
	and.pred  	%p98, %p96, %p97;
	mov.u32 	%r1500, %r441;
	@%p98 bra 	$L__BB13_499;
	setp.gt.s32 	%p99, %r603, %r441;
	setp.gt.u32 	%p100, %r1499, 1;
	and.pred  	%p101, %p100, %p99;
	mov.u32 	%r1500, %r603;
	@%p101 bra 	$L__BB13_499;
	setp.eq.s32 	%p102, %r441, %r603;
	max.s32 	%r828, %r441, 0;
	selp.b32 	%r1500, %r828, 0, %p102;
$L__BB13_499:
	add.s32 	%r606, %r1500, -1;
	setp.ge.s32 	%p103, %r442, %r1500;
	setp.gt.s32 	%p104, %r442, 0;
	and.pred  	%p105, %p103, %p104;
	mov.u32 	%r1501, %r442;
	@%p105 bra 	$L__BB13_502;
	setp.gt.s32 	%p106, %r606, %r442;
	setp.gt.u32 	%p107, %r1500, 1;
	and.pred  	%p108, %p107, %p106;
	mov.u32 	%r1501, %r606;
	@%p108 bra 	$L__BB13_502;
	setp.eq.s32 	%p109, %r442, %r606;
	max.s32 	%r829, %r442, 0;
	selp.b32 	%r1501, %r829, 0, %p109;
$L__BB13_502:
	add.s32 	%r609, %r1501, -1;
	setp.ge.s32 	%p110, %r443, %r1501;
	setp.gt.s32 	%p111, %r443, 0;
	and.pred  	%p112, %p110, %p111;
	mov.u32 	%r1502, %r443;
	@%p112 bra 	$L__BB13_505;
	setp.gt.s32 	%p113, %r609, %r443;
	setp.gt.u32 	%p114, %r1501, 1;
	and.pred  	%p115, %p114, %p113;
	mov.u32 	%r1502, %r609;
	@%p115 bra 	$L__BB13_505;
	setp.eq.s32 	%p116, %r443, %r609;
	max.s32 	%r830, %r443, 0;
	selp.b32 	%r1502, %r830, 0, %p116;
$L__BB13_505:
	mov.b32 	%r833, 1;
	mov.b32 	%r834, 0;
	mov.b32 	%r835, -1;
	// begin inline asm
	shfl.sync.up.b32 %r831, %r1502, %r833, %r834, %r835;
	// end inline asm
	add.s32 	%r613, %r831, -1;
	setp.ge.s32 	%p117, %r1502, %r831;
	setp.ne.s32 	%p118, %r1502, 0;
	and.pred  	%p119, %p118, %p117;
	mov.u32 	%r1503, %r1502;
	@%p119 bra 	$L__BB13_508;
	setp.gt.s32 	%p120, %r613, %r1502;
	setp.gt.s32 	%p121, %r831, 1;
	and.pred  	%p122, %p121, %p120;
	mov.u32 	%r1503, %r613;
	@%p122 bra 	$L__BB13_508;
	setp.eq.s32 	%p123, %r1502, %r613;
	selp.b32 	%r1503, %r1502, 0, %p123;
$L__BB13_508:
	setp.lt.s32 	%p124, %r813, 1;
	selp.b32 	%r837, %r1502, %r1503, %p124;
	mov.b32 	%r838, 2;
	mov.b32 	%r839, 0;
	mov.b32 	%r840, -1;
	// begin inline asm
	shfl.sync.up.b32 %r836, %r837, %r838, %r839, %r840;
	// end inline asm
	add.s32 	%r618, %r836, -1;
	setp.ge.s32 	%p125, %r837, %r836;
	setp.ne.s32 	%p126, %r837, 0;
	and.pred  	%p127, %p126, %p125;
	mov.u32 	%r1504, %r837;
	@%p127 bra 	$L__BB13_511;
	setp.gt.s32 	%p128, %r618, %r837;
	setp.gt.s32 	%p129, %r836, 1;
	and.pred  	%p130, %p129, %p128;
	mov.u32 	%r1504, %r618;
	@%p130 bra 	$L__BB13_511;
	setp.eq.s32 	%p131, %r837, %r618;
	selp.b32 	%r1504, %r837, 0, %p131;
$L__BB13_511:
	setp.lt.s32 	%p132, %r813, 2;
	selp.b32 	%r842, %r837, %r1504, %p132;
	mov.b32 	%r843, 4;
	mov.b32 	%r844, 0;
	mov.b32 	%r845, -1;
	// begin inline asm
	shfl.sync.up.b32 %r841, %r842, %r843, %r844, %r845;
	// end inline asm
	add.s32 	%r623, %r841, -1;
	setp.ge.s32 	%p133, %r842, %r841;
	setp.ne.s32 	%p134, %r842, 0;
	and.pred  	%p135, %p134, %p133;
	mov.u32 	%r1505, %r842;
	@%p135 bra 	$L__BB13_514;
	setp.gt.s32 	%p136, %r623, %r842;
	setp.gt.s32 	%p137, %r841, 1;
	and.pred  	%p138, %p137, %p136;
	mov.u32 	%r1505, %r623;
	@%p138 bra 	$L__BB13_514;
	setp.eq.s32 	%p139, %r842, %r623;
	selp.b32 	%r1505, %r842, 0, %p139;
$L__BB13_514:
	setp.lt.s32 	%p140, %r813, 4;
	selp.b32 	%r847, %r842, %r1505, %p140;
	mov.b32 	%r848, 8;
	mov.b32 	%r849, 0;
	mov.b32 	%r850, -1;
	// begin inline asm
	shfl.sync.up.b32 %r846, %r847, %r848, %r849, %r850;
	// end inline asm
	add.s32 	%r628, %r846, -1;
	setp.ge.s32 	%p141, %r847, %r846;
	setp.ne.s32 	%p142, %r847, 0;
	and.pred  	%p143, %p142, %p141;
	mov.u32 	%r1506, %r847;
	@%p143 bra 	$L__BB13_517;
	setp.gt.s32 	%p144, %r628, %r847;
	setp.gt.s32 	%p145, %r846, 1;
	and.pred  	%p146, %p145, %p144;
	mov.u32 	%r1506, %r628;
	@%p146 bra 	$L__BB13_517;
	setp.eq.s32 	%p147, %r847, %r628;
	selp.b32 	%r1506, %r847, 0, %p147;
$L__BB13_517:
	setp.lt.s32 	%p148, %r813, 8;
	selp.b32 	%r852, %r847, %r1506, %p148;
	mov.b32 	%r853, 16;
	mov.b32 	%r854, 0;
	mov.b32 	%r855, -1;
	// begin inline asm
	shfl.sync.up.b32 %r851, %r852, %r853, %r854, %r855;
	// end inline asm
	add.s32 	%r633, %r851, -1;
	setp.ge.s32 	%p149, %r852, %r851;
	setp.ne.s32 	%p150, %r852, 0;
	and.pred  	%p151, %p150, %p149;
	mov.u32 	%r1507, %r852;
	@%p151 bra 	$L__BB13_520;
	setp.gt.s32 	%p152, %r633, %r852;
	setp.gt.s32 	%p153, %r851, 1;
	and.pred  	%p154, %p153, %p152;
	mov.u32 	%r1507, %r633;
	@%p154 bra 	$L__BB13_520;
	setp.eq.s32 	%p155, %r852, %r633;
	selp.b32 	%r1507, %r852, 0, %p155;
$L__BB13_520:
	setp.lt.s32 	%p156, %r813, 16;
	selp.b32 	%r857, %r852, %r1507, %p156;
	mov.b32 	%r858, 1;
	mov.b32 	%r859, 0;
	mov.b32 	%r860, -1;
	// begin inline asm
	shfl.sync.up.b32 %r1530, %r857, %r858, %r859, %r860;
	// end inline asm
	setp.ne.s32 	%p157, %r813, 31;
	@%p157 bra 	$L__BB13_522;
	shl.b32 	%r861, %r426, 2;
	mov.u32 	%r862, _ZZN3cub18CUB_300001_SM_10006detail4scan16DeviceScanKernelINS2_10policy_hubIiiij9comparar2E10Policy1000EN6thrust24THRUST_300001_SM_1000_NS6detail15normal_iteratorINS9_10device_ptrIiEEEESE_NS0_13ScanTileStateIiLb1EEES5_NS0_8NullTypeEjiLb0ESH_EEvT0_T1_T2_iT3_T4_T5_E12temp_storage;
	add.s32 	%r863, %r862, %r861;
	st.shared.u32 	[%r863+16], %r1507;
$L__BB13_522:
	bar.sync 	0;
	ld.shared.v2.u32 	{%r637, %r638}, [_ZZN3cub18CUB_300001_SM_10006detail4scan16DeviceScanKernelINS2_10policy_hubIiiij9comparar2E10Policy1000EN6thrust24THRUST_300001_SM_1000_NS6detail15normal_iteratorINS9_10device_ptrIiEEEESE_NS0_13ScanTileStateIiLb1EEES5_NS0_8NullTypeEjiLb0ESH_EEvT0_T1_T2_iT3_T4_T5_E12temp_storage+16];
	add.s32 	%r639, %r637, -1;
	setp.ge.s32 	%p158, %r638, %r637;
	setp.gt.s32 	%p159, %r638, 0;
	and.pred  	%p160, %p158, %p159;
	mov.u32 	%r1508, %r638;
	@%p160 bra 	$L__BB13_525;
	setp.gt.s32 	%p161, %r639, %r638;
	setp.gt.s32 	%p162, %r637, 1;
	and.pred  	%p163, %p162, %p161;
	mov.u32 	%r1508, %r639;
	@%p163 bra 	$L__BB13_525;
	setp.eq.s32 	%p164, %r638, %r639;
	max.s32 	%r864, %r638, 0;
	selp.b32 	%r1508, %r864, 0, %p164;
$L__BB13_525:
	ld.shared.u32 	%r642, [_ZZN3cub18CUB_300001_SM_10006detail4scan16DeviceScanKernelINS2_10policy_hubIiiij9comparar2E10Policy1000EN6thrust24THRUST_300001_SM_1000_NS6detail15normal_iteratorINS9_10device_ptrIiEEEESE_NS0_13ScanTileStateIiLb1EEES5_NS0_8NullTypeEjiLb0ESH_EEvT0_T1_T2_iT3_T4_T5_E12temp_storage+24];
	add.s32 	%r643, %r1508, -1;
	setp.ge.s32 	%p165, %r642, %r1508;
	setp.gt.s32 	%p166, %r642, 0;
	and.pred  	%p167, %p165, %p166;
	mov.u32 	%r1509, %r642;
	@%p167 bra 	$L__BB13_528;
	setp.gt.s32 	%p168, %r643, %r642;
	setp.gt.u32 	%p169, %r1508, 1;
	and.pred  	%p170, %p169, %p168;
	mov.u32 	%r1509, %r643;
	@%p170 bra 	$L__BB13_528;
	setp.eq.s32 	%p171, %r642, %r643;
	max.s32 	%r865, %r642, 0;
	selp.b32 	%r1509, %r865, 0, %p171;
$L__BB13_528:
	setp.eq.s32 	%p172, %r426, 3;
	setp.eq.s32 	%p173, %r426, 2;
	selp.b32 	%r866, %r1508, %r637, %p173;
	selp.b32 	%r646, %r1509, %r866, %p172;
	ld.shared.u32 	%r647, [_ZZN3cub18CUB_300001_SM_10006detail4scan16DeviceScanKernelINS2_10policy_hubIiiij9comparar2E10Policy1000EN6thrust24THRUST_300001_SM_1000_NS6detail15normal_iteratorINS9_10device_ptrIiEEEESE_NS0_13ScanTileStateIiLb1EEES5_NS0_8NullTypeEjiLb0ESH_EEvT0_T1_T2_iT3_T4_T5_E12temp_storage+28];
	add.s32 	%r648, %r1509, -1;
	setp.ge.s32 	%p174, %r647, %r1509;
	setp.gt.s32 	%p175, %r647, 0;
	and.pred  	%p176, %p174, %p175;
	mov.u32 	%r1510, %r647;
	@%p176 bra 	$L__BB13_531;
	setp.gt.s32 	%p177, %r648, %r647;
	setp.gt.u32 	%p178, %r1509, 1;
	and.pred  	%p179, %p178, %p177;
	mov.u32 	%r1510, %r648;
	@%p179 bra 	$L__BB13_531;
	setp.eq.s32 	%p180, %r647, %r648;
	max.s32 	%r867, %r647, 0;
	selp.b32 	%r1510, %r867, 0, %p180;
$L__BB13_531:
	setp.lt.u32 	%p181, %r378, 32;
	@%p181 bra 	$L__BB13_536;
	add.s32 	%r651, %r646, -1;
	setp.ge.s32 	%p182, %r1530, %r646;
	setp.gt.s32 	%p183, %r1530, 0;
	and.pred  	%p184, %p183, %p182;
	mov.u32 	%r1511, %r1530;
	@%p184 bra 	$L__BB13_535;
	setp.gt.s32 	%p185, %r651, %r1530;
	setp.gt.s32 	%p186, %r646, 1;
	and.pred  	%p187, %p186, %p185;
	mov.u32 	%r1511, %r651;
	@%p187 bra 	$L__BB13_535;
	setp.eq.s32 	%p188, %r1530, %r651;
	max.s32 	%r868, %r1530, 0;
	selp.b32 	%r1511, %r868, 0, %p188;
$L__BB13_535:
	setp.eq.s32 	%p189, %r813, 0;
	selp.b32 	%r1530, %r646, %r1511, %p189;
	bra.uni 	$L__BB13_605;
$L__BB13_536:
	setp.ne.s32 	%p190, %r378, 0;
	mul.wide.s32 	%rd21, %r1, 8;
	add.s64 	%rd11, %rd1, %rd21;
	@%p190 bra 	$L__BB13_538;
	st.shared.u32 	[_ZZN3cub18CUB_300001_SM_10006detail4scan16DeviceScanKernelINS2_10policy_hubIiiij9comparar2E10Policy1000EN6thrust24THRUST_300001_SM_1000_NS6detail15normal_iteratorINS9_10device_ptrIiEEEESE_NS0_13ScanTileStateIiLb1EEES5_NS0_8NullTypeEjiLb0ESH_EEvT0_T1_T2_iT3_T4_T5_E12temp_storage+12], %r1510;
	add.s64 	%rd22, %rd11, 256;
	mov.b32 	%r869, 100;
	// begin inline asm
	st.relaxed.gpu.v2.u32 [%rd22], {%r869, %r1510};
	// end inline asm
$L__BB13_538:
	not.b32 	%r871, %r378;
	add.s32 	%r1520, %r1, %r871;
	mov.u32 	%r656, %nctaid.x;
	setp.gt.u32 	%p191, %r656, 499;
	@%p191 bra 	$L__BB13_540;
	membar.cta;
	bra.uni 	$L__BB13_541;
$L__BB13_540:
	mov.b32 	%r872, 450;
	// begin inline asm
	nanosleep.u32 %r872;
	// end inline asm
$L__BB13_541:
	mul.wide.s32 	%rd24, %r1520, 8;
	add.s64 	%rd25, %rd1, %rd24;
	add.s64 	%rd23, %rd25, 256;
	// begin inline asm
	ld.relaxed.gpu.v2.u32 {%r1519, %r1513}, [%rd23];
	// end inline asm
$L__BB13_542:
	setp.eq.s32 	%p192, %r1519, 99;
	mov.b32 	%r875, -1;
	vote.sync.any.pred 	%p193, %p192, %r875;
	not.pred 	%p194, %p193;
	@%p194 bra 	$L__BB13_547;
	@%p191 bra 	$L__BB13_545;
	membar.cta;
	bra.uni 	$L__BB13_546;
$L__BB13_545:
	mov.b32 	%r985, 350;
	// begin inline asm
	nanosleep.u32 %r985;
	// end inline asm
$L__BB13_546:
	// begin inline asm
	ld.relaxed.gpu.v2.u32 {%r1519, %r1513}, [%rd23];
	// end inline asm
	bra.uni 	$L__BB13_542;
$L__BB13_547:
	setp.eq.s32 	%p195, %r1519, 101;
	mov.b32 	%r882, -1;
	vote.sync.ballot.b32 	%r883, %p195, %r882;
	// begin inline asm
	mov.u32 %r877, %lanemask_ge;
	// end inline asm
	and.b32  	%r884, %r883, %r877;
	or.b32  	%r885, %r884, -2147483648;
	add.s32 	%r886, %r885, -1;
	not.b32 	%r887, %r885;
	and.b32  	%r888, %r887, %r886;
	popc.b32 	%r666, %r888;
	mov.b32 	%r880, 1;
	// begin inline asm
	shfl.sync.down.b32 %r878, %r1513, %r880, %r666, %r882;
	// end inline asm
	setp.ge.s32 	%p197, %r813, %r666;
	mov.u32 	%r1514, %r1513;
	@%p197 bra 	$L__BB13_551;
	add.s32 	%r668, %r878, -1;
	setp.ge.s32 	%p198, %r1513, %r878;
	setp.gt.s32 	%p199, %r1513, 0;
	and.pred  	%p200, %p199, %p198;
	mov.u32 	%r1514, %r1513;
	@%p200 bra 	$L__BB13_551;
	setp.gt.s32 	%p201, %r668, %r1513;
	setp.gt.s32 	%p202, %r878, 1;
	and.pred  	%p203, %p202, %p201;
	mov.u32 	%r1514, %r668;
	@%p203 bra 	$L__BB13_551;
	setp.eq.s32 	%p204, %r1513, %r668;
	max.s32 	%r889, %r1513, 0;
	selp.b32 	%r1514, %r889, 0, %p204;
$L__BB13_551:
	mov.b32 	%r892, 2;
	mov.b32 	%r894, -1;
	// begin inline asm
	shfl.sync.down.b32 %r890, %r1514, %r892, %r666, %r894;
	// end inline asm
	add.s32 	%r895, %r813, 2;
	setp.gt.s32 	%p205, %r895, %r666;
	mov.u32 	%r1515, %r1514;
	@%p205 bra 	$L__BB13_555;
	add.s32 	%r672, %r890, -1;
	setp.ge.s32 	%p206, %r1514, %r890;
	setp.gt.s32 	%p207, %r1514, 0;
	and.pred  	%p208, %p207, %p206;
	mov.u32 	%r1515, %r1514;
	@%p208 bra 	$L__BB13_555;
	setp.gt.s32 	%p209, %r672, %r1514;
	setp.gt.s32 	%p210, %r890, 1;
	and.pred  	%p211, %p210, %p209;
	mov.u32 	%r1515, %r672;
	@%p211 bra 	$L__BB13_555;
	setp.eq.s32 	%p212, %r1514, %r672;
	max.s32 	%r896, %r1514, 0;
	selp.b32 	%r1515, %r896, 0, %p212;
$L__BB13_555:
	mov.b32 	%r899, 4;
	mov.b32 	%r901, -1;
	// begin inline asm
	shfl.sync.down.b32 %r897, %r1515, %r899, %r666, %r901;
	// end inline asm
	add.s32 	%r676, %r813, 4;
	setp.gt.s32 	%p213, %r676, %r666;
	mov.u32 	%r1516, %r1515;
	@%p213 bra 	$L__BB13_559;
	add.s32 	%r677, %r897, -1;
	setp.ge.s32 	%p214, %r1515, %r897;
	setp.gt.s32 	%p215, %r1515, 0;
	and.pred  	%p216, %p215, %p214;
	mov.u32 	%r1516, %r1515;
	@%p216 bra 	$L__BB13_559;
	setp.gt.s32 	%p217, %r677, %r1515;
	setp.gt.s32 	%p218, %r897, 1;
	and.pred  	%p219, %p218, %p217;
	mov.u32 	%r1516, %r677;
	@%p219 bra 	$L__BB13_559;
	setp.eq.s32 	%p220, %r1515, %r677;
	max.s32 	%r902, %r1515, 0;
	selp.b32 	%r1516, %r902, 0, %p220;
$L__BB13_559:
	mov.b32 	%r905, 8;
	mov.b32 	%r907, -1;
	// begin inline asm
	shfl.sync.down.b32 %r903, %r1516, %r905, %r666, %r907;
	// end inline asm
	add.s32 	%r908, %r813, 8;
	setp.gt.s32 	%p221, %r908, %r666;
	mov.u32 	%r1517, %r1516;
	@%p221 bra 	$L__BB13_563;
	add.s32 	%r681, %r903, -1;
	setp.ge.s32 	%p222, %r1516, %r903;
	setp.gt.s32 	%p223, %r1516, 0;
	and.pred  	%p224, %p223, %p222;
	mov.u32 	%r1517, %r1516;
	@%p224 bra 	$L__BB13_563;
	setp.gt.s32 	%p225, %r681, %r1516;
	setp.gt.s32 	%p226, %r903, 1;
	and.pred  	%p227, %p226, %p225;
	mov.u32 	%r1517, %r681;
	@%p227 bra 	$L__BB13_563;
	setp.eq.s32 	%p228, %r1516, %r681;
	max.s32 	%r909, %r1516, 0;
	selp.b32 	%r1517, %r909, 0, %p228;
$L__BB13_563:
	mov.b32 	%r912, 16;
	mov.b32 	%r914, -1;
	// begin inline asm
	shfl.sync.down.b32 %r910, %r1517, %r912, %r666, %r914;
	// end inline asm
	add.s32 	%r915, %r813, 16;
	setp.gt.s32 	%p229, %r915, %r666;
	mov.u32 	%r1521, %r1517;
	@%p229 bra 	$L__BB13_567;
	add.s32 	%r685, %r910, -1;
	setp.ge.s32 	%p230, %r1517, %r910;
	setp.gt.s32 	%p231, %r1517, 0;
	and.pred  	%p232, %p231, %p230;
	mov.u32 	%r1521, %r1517;
	@%p232 bra 	$L__BB13_567;
	setp.gt.s32 	%p233, %r685, %r1517;
	setp.gt.s32 	%p234, %r910, 1;
	and.pred  	%p235, %p234, %p233;
	mov.u32 	%r1521, %r685;
	@%p235 bra 	$L__BB13_567;
	setp.eq.s32 	%p236, %r1517, %r685;
	max.s32 	%r916, %r1517, 0;
	selp.b32 	%r1521, %r916, 0, %p236;
$L__BB13_567:
	add.s64 	%rd13, %rd1, 256;
$L__BB13_568:
	mov.u32 	%r688, %r1521;
	setp.ne.s32 	%p237, %r1519, 101;
	mov.b32 	%r917, -1;
	vote.sync.all.pred 	%p238, %p237, %r917;
	not.pred 	%p239, %p238;
	@%p239 bra 	$L__BB13_598;
	mul.wide.s32 	%rd28, %r1520, 8;
	add.s64 	%rd29, %rd13, %rd28;
	add.s64 	%rd27, %rd29, -256;
	// begin inline asm
	ld.relaxed.gpu.v2.u32 {%r1519, %r1523}, [%rd27];
	// end inline asm
$L__BB13_570:
	setp.eq.s32 	%p362, %r1519, 99;
	mov.b32 	%r940, -1;
	vote.sync.any.pred 	%p363, %p362, %r940;
	not.pred 	%p364, %p363;
	@%p364 bra 	$L__BB13_575;
	setp.gt.u32 	%p414, %r656, 499;
	@%p414 bra 	$L__BB13_573;
	membar.cta;
	bra.uni 	$L__BB13_574;
$L__BB13_573:
	mov.b32 	%r982, 350;
	// begin inline asm
	nanosleep.u32 %r982;
	// end inline asm
$L__BB13_574:
	// begin inline asm
	ld.relaxed.gpu.v2.u32 {%r1519, %r1523}, [%rd27];
	// end inline asm
	bra.uni 	$L__BB13_570;
$L__BB13_575:
	setp.eq.s32 	%p365, %r1519, 101;
	mov.b32 	%r946, -1;
	vote.sync.ballot.b32 	%r947, %p365, %r946;
	and.b32  	%r948, %r947, %r877;
	or.b32  	%r949, %r948, -2147483648;
	add.s32 	%r950, %r949, -1;
	not.b32 	%r951, %r949;
	and.b32  	%r952, %r951, %r950;
	popc.b32 	%r699, %r952;
	mov.b32 	%r944, 1;
	// begin inline asm
	shfl.sync.down.b32 %r942, %r1523, %r944, %r699, %r946;
	// end inline asm
	setp.ge.s32 	%p367, %r813, %r699;
	mov.u32 	%r1524, %r1523;
	@%p367 bra 	$L__BB13_579;
	add.s32 	%r701, %r942, -1;
	setp.ge.s32 	%p368, %r1523, %r942;
	setp.gt.s32 	%p369, %r1523, 0;
	and.pred  	%p370, %p369, %p368;
	mov.u32 	%r1524, %r1523;
	@%p370 bra 	$L__BB13_579;
	setp.gt.s32 	%p371, %r701, %r1523;
	setp.gt.s32 	%p372, %r942, 1;
	and.pred  	%p373, %p372, %p371;
	mov.u32 	%r1524, %r701;
	@%p373 bra 	$L__BB13_579;
	setp.eq.s32 	%p374, %r1523, %r701;
	max.s32 	%r953, %r1523, 0;
	selp.b32 	%r1524, %r953, 0, %p374;
$L__BB13_579:
	mov.b32 	%r956, 2;
	mov.b32 	%r958, -1;
	// begin inline asm
	shfl.sync.down.b32 %r954, %r1524, %r956, %r699, %r958;
	// end inline asm
	add.s32 	%r959, %r813, 2;
	setp.gt.s32 	%p375, %r959, %r699;
	mov.u32 	%r1525, %r1524;
	@%p375 bra 	$L__BB13_583;
	add.s32 	%r705, %r954, -1;
	setp.ge.s32 	%p376, %r1524, %r954;
	setp.gt.s32 	%p377, %r1524, 0;
	and.pred  	%p378, %p377, %p376;
	mov.u32 	%r1525, %r1524;
	@%p378 bra 	$L__BB13_583;
	setp.gt.s32 	%p379, %r705, %r1524;
	setp.gt.s32 	%p380, %r954, 1;
	and.pred  	%p381, %p380, %p379;
	mov.u32 	%r1525, %r705;
	@%p381 bra 	$L__BB13_583;
	setp.eq.s32 	%p382, %r1524, %r705;
	max.s32 	%r960, %r1524, 0;
	selp.b32 	%r1525, %r960, 0, %p382;
$L__BB13_583:
	mov.b32 	%r963, 4;
	mov.b32 	%r965, -1;
	// begin inline asm
	shfl.sync.down.b32 %r961, %r1525, %r963, %r699, %r965;
	// end inline asm
	setp.gt.s32 	%p383, %r676, %r699;
	mov.u32 	%r1526, %r1525;
	@%p383 bra 	$L__BB13_587;
	add.s32 	%r709, %r961, -1;
	setp.ge.s32 	%p384, %r1525, %r961;
	setp.gt.s32 	%p385, %r1525, 0;
	and.pred  	%p386, %p385, %p384;
	mov.u32 	%r1526, %r1525;
	@%p386 bra 	$L__BB13_587;
	setp.gt.s32 	%p387, %r709, %r1525;
	setp.gt.s32 	%p388, %r961, 1;
	and.pred  	%p389, %p388, %p387;
	mov.u32 	%r1526, %r709;
	@%p389 bra 	$L__BB13_587;
	setp.eq.s32 	%p390, %r1525, %r709;
	max.s32 	%r966, %r1525, 0;
	selp.b32 	%r1526, %r966, 0, %p390;
$L__BB13_587:
	mov.b32 	%r969, 8;
	mov.b32 	%r971, -1;
	// begin inline asm
	shfl.sync.down.b32 %r967, %r1526, %r969, %r699, %r971;
	// end inline asm
	add.s32 	%r972, %r813, 8;
	setp.gt.s32 	%p391, %r972, %r699;
	mov.u32 	%r1527, %r1526;
	@%p391 bra 	$L__BB13_591;
	add.s32 	%r713, %r967, -1;
	setp.ge.s32 	%p392, %r1526, %r967;
	setp.gt.s32 	%p393, %r1526, 0;
	and.pred  	%p394, %p393, %p392;
	mov.u32 	%r1527, %r1526;
	@%p394 bra 	$L__BB13_591;
	setp.gt.s32 	%p395, %r713, %r1526;
	setp.gt.s32 	%p396, %r967, 1;
	and.pred  	%p397, %p396, %p395;
	mov.u32 	%r1527, %r713;
	@%p397 bra 	$L__BB13_591;
	setp.eq.s32 	%p398, %r1526, %r713;
	max.s32 	%r973, %r1526, 0;
	selp.b32 	%r1527, %r973, 0, %p398;
$L__BB13_591:
	mov.b32 	%r976, 16;
	mov.b32 	%r978, -1;
	// begin inline asm
	shfl.sync.down.b32 %r974, %r1527, %r976, %r699, %r978;
	// end inline asm
	add.s32 	%r979, %r813, 16;
	setp.gt.s32 	%p399, %r979, %r699;
	mov.u32 	%r1528, %r1527;
	@%p399 bra 	$L__BB13_595;
	add.s32 	%r717, %r974, -1;
	setp.ge.s32 	%p400, %r1527, %r974;
	setp.gt.s32 	%p401, %r1527, 0;
	and.pred  	%p402, %p401, %p400;
	mov.u32 	%r1528, %r1527;
	@%p402 bra 	$L__BB13_595;
	setp.gt.s32 	%p403, %r717, %r1527;
	setp.gt.s32 	%p404, %r974, 1;
	and.pred  	%p405, %p404, %p403;
	mov.u32 	%r1528, %r717;
	@%p405 bra 	$L__BB13_595;
	setp.eq.s32 	%p406, %r1527, %r717;
	max.s32 	%r980, %r1527, 0;
	selp.b32 	%r1528, %r980, 0, %p406;
$L__BB13_595:
	add.s32 	%r1520, %r1520, -32;
	add.s32 	%r721, %r1528, -1;
	setp.ge.s32 	%p407, %r688, %r1528;
	setp.gt.s32 	%p408, %r688, 0;
	and.pred  	%p409, %p408, %p407;
	mov.u32 	%r1521, %r688;
	@%p409 bra 	$L__BB13_568;
	setp.gt.s32 	%p410, %r721, %r688;
	setp.gt.s32 	%p411, %r1528, 1;
	and.pred  	%p412, %p411, %p410;
	mov.u32 	%r1521, %r721;
	@%p412 bra 	$L__BB13_568;
	setp.eq.s32 	%p413, %r688, %r721;
	max.s32 	%r981, %r688, 0;
	selp.b32 	%r1521, %r981, 0, %p413;
	bra.uni 	$L__BB13_568;
$L__BB13_598:
	setp.ne.s32 	%p240, %r378, 0;
	@%p240 bra 	$L__BB13_603;
	add.s32 	%r723, %r688, -1;
	setp.ge.s32 	%p241, %r1510, %r688;
	setp.gt.s32 	%p242, %r1510, 0;
	and.pred  	%p243, %p242, %p241;
	mov.u32 	%r1529, %r1510;
	@%p243 bra 	$L__BB13_602;
	setp.gt.s32 	%p244, %r723, %r1510;
	setp.gt.s32 	%p245, %r688, 1;
	and.pred  	%p246, %p245, %p244;
	mov.u32 	%r1529, %r723;
	@%p246 bra 	$L__BB13_602;
	setp.eq.s32 	%p247, %r1510, %r723;
	max.s32 	%r919, %r1510, 0;
	selp.b32 	%r1529, %r919, 0, %p247;
$L__BB13_602:
	add.s64 	%rd26, %rd11, 256;
	mov.b32 	%r920, 101;
	// begin inline asm
	st.relaxed.gpu.v2.u32 [%rd26], {%r920, %r1529};
	// end inline asm
	st.shared.u32 	[_ZZN3cub18CUB_300001_SM_10006detail4scan16DeviceScanKernelINS2_10policy_hubIiiij9comparar2E10Policy1000EN6thrust24THRUST_300001_SM_1000_NS6detail15normal_iteratorINS9_10device_ptrIiEEEESE_NS0_13ScanTileStateIiLb1EEES5_NS0_8NullTypeEjiLb0ESH_EEvT0_T1_T2_iT3_T4_T5_E12temp_storage+4], %r688;
	st.shared.u32 	[_ZZN3cub18CUB_300001_SM_10006detail4scan16DeviceScanKernelINS2_10policy_hubIiiij9comparar2E10Policy1000EN6thrust24THRUST_300001_SM_1000_NS6detail15normal_iteratorINS9_10device_ptrIiEEEESE_NS0_13ScanTileStateIiLb1EEES5_NS0_8NullTypeEjiLb0ESH_EEvT0_T1_T2_iT3_T4_T5_E12temp_storage+8], %r1529;
$L__BB13_603:
	setp.ne.s32 	%p248, %r813, 0;
	@%p248 bra 	$L__BB13_605;
	st.shared.u32 	[_ZZN3cub18CUB_300001_SM_10006detail4scan16DeviceScanKernelINS2_10policy_hubIiiij9comparar2E10Policy1000EN6thrust24THRUST_300001_SM_1000_NS6detail15normal_iteratorINS9_10device_ptrIiEEEESE_NS0_13ScanTileStateIiLb1EEES5_NS0_8NullTypeEjiLb0ESH_EEvT0_T1_T2_iT3_T4_T5_E12temp_storage+36], %r688;
	mov.u32 	%r1530, %r688;
$L__BB13_605:
	bar.sync 	0;
	ld.shared.u32 	%r727, [_ZZN3cub18CUB_300001_SM_10006detail4scan16DeviceScanKernelINS2_10policy_hubIiiij9comparar2E10Policy1000EN6thrust24THRUST_300001_SM_1000_NS6detail15normal_iteratorINS9_10device_ptrIiEEEESE_NS0_13ScanTileStateIiLb1EEES5_NS0_8NullTypeEjiLb0ESH_EEvT0_T1_T2_iT3_T4_T5_E12temp_storage+36];
	setp.eq.s32 	%p249, %r378, 0;
	mov.u32 	%r1531, %r1530;
	@%p249 bra 	$L__BB13_609;
	add.s32 	%r728, %r727, -1;
	setp.ge.s32 	%p250, %r1530, %r727;
	setp.gt.s32 	%p251, %r1530, 0;
	and.pred  	%p252, %p251, %p250;
	mov.u32 	%r1531, %r1530;
	@%p252 bra 	$L__BB13_609;
	setp.gt.s32 	%p253, %r728, %r1530;
	setp.gt.s32 	%p254, %r727, 1;
	and.pred  	%p255, %p254, %p253;
	mov.u32 	%r1531, %r728;
	@%p255 bra 	$L__BB13_609;
	setp.eq.s32 	%p256, %r1530, %r728;
	max.s32 	%r922, %r1530, 0;
	selp.b32 	%r1531, %r922, 0, %p256;
$L__BB13_609:
	add.s32 	%r731, %r1531, -1;
	setp.ge.s32 	%p257, %r429, %r1531;
	setp.gt.s32 	%p258, %r429, 0;
	and.pred  	%p259, %p257, %p258;
	mov.u32 	%r1560, %r429;
	@%p259 bra 	$L__BB13_612;
	setp.gt.s32 	%p260, %r731, %r429;
	setp.gt.s32 	%p261, %r1531, 1;
	and.pred  	%p262, %p261, %p260;
	mov.u32 	%r1560, %r731;
	@%p262 bra 	$L__BB13_612;
	setp.eq.s32 	%p263, %r429, %r731;
	max.s32 	%r923, %r429, 0;
	selp.b32 	%r1560, %r923, 0, %p263;
$L__BB13_612:
	add.s32 	%r734, %r1560, -1;
	setp.ge.s32 	%p265, %r430, %r1560;
	and.pred  	%p266, %p265, %p20;
	mov.u32 	%r1559, %r430;
	@%p266 bra 	$L__BB13_615;
	setp.gt.s32 	%p267, %r734, %r430;
	setp.gt.u32 	%p268, %r1560, 1;
	and.pred  	%p269, %p268, %p267;
	mov.u32 	%r1559, %r734;
	@%p269 bra 	$L__BB13_615;
	setp.eq.s32 	%p270, %r430, %r734;
	max.s32 	%r924, %r430, 0;
	selp.b32 	%r1559, %r924, 0, %p270;
$L__BB13_615:
	add.s32 	%r737, %r1559, -1;
	setp.ge.s32 	%p272, %r431, %r1559;
	and.pred  	%p273, %p272, %p27;
	mov.u32 	%r1558, %r431;
	@%p273 bra 	$L__BB13_618;
	setp.gt.s32 	%p274, %r737, %r431;
	setp.gt.u32 	%p275, %r1559, 1;
	and.pred  	%p276, %p275, %p274;
	mov.u32 	%r1558, %r737;
	@%p276 bra 	$L__BB13_618;
	setp.eq.s32 	%p277, %r431, %r737;
	max.s32 	%r925, %r431, 0;
	selp.b32 	%r1558, %r925, 0, %p277;
$L__BB13_618:
	add.s32 	%r740, %r1558, -1;
	setp.ge.s32 	%p279, %r432, %r1558;
	and.pred  	%p280, %p279, %p34;
	mov.u32 	%r1557, %r432;
	@%p280 bra 	$L__BB13_621;
	setp.gt.s32 	%p281, %r740, %r432;
	setp.gt.u32 	%p282, %r1558, 1;
	and.pred  	%p283, %p282, %p281;
	mov.u32 	%r1557, %r740;
	@%p283 bra 	$L__BB13_621;
	setp.eq.s32 	%p284, %r432, %r740;
	max.s32 	%r926, %r432, 0;
	selp.b32 	%r1557, %r926, 0, %p284;
$L__BB13_621:
	add.s32 	%r743, %r1557, -1;
	setp.ge.s32 	%p286, %r433, %r1557;
	and.pred  	%p287, %p286, %p41;
	mov.u32 	%r1556, %r433;
	@%p287 bra 	$L__BB13_624;
	setp.gt.s32 	%p288, %r743, %r433;
	setp.gt.u32 	%p289, %r1557, 1;
	and.pred  	%p290, %p289, %p288;
	mov.u32 	%r1556, %r743;
	@%p290 bra 	$L__BB13_624;
	setp.eq.s32 	%p291, %r433, %r743;
	max.s32 	%r927, %r433, 0;
	selp.b32 	%r1556, %r927, 0, %p291;
$L__BB13_624:
	setp.gt.s32 	%p292, %r434, 0;
	add.s32 	%r746, %r1556, -1;
	setp.ge.s32 	%p293, %r434, %r1556;
	and.pred  	%p294, %p293, %p292;
	mov.u32 	%r1555, %r434;
	@%p294 bra 	$L__BB13_627;
	setp.gt.s32 	%p295, %r746, %r434;
	setp.gt.u32 	%p296, %r1556, 1;
	and.pred  	%p297, %p296, %p295;
	mov.u32 	%r1555, %r746;
	@%p297 bra 	$L__BB13_627;
	setp.eq.s32 	%p298, %r434, %r746;
	max.s32 	%r928, %r434, 0;
	selp.b32 	%r1555, %r928, 0, %p298;
$L__BB13_627:
	setp.gt.s32 	%p299, %r435, 0;
	add.s32 	%r749, %r1555, -1;
	setp.ge.s32 	%p300, %r435, %r1555;
	and.pred  	%p301, %p300, %p299;
	mov.u32 	%r1554, %r435;
	@%p301 bra 	$L__BB13_630;
	setp.gt.s32 	%p302, %r749, %r435;
	setp.gt.u32 	%p303, %r1555, 1;
	and.pred  	%p304, %p303, %p302;
	mov.u32 	%r1554, %r749;
	@%p304 bra 	$L__BB13_630;
	setp.eq.s32 	%p305, %r435, %r749;
	max.s32 	%r929, %r435, 0;
	selp.b32 	%r1554, %r929, 0, %p305;
$L__BB13_630:
	setp.gt.s32 	%p306, %r436, 0;
	add.s32 	%r752, %r1554, -1;
	setp.ge.s32 	%p307, %r436, %r1554;
	and.pred  	%p308, %p307, %p306;
	mov.u32 	%r1553, %r436;
	@%p308 bra 	$L__BB13_633;
	setp.gt.s32 	%p309, %r752, %r436;
	setp.gt.u32 	%p310, %r1554, 1;
	and.pred  	%p311, %p310, %p309;
	mov.u32 	%r1553, %r752;
	@%p311 bra 	$L__BB13_633;
	setp.eq.s32 	%p312, %r436, %r752;
	max.s32 	%r930, %r436, 0;
	selp.b32 	%r1553, %r930, 0, %p312;
$L__BB13_633:
	setp.gt.s32 	%p313, %r437, 0;
	add.s32 	%r755, %r1553, -1;
	setp.ge.s32 	%p314, %r437, %r1553;
	and.pred  	%p315, %p314, %p313;
	mov.u32 	%r1552, %r437;
	@%p315 bra 	$L__BB13_636;
	setp.gt.s32 	%p316, %r755, %r437;
	setp.gt.u32 	%p317, %r1553, 1;
	and.pred  	%p318, %p317, %p316;
	mov.u32 	%r1552, %r755;
	@%p318 bra 	$L__BB13_636;
	setp.eq.s32 	%p319, %r437, %r755;
	max.s32 	%r931, %r437, 0;
	selp.b32 	%r1552, %r931, 0, %p319;
$L__BB13_636:
	setp.gt.s32 	%p320, %r438, 0;
	add.s32 	%r758, %r1552, -1;
	setp.ge.s32 	%p321, %r438, %r1552;
	and.pred  	%p322, %p321, %p320;
	mov.u32 	%r1551, %r438;
	@%p322 bra 	$L__BB13_639;
	setp.gt.s32 	%p323, %r758, %r438;
	setp.gt.u32 	%p324, %r1552, 1;
	and.pred  	%p325, %p324, %p323;
	mov.u32 	%r1551, %r758;
	@%p325 bra 	$L__BB13_639;
	setp.eq.s32 	%p326, %r438, %r758;
	max.s32 	%r932, %r438, 0;
	selp.b32 	%r1551, %r932, 0, %p326;
$L__BB13_639:
	setp.gt.s32 	%p327, %r439, 0;
	add.s32 	%r761, %r1551, -1;
	setp.ge.s32 	%p328, %r439, %r1551;
	and.pred  	%p329, %p328, %p327;
	mov.u32 	%r1550, %r439;
	@%p329 bra 	$L__BB13_642;
	setp.gt.s32 	%p330, %r761, %r439;
	setp.gt.u32 	%p331, %r1551, 1;
	and.pred  	%p332, %p331, %p330;
	mov.u32 	%r1550, %r761;
	@%p332 bra 	$L__BB13_642;
	setp.eq.s32 	%p333, %r439, %r761;
	max.s32 	%r933, %r439, 0;
	selp.b32 	%r1550, %r933, 0, %p333;
$L__BB13_642:
	setp.gt.s32 	%p334, %r440, 0;
	add.s32 	%r764, %r1550, -1;
	setp.ge.s32 	%p335, %r440, %r1550;
	and.pred  	%p336, %p335, %p334;
	mov.u32 	%r1549, %r440;
	@%p336 bra 	$L__BB13_645;
	setp.gt.s32 	%p337, %r764, %r440;
	setp.gt.u32 	%p338, %r1550, 1;
	and.pred  	%p339, %p338, %p337;
	mov.u32 	%r1549, %r764;
	@%p339 bra 	$L__BB13_645;
	setp.eq.s32 	%p340, %r440, %r764;
	max.s32 	%r934, %r440, 0;
	selp.b32 	%r1549, %r934, 0, %p340;
$L__BB13_645:
	setp.gt.s32 	%p341, %r441, 0;
	add.s32 	%r767, %r1549, -1;
	setp.ge.s32 	%p342, %r441, %r1549;
	and.pred  	%p343, %p342, %p341;
	mov.u32 	%r1548, %r441;
	@%p343 bra 	$L__BB13_648;
	setp.gt.s32 	%p344, %r767, %r441;
	setp.gt.u32 	%p345, %r1549, 1;
	and.pred  	%p346, %p345, %p344;
	mov.u32 	%r1548, %r767;
	@%p346 bra 	$L__BB13_648;
	setp.eq.s32 	%p347, %r441, %r767;
	max.s32 	%r935, %r441, 0;
	selp.b32 	%r1548, %r935, 0, %p347;
$L__BB13_648:
	setp.gt.s32 	%p348, %r442, 0;
	add.s32 	%r770, %r1548, -1;
	setp.ge.s32 	%p349, %r442, %r1548;
	and.pred  	%p350, %p349, %p348;
	mov.u32 	%r1547, %r442;
	@%p350 bra 	$L__BB13_651;
	setp.gt.s32 	%p351, %r770, %r442;
	setp.gt.u32 	%p352, %r1548, 1;
	and.pred  	%p353, %p352, %p351;
	mov.u32 	%r1547, %r770;
	@%p353 bra 	$L__BB13_651;
	setp.eq.s32 	%p354, %r442, %r770;
	max.s32 	%r936, %r442, 0;
	selp.b32 	%r1547, %r936, 0, %p354;
$L__BB13_651:
	setp.gt.s32 	%p355, %r443, 0;
	add.s32 	%r773, %r1547, -1;
	setp.ge.s32 	%p356, %r443, %r1547;
	and.pred  	%p357, %p356, %p355;
	mov.u32 	%r1546, %r443;
	@%p357 bra 	$L__BB13_654;
	setp.gt.s32 	%p358, %r773, %r443;
	setp.gt.u32 	%p359, %r1547, 1;
	and.pred  	%p360, %p359, %p358;
	mov.u32 	%r1546, %r773;
	@%p360 bra 	$L__BB13_654;
	setp.eq.s32 	%p361, %r443, %r773;
	max.s32 	%r937, %r443, 0;
	selp.b32 	%r1546, %r937, 0, %p361;
$L__BB13_654:
	bar.sync 	0;
	st.shared.u32 	[%r428], %r1560;
	st.shared.u32 	[%r428+4], %r1559;
	st.shared.u32 	[%r428+8], %r1558;
	st.shared.u32 	[%r428+12], %r1557;
	st.shared.u32 	[%r428+16], %r1556;
	st.shared.u32 	[%r428+20], %r1555;
	st.shared.u32 	[%r428+24], %r1554;
	st.shared.u32 	[%r428+28], %r1553;
	st.shared.u32 	[%r428+32], %r1552;
	st.shared.u32 	[%r428+36], %r1551;
	st.shared.u32 	[%r428+40], %r1550;
	st.shared.u32 	[%r428+44], %r1549;
	st.shared.u32 	[%r428+48], %r1548;
	st.shared.u32 	[%r428+52], %r1547;
	st.shared.u32 	[%r428+56], %r1546;
	bar.warp.sync 	-1;
	ld.shared.u32 	%r790, [%r427];
	ld.shared.u32 	%r791, [%r427+128];
	ld.shared.u32 	%r792, [%r427+256];
	ld.shared.u32 	%r793, [%r427+384];
	ld.shared.u32 	%r794, [%r427+512];
	ld.shared.u32 	%r795, [%r427+640];
	ld.shared.u32 	%r796, [%r427+768];
	ld.shared.u32 	%r797, [%r427+896];
	ld.shared.u32 	%r798, [%r427+1024];
	ld.shared.u32 	%r799, [%r427+1152];
	ld.shared.u32 	%r800, [%r427+1280];
	ld.shared.u32 	%r801, [%r427+1408];
	ld.shared.u32 	%r802, [%r427+1536];
	ld.shared.u32 	%r803, [%r427+1664];
	ld.shared.u32 	%r804, [%r427+1792];
	setp.ne.s32 	%p686, %r378, 0;
	@%p686 bra 	$L__BB13_656;
	st.volatile.shared.u32 	[_ZZN3cub18CUB_300001_SM_10006detail4scan16DeviceScanKernelINS2_10policy_hubIiiij9comparar2E10Policy1000EN6thrust24THRUST_300001_SM_1000_NS6detail15normal_iteratorINS9_10device_ptrIiEEEESE_NS0_13ScanTileStateIiLb1EEES5_NS0_8NullTypeEjiLb0ESH_EEvT0_T1_T2_iT3_T4_T5_E12temp_storage+7680], %r3;
$L__BB13_656:
	bar.sync 	0;
	ld.volatile.shared.u32 	%r805, [_ZZN3cub18CUB_300001_SM_10006detail4scan16DeviceScanKernelINS2_10policy_hubIiiij9comparar2E10Policy1000EN6thrust24THRUST_300001_SM_1000_NS6detail15normal_iteratorINS9_10device_ptrIiEEEESE_NS0_13ScanTileStateIiLb1EEES5_NS0_8NullTypeEjiLb0ESH_EEvT0_T1_T2_iT3_T4_T5_E12temp_storage+7680];
	cvt.u64.u32 	%rd32, %r380;
	add.s64 	%rd33, %rd32, %rd9;
	setp.ge.s32 	%p687, %r380, %r805;
	shl.b64 	%rd34, %rd33, 2;
	add.s64 	%rd15, %rd3, %rd34;
	@%p687 bra 	$L__BB13_658;
	st.global.u32 	[%rd15], %r790;
$L__BB13_658:
	setp.ge.s32 	%p688, %r383, %r805;
	@%p688 bra 	$L__BB13_660;
	st.global.u32 	[%rd15+128], %r791;
$L__BB13_660:
	setp.ge.s32 	%p689, %r386, %r805;
	@%p689 bra 	$L__BB13_662;
	st.global.u32 	[%rd15+256], %r792;
$L__BB13_662:
	setp.ge.s32 	%p690, %r389, %r805;
	@%p690 bra 	$L__BB13_664;
	st.global.u32 	[%rd15+384], %r793;
$L__BB13_664:
	setp.ge.s32 	%p691, %r392, %r805;
	@%p691 bra 	$L__BB13_666;
	st.global.u32 	[%rd15+512], %r794;
$L__BB13_666:
	setp.ge.s32 	%p692, %r395, %r805;
	@%p692 bra 	$L__BB13_668;
	st.global.u32 	[%rd15+640], %r795;
$L__BB13_668:
	setp.ge.s32 	%p693, %r398, %r805;
	@%p693 bra 	$L__BB13_670;
	st.global.u32 	[%rd15+768], %r796;
$L__BB13_670:
	setp.ge.s32 	%p694, %r401, %r805;
	@%p694 bra 	$L__BB13_672;
	st.global.u32 	[%rd15+896], %r797;
$L__BB13_672:
	setp.ge.s32 	%p695, %r404, %r805;
	@%p695 bra 	$L__BB13_674;
	st.global.u32 	[%rd15+1024], %r798;
$L__BB13_674:
	setp.ge.s32 	%p696, %r407, %r805;
	@%p696 bra 	$L__BB13_676;
	st.global.u32 	[%rd15+1152], %r799;
$L__BB13_676:
	setp.ge.s32 	%p697, %r410, %r805;
	@%p697 bra 	$L__BB13_678;
	st.global.u32 	[%rd15+1280], %r800;
$L__BB13_678:
	setp.ge.s32 	%p698, %r413, %r805;
	@%p698 bra 	$L__BB13_680;
	st.global.u32 	[%rd15+1408], %r801;
$L__BB13_680:
	setp.ge.s32 	%p699, %r416, %r805;
	@%p699 bra 	$L__BB13_682;
	st.global.u32 	[%rd15+1536], %r802;
$L__BB13_682:
	setp.ge.s32 	%p700, %r419, %r805;
	@%p700 bra 	$L__BB13_684;
	st.global.u32 	[%rd15+1664], %r803;
$L__BB13_684:
	setp.ge.s32 	%p701, %r422, %r805;
	@%p701 bra 	$L__BB13_686;
	st.global.u32 	[%rd15+1792], %r804;
$L__BB13_686:
	ret;

}
	// .globl	_ZN3cub18CUB_300001_SM_10006detail4scan16DeviceScanKernelINS2_10policy_hubIiiim9comparar2E10Policy1000EN6thrust24THRUST_300001_SM_1000_NS6detail15normal_iteratorINS9_10device_ptrIiEEEESE_NS0_13ScanTileStateIiLb1EEES5_NS0_8NullTypeEmiLb0ESH_EEvT0_T1_T2_iT3_T4_T5_
.visible .entry _ZN3cub18CUB_300001_SM_10006detail4scan16DeviceScanKernelINS2_10policy_hubIiiim9comparar2E10Policy1000EN6thrust24THRUST_300001_SM_1000_NS6detail15normal_iteratorINS9_10device_ptrIiEEEESE_NS0_13ScanTileStateIiLb1EEES5_NS0_8NullTypeEmiLb0ESH_EEvT0_T1_T2_iT3_T4_T5_(
	.param .align 8 .b8 _ZN3cub18CUB_300001_SM_10006detail4scan16DeviceScanKernelINS2_10policy_hubIiiim9comparar2E10Policy1000EN6thrust24THRUST_300001_SM_1000_NS6detail15normal_iteratorINS9_10device_ptrIiEEEESE_NS0_13ScanTileStateIiLb1EEES5_NS0_8NullTypeEmiLb0ESH_EEvT0_T1_T2_iT3_T4_T5__param_0[8],
	.param .align 8 .b8 _ZN3cub18CUB_300001_SM_10006detail4scan16DeviceScanKernelINS2_10policy_hubIiiim9comparar2E10Policy1000EN6thrust24THRUST_300001_SM_1000_NS6detail15normal_iteratorINS9_10device_ptrIiEEEESE_NS0_13ScanTileStateIiLb1EEES5_NS0_8NullTypeEmiLb0ESH_EEvT0_T1_T2_iT3_T4_T5__param_1[8],
	.param .align 8 .b8 _ZN3cub18CUB_300001_SM_10006detail4scan16DeviceScanKernelINS2_10policy_hubIiiim9comparar2E10Policy1000EN6thrust24THRUST_300001_SM_1000_NS6detail15normal_iteratorINS9_10device_ptrIiEEEESE_NS0_13ScanTileStateIiLb1EEES5_NS0_8NullTypeEmiLb0ESH_EEvT0_T1_T2_iT3_T4_T5__param_2[8],
	.param .u32 _ZN3cub18CUB_300001_SM_10006detail4scan16DeviceScanKernelINS2_10policy_hubIiiim9comparar2E10Policy1000EN6thrust24THRUST_300001_SM_1000_NS6detail15normal_iteratorINS9_10device_ptrIiEEEESE_NS0_13ScanTileStateIiLb1EEES5_NS0_8NullTypeEmiLb0ESH_EEvT0_T1_T2_iT3_T4_T5__param_3,
	.param .align 1 .b8 _ZN3cub18CUB_300001_SM_10006detail4scan16DeviceScanKernelINS2_10policy_hubIiiim9comparar2E10Policy1000EN6thrust24THRUST_300001_SM_1000_NS6detail15normal_iteratorINS9_10device_ptrIiEEEESE_NS0_13ScanTileStateIiLb1EEES5_NS0_8NullTypeEmiLb0ESH_EEvT0_T1_T2_iT3_T4_T5__param_4[1],
	.param .align 1 .b8 _ZN3cub18CUB_300001_SM_10006detail4scan16DeviceScanKernelINS2_10policy_hubIiiim9comparar2E10Policy1000EN6thrust24THRUST_300001_SM_1000_NS6detail15normal_iteratorINS9_10device_ptrIiEEEESE_NS0_13ScanTileStateIiLb1EEES5_NS0_8NullTypeEmiLb0ESH_EEvT0_T1_T2_iT3_T4_T5__param_5[1],
	.param .u64 _ZN3cub18CUB_300001_SM_10006detail4scan16DeviceScanKernelINS2_10policy_hubIiiim9comparar2E10Policy1000EN6thrust24THRUST_300001_SM_1000_NS6detail15normal_iteratorINS9_10device_ptrIiEEEESE_NS0_13ScanTileStateIiLb1EEES5_NS0_8NullTypeEmiLb0ESH_EEvT0_T1_T2_iT3_T4_T5__param_6
)
.maxntid 128
{
	.reg .pred 	%p<1378>;
	.reg .b32 	%r<1559>;
	.reg .b64 	%rd<54>;
	// demoted variable
	.shared .align 16 .b8 _ZZN3cub18CUB_300001_SM_10006detail4scan16DeviceScanKernelINS2_10policy_hubIiiim9comparar2E10Policy1000EN6thrust24THRUST_300001_SM_1000_NS6detail15normal_iteratorINS9_10device_ptrIiEEEESE_NS0_13ScanTileStateIiLb1EEES5_NS0_8NullTypeEmiLb0ESH_EEvT0_T1_T2_iT3_T4_T5_E12temp_storage[7696];
	ld.param.u64 	%rd1, [_ZN3cub18CUB_300001_SM_10006detail4scan16DeviceScanKernelINS2_10policy_hubIiiim9comparar2E10Policy1000EN6thrust24THRUST_300001_SM_1000_NS6detail15normal_iteratorINS9_10device_ptrIiEEEESE_NS0_13ScanTileStateIiLb1EEES5_NS0_8NullTypeEmiLb0ESH_EEvT0_T1_T2_iT3_T4_T5__param_2];
	ld.param.u64 	%rd17, [_ZN3cub18CUB_300001_SM_10006detail4scan16DeviceScanKernelINS2_10policy_hubIiiim9comparar2E10Policy1000EN6thrust24THRUST_300001_SM_1000_NS6detail15normal_iteratorINS9_10device_ptrIiEEEESE_NS0_13ScanTileStateIiLb1EEES5_NS0_8NullTypeEmiLb0ESH_EEvT0_T1_T2_iT3_T4_T5__param_1];
	ld.param.u64 	%rd18, [_ZN3cub18CUB_300001_SM_10006detail4scan16DeviceScanKernelINS2_10policy_hubIiiim9comparar2E10Policy1000EN6thrust24THRUST_300001_SM_1000_NS6detail15normal_iteratorINS9_10device_ptrIiEEEESE_NS0_13ScanTileStateIiLb1EEES5_NS0_8NullTypeEmiLb0ESH_EEvT0_T1_T2_iT3_T4_T5__param_0];
	ld.param.u32 	%r805, [_ZN3cub18CUB_300001_SM_10006detail4scan16DeviceScanKernelINS2_10policy_hubIiiim9comparar2E10Policy1000EN6thrust24THRUST_300001_SM_1000_NS6detail15normal_iteratorINS9_10device_ptrIiEEEESE_NS0_13ScanTileStateIiLb1EEES5_NS0_8NullTypeEmiLb0ESH_EEvT0_T1_T2_iT3_T4_T5__param_3];
	ld.param.u64 	%rd19, [_ZN3cub18CUB_300001_SM_10006detail4scan16DeviceScanKernelINS2_10policy_hubIiiim9comparar2E10Policy1000EN6thrust24THRUST_300001_SM_1000_NS6detail15normal_iteratorINS9_10device_ptrIiEEEESE_NS0_13ScanTileStateIiLb1EEES5_NS0_8NullTypeEmiLb0ESH_EEvT0_T1_T2_iT3_T4_T5__param_6];
	cvta.to.global.u64 	%rd2, %rd18;
	cvta.to.global.u64 	%rd3, %rd17;
	mov.u32 	%r806, %ctaid.x;
	add.s32 	%r1, %r805, %r806;
	mul.wide.s32 	%rd4, %r1, 1920;
	sub.s64 	%rd5, %rd19, %rd4;
	setp.lt.u64 	%p1, %rd5, 1921;
	@%p1 bra 	$L__BB14_315;
	mov.u32 	%r2, %tid.x;
	and.b32  	%r1053, %r2, 31;
	and.b32  	%r1054, %r2, 992;
	mul.lo.s32 	%r1055, %r1054, 15;
	or.b32  	%r1056, %r1055, %r1053;
	cvt.u64.u32 	%rd37, %r1056;
	add.s64 	%rd6, %rd4, %rd37;
	shl.b64 	%rd38, %rd6, 2;
	add.s64 	%rd39, %rd2, %rd38;
	ld.global.u32 	%r1057, [%rd39];
	ld.global.u32 	%r1058, [%rd39+128];
	ld.global.u32 	%r1059, [%rd39+256];
	ld.global.u32 	%r1060, [%rd39+384];
	ld.global.u32 	%r1061, [%rd39+512];
	ld.global.u32 	%r1062, [%rd39+640];
	ld.global.u32 	%r1063, [%rd39+768];
	ld.global.u32 	%r1064, [%rd39+896];
	ld.global.u32 	%r1065, [%rd39+1024];
	ld.global.u32 	%r1066, [%rd39+1152];
	ld.global.u32 	%r1067, [%rd39+1280];
	ld.global.u32 	%r1068, [%rd39+1408];
	ld.global.u32 	%r1069, [%rd39+1536];
	ld.global.u32 	%r1070, [%rd39+1664];
	ld.global.u32 	%r1071, [%rd39+1792];
	// begin inline asm
	mov.u32 %r1052, %laneid;
	// end inline asm
	shr.u32 	%r4, %r2, 5;
	mad.lo.s32 	%r1072, %r4, 480, %r1052;
	shl.b32 	%r1073, %r1072, 2;
	mov.u32 	%r1074, _ZZN3cub18CUB_300001_SM_10006detail4scan16DeviceScanKernelINS2_10policy_hubIiiim9comparar2E10Policy1000EN6thrust24THRUST_300001_SM_1000_NS6detail15normal_iteratorINS9_10device_ptrIiEEEESE_NS0_13ScanTileStateIiLb1EEES5_NS0_8NullTypeEmiLb0ESH_EEvT0_T1_T2_iT3_T4_T5_E12temp_storage;
	add.s32 	%r5, %r1074, %r1073;
	st.shared.u32 	[%r5], %r1057;
	st.shared.u32 	[%r5+128], %r1058;
	st.shared.u32 	[%r5+256], %r1059;
	st.shared.u32 	[%r5+384], %r1060;
	st.shared.u32 	[%r5+512], %r1061;
	st.shared.u32 	[%r5+640], %r1062;
	st.shared.u32 	[%r5+768], %r1063;
	st.shared.u32 	[%r5+896], %r1064;
	st.shared.u32 	[%r5+1024], %r1065;
	st.shared.u32 	[%r5+1152], %r1066;
	st.shared.u32 	[%r5+1280], %r1067;
	st.shared.u32 	[%r5+1408], %r1068;
	st.shared.u32 	[%r5+1536], %r1069;
	st.shared.u32 	[%r5+1664], %r1070;
	st.shared.u32 	[%r5+1792], %r1071;
	bar.warp.sync 	-1;
	mad.lo.s32 	%r6, %r1052, 56, %r5;
	ld.shared.u32 	%r7, [%r6];
	ld.shared.u32 	%r8, [%r6+4];
	ld.shared.u32 	%r9, [%r6+8];
	ld.shared.u32 	%r10, [%r6+12];
	ld.shared.u32 	%r11, [%r6+16];
	ld.shared.u32 	%r12, [%r6+20];
	ld.shared.u32 	%r13, [%r6+24];
	ld.shared.u32 	%r14, [%r6+28];
	ld.shared.u32 	%r15, [%r6+32];
	ld.shared.u32 	%r16, [%r6+36];
	ld.shared.u32 	%r17, [%r6+40];
	ld.shared.u32 	%r18, [%r6+44];
	ld.shared.u32 	%r19, [%r6+48];
	ld.shared.u32 	%r20, [%r6+52];
	ld.shared.u32 	%r21, [%r6+56];
	bar.sync 	0;
	setp.ne.s32 	%p702, %r1, 0;
	@%p702 bra 	$L__BB14_123;
	add.s32 	%r22, %r7, -1;
	setp.ge.s32 	%p1100, %r8, %r7;
	setp.gt.s32 	%p1101, %r8, 0;
	and.pred  	%p1102, %p1100, %p1101;
	mov.u32 	%r1324, %r8;
	@%p1102 bra 	$L__BB14_5;
	setp.gt.s32 	%p1103, %r22, %r8;
	setp.gt.s32 	%p1104, %r7, 1;
	and.pred  	%p1105, %p1104, %p1103;
	mov.u32 	%r1324, %r22;
	@%p1105 bra 	$L__BB14_5;
	setp.eq.s32 	%p1106, %r8, %r22;
	max.s32 	%r1240, %r8, 0;
	selp.b32 	%r1324, %r1240, 0, %p1106;
$L__BB14_5:
	add.s32 	%r25, %r1324, -1;
	setp.ge.s32 	%p1107, %r9, %r1324;
	setp.gt.s32 	%p1108, %r9, 0;
	and.pred  	%p1109, %p1107, %p1108;
	mov.u32 	%r1325, %r9;
	@%p1109 bra 	$L__BB14_8;
	setp.gt.s32 	%p1110, %r25, %r9;
	setp.gt.u32 	%p1111, %r1324, 1;
	and.pred  	%p1112, %p1111, %p1110;
	mov.u32 	%r1325, %r25;
	@%p1112 bra 	$L__BB14_8;
	setp.eq.s32 	%p1113, %r9, %r25;
	max.s32 	%r1241, %r9, 0;
	selp.b32 	%r1325, %r1241, 0, %p1113;
$L__BB14_8:
	add.s32 	%r28, %r1325, -1;
	setp.ge.s32 	%p1114, %r10, %r1325;
	setp.gt.s32 	%p1115, %r10, 0;
	and.pred  	%p1116, %p1114, %p1115;
	mov.u32 	%r1326, %r10;
	@%p1116 bra 	$L__BB14_11;
	setp.gt.s32 	%p1117, %r28, %r10;
	setp.gt.u32 	%p1118, %r1325, 1;
	and.pred  	%p1119, %p1118, %p1117;
	mov.u32 	%r1326, %r28;
	@%p1119 bra 	$L__BB14_11;
	setp.eq.s32 	%p1120, %r10, %r28;
	max.s32 	%r1242, %r10, 0;
	selp.b32 	%r1326, %r1242, 0, %p1120;
$L__BB14_11:
	add.s32 	%r31, %r1326, -1;
	setp.ge.s32 	%p1121, %r11, %r1326;
	setp.gt.s32 	%p1122, %r11, 0;
	and.pred  	%p1123, %p1121, %p1122;
	mov.u32 	%r1327, %r11;
	@%p1123 bra 	$L__BB14_14;
	setp.gt.s32 	%p1124, %r31, %r11;
	setp.gt.u32 	%p1125, %r1326, 1;
	and.pred  	%p1126, %p1125, %p1124;
	mov.u32 	%r1327, %r31;
	@%p1126 bra 	$L__BB14_14;
	setp.eq.s32 	%p1127, %r11, %r31;
	max.s32 	%r1243, %r11, 0;
	selp.b32 	%r1327, %r1243, 0, %p1127;
$L__BB14_14:
	add.s32 	%r34, %r1327, -1;
	setp.ge.s32 	%p1128, %r12, %r1327;
	setp.gt.s32 	%p1129, %r12, 0;
	and.pred  	%p1130, %p1128, %p1129;
	mov.u32 	%r1328, %r12;
	@%p1130 bra 	$L__BB14_17;
	setp.gt.s32 	%p1131, %r34, %r12;
	setp.gt.u32 	%p1132, %r1327, 1;
	and.pred  	%p1133, %p1132, %p1131;
	mov.u32 	%r1328, %r34;
	@%p1133 bra 	$L__BB14_17;
	setp.eq.s32 	%p1134, %r12, %r34;
	max.s32 	%r1244, %r12, 0;
	selp.b32 	%r1328, %r1244, 0, %p1134;
$L__BB14_17:
	add.s32 	%r37, %r1328, -1;
	setp.ge.s32 	%p1135, %r13, %r1328;
	setp.gt.s32 	%p1136, %r13, 0;
	and.pred  	%p1137, %p1135, %p1136;
	mov.u32 	%r1329, %r13;
	@%p1137 bra 	$L__BB14_20;
	setp.gt.s32 	%p1138, %r37, %r13;
	setp.gt.u32 	%p1139, %r1328, 1;
	and.pred  	%p1140, %p1139, %p1138;
	mov.u32 	%r1329, %r37;
	@%p1140 bra 	$L__BB14_20;
	setp.eq.s32 	%p1141, %r13, %r37;
	max.s32 	%r1245, %r13, 0;
	selp.b32 	%r1329, %r1245, 0, %p1141;
$L__BB14_20:
	add.s32 	%r40, %r1329, -1;
	setp.ge.s32 	%p1142, %r14, %r1329;
	setp.gt.s32 	%p1143, %r14, 0;
	and.pred  	%p1144, %p1142, %p1143;
	mov.u32 	%r1330, %r14;
	@%p1144 bra 	$L__BB14_23;
	setp.gt.s32 	%p1145, %r40, %r14;
	setp.gt.u32 	%p1146, %r1329, 1;
	and.pred  	%p1147, %p1146, %p1145;
	mov.u32 	%r1330, %r40;
	@%p1147 bra 	$L__BB14_23;
	setp.eq.s32 	%p1148, %r14, %r40;
	max.s32 	%r1246, %r14, 0;
	selp.b32 	%r1330, %r1246, 0, %p1148;
$L__BB14_23:
	add.s32 	%r43, %r1330, -1;
	setp.ge.s32 	%p1149, %r15, %r1330;
	setp.gt.s32 	%p1150, %r15, 0;
	and.pred  	%p1151, %p1149, %p1150;
	mov.u32 	%r1331, %r15;
	@%p1151 bra 	$L__BB14_26;
	setp.gt.s32 	%p1152, %r43, %r15;
	setp.gt.u32 	%p1153, %r1330, 1;
	and.pred  	%p1154, %p1153, %p1152;
	mov.u32 	%r1331, %r43;
	@%p1154 bra 	$L__BB14_26;
	setp.eq.s32 	%p1155, %r15, %r43;
	max.s32 	%r1247, %r15, 0;
	selp.b32 	%r1331, %r1247, 0, %p1155;
$L__BB14_26:
	add.s32 	%r46, %r1331, -1;
	setp.ge.s32 	%p1156, %r16, %r1331;
	setp.gt.s32 	%p1157, %r16, 0;
	and.pred  	%p1158, %p1156, %p1157;
	mov.u32 	%r1332, %r16;
	@%p1158 bra 	$L__BB14_29;
	setp.gt.s32 	%p1159, %r46, %r16;
	setp.gt.u32 	%p1160, %r1331, 1;
	and.pred  	%p1161, %p1160, %p1159;
	mov.u32 	%r1332, %r46;
	@%p1161 bra 	$L__BB14_29;
	setp.eq.s32 	%p1162, %r16, %r46;
	max.s32 	%r1248, %r16, 0;
	selp.b32 	%r1332, %r1248, 0, %p1162;
$L__BB14_29:
	add.s32 	%r49, %r1332, -1;
	setp.ge.s32 	%p1163, %r17, %r1332;
	setp.gt.s32 	%p1164, %r17, 0;
	and.pred  	%p1165, %p1163, %p1164;
	mov.u32 	%r1333, %r17;
	@%p1165 bra 	$L__BB14_32;
	setp.gt.s32 	%p1166, %r49, %r17;
	setp.gt.u32 	%p1167, %r1332, 1;
	and.pred  	%p1168, %p1167, %p1166;
	mov.u32 	%r1333, %r49;
	@%p1168 bra 	$L__BB14_32;
	setp.eq.s32 	%p1169, %r17, %r49;
	max.s32 	%r1249, %r17, 0;
	selp.b32 	%r1333, %r1249, 0, %p1169;
$L__BB14_32:
	add.s32 	%r52, %r1333, -1;
	setp.ge.s32 	%p1170, %r18, %r1333;
	setp.gt.s32 	%p1171, %r18, 0;
	and.pred  	%p1172, %p1170, %p1171;
	mov.u32 	%r1334, %r18;
	@%p1172 bra 	$L__BB14_35;
	setp.gt.s32 	%p1173, %r52, %r18;
	setp.gt.u32 	%p1174, %r1333, 1;
	and.pred  	%p1175, %p1174, %p1173;
	mov.u32 	%r1334, %r52;
	@%p1175 bra 	$L__BB14_35;
	setp.eq.s32 	%p1176, %r18, %r52;
	max.s32 	%r1250, %r18, 0;
	selp.b32 	%r1334, %r1250, 0, %p1176;
$L__BB14_35:
	add.s32 	%r55, %r1334, -1;
	setp.ge.s32 	%p1177, %r19, %r1334;
	setp.gt.s32 	%p1178, %r19, 0;
	and.pred  	%p1179, %p1177, %p1178;
	mov.u32 	%r1335, %r19;
	@%p1179 bra 	$L__BB14_38;
	setp.gt.s32 	%p1180, %r55, %r19;
	setp.gt.u32 	%p1181, %r1334, 1;
	and.pred  	%p1182, %p1181, %p1180;
	mov.u32 	%r1335, %r55;
	@%p1182 bra 	$L__BB14_38;
	setp.eq.s32 	%p1183, %r19, %r55;
	max.s32 	%r1251, %r19, 0;
	selp.b32 	%r1335, %r1251, 0, %p1183;
$L__BB14_38:
	add.s32 	%r58, %r1335, -1;
	setp.ge.s32 	%p1184, %r20, %r1335;
	setp.gt.s32 	%p1185, %r20, 0;
	and.pred  	%p1186, %p1184, %p1185;
	mov.u32 	%r1336, %r20;
	@%p1186 bra 	$L__BB14_41;
	setp.gt.s32 	%p1187, %r58, %r20;
	setp.gt.u32 	%p1188, %r1335, 1;
	and.pred  	%p1189, %p1188, %p1187;
	mov.u32 	%r1336, %r58;
	@%p1189 bra 	$L__BB14_41;
	setp.eq.s32 	%p1190, %r20, %r58;
	max.s32 	%r1252, %r20, 0;
	selp.b32 	%r1336, %r1252, 0, %p1190;
$L__BB14_41:
	add.s32 	%r61, %r1336, -1;
	setp.ge.s32 	%p1191, %r21, %r1336;
	setp.gt.s32 	%p1192, %r21, 0;
	and.pred  	%p1193, %p1191, %p1192;
	mov.u32 	%r1337, %r21;
	@%p1193 bra 	$L__BB14_44;
	setp.gt.s32 	%p1194, %r61, %r21;
	setp.gt.u32 	%p1195, %r1336, 1;
	and.pred  	%p1196, %p1195, %p1194;
	mov.u32 	%r1337, %r61;
	@%p1196 bra 	$L__BB14_44;
	setp.eq.s32 	%p1197, %r21, %r61;
	max.s32 	%r1253, %r21, 0;
	selp.b32 	%r1337, %r1253, 0, %p1197;
$L__BB14_44:
	mov.b32 	%r1256, 1;
	mov.b32 	%r1257, 0;
	mov.b32 	%r1258, -1;
	// begin inline asm
	shfl.sync.up.b32 %r1254, %r1337, %r1256, %r1257, %r1258;
	// end inline asm
	add.s32 	%r65, %r1254, -1;
	setp.ge.s32 	%p1198, %r1337, %r1254;
	setp.ne.s32 	%p1199, %r1337, 0;
	and.pred  	%p1200, %p1199, %p1198;
	mov.u32 	%r1338, %r1337;
	@%p1200 bra 	$L__BB14_47;
	setp.gt.s32 	%p1201, %r65, %r1337;
	setp.gt.s32 	%p1202, %r1254, 1;
	and.pred  	%p1203, %p1202, %p1201;
	mov.u32 	%r1338, %r65;
	@%p1203 bra 	$L__BB14_47;
	setp.eq.s32 	%p1204, %r1337, %r65;
	selp.b32 	%r1338, %r1337, 0, %p1204;
$L__BB14_47:
	setp.lt.s32 	%p1205, %r1052, 1;
	selp.b32 	%r1260, %r1337, %r1338, %p1205;
	mov.b32 	%r1261, 2;
	mov.b32 	%r1262, 0;
	mov.b32 	%r1263, -1;
	// begin inline asm
	shfl.sync.up.b32 %r1259, %r1260, %r1261, %r1262, %r1263;
	// end inline asm
	add.s32 	%r70, %r1259, -1;
	setp.ge.s32 	%p1206, %r1260, %r1259;
	setp.ne.s32 	%p1207, %r1260, 0;
	and.pred  	%p1208, %p1207, %p1206;
	mov.u32 	%r1339, %r1260;
	@%p1208 bra 	$L__BB14_50;
	setp.gt.s32 	%p1209, %r70, %r1260;
	setp.gt.s32 	%p1210, %r1259, 1;
	and.pred  	%p1211, %p1210, %p1209;
	mov.u32 	%r1339, %r70;
	@%p1211 bra 	$L__BB14_50;
	setp.eq.s32 	%p1212, %r1260, %r70;
	selp.b32 	%r1339, %r1260, 0, %p1212;
$L__BB14_50:
	setp.lt.s32 	%p1213, %r1052, 2;
	selp.b32 	%r1265, %r1260, %r1339, %p1213;
	mov.b32 	%r1266, 4;
	mov.b32 	%r1267, 0;
	mov.b32 	%r1268, -1;
	// begin inline asm
	shfl.sync.up.b32 %r1264, %r1265, %r1266, %r1267, %r1268;
	// end inline asm
	add.s32 	%r75, %r1264, -1;
	setp.ge.s32 	%p1214, %r1265, %r1264;
	setp.ne.s32 	%p1215, %r1265, 0;
	and.pred  	%p1216, %p1215, %p1214;
	mov.u32 	%r1340, %r1265;
	@%p1216 bra 	$L__BB14_53;
	setp.gt.s32 	%p1217, %r75, %r1265;
	setp.gt.s32 	%p1218, %r1264, 1;
	and.pred  	%p1219, %p1218, %p1217;
	mov.u32 	%r1340, %r75;
	@%p1219 bra 	$L__BB14_53;
	setp.eq.s32 	%p1220, %r1265, %r75;
	selp.b32 	%r1340, %r1265, 0, %p1220;
$L__BB14_53:
	setp.lt.s32 	%p1221, %r1052, 4;
	selp.b32 	%r1270, %r1265, %r1340, %p1221;
	mov.b32 	%r1271, 8;
	mov.b32 	%r1272, 0;
	mov.b32 	%r1273, -1;
	// begin inline asm
	shfl.sync.up.b32 %r1269, %r1270, %r1271, %r1272, %r1273;
	// end inline asm
	add.s32 	%r80, %r1269, -1;
	setp.ge.s32 	%p1222, %r1270, %r1269;
	setp.ne.s32 	%p1223, %r1270, 0;
	and.pred  	%p1224, %p1223, %p1222;
	mov.u32 	%r1341, %r1270;
	@%p1224 bra 	$L__BB14_56;
	setp.gt.s32 	%p1225, %r80, %r1270;
	setp.gt.s32 	%p1226, %r1269, 1;
	and.pred  	%p1227, %p1226, %p1225;
	mov.u32 	%r1341, %r80;
	@%p1227 bra 	$L__BB14_56;
	setp.eq.s32 	%p1228, %r1270, %r80;
	selp.b32 	%r1341, %r1270, 0, %p1228;
$L__BB14_56:
	setp.lt.s32 	%p1229, %r1052, 8;
	selp.b32 	%r1275, %r1270, %r1341, %p1229;
	mov.b32 	%r1276, 16;
	mov.b32 	%r1277, 0;
	mov.b32 	%r1278, -1;
	// begin inline asm
	shfl.sync.up.b32 %r1274, %r1275, %r1276, %r1277, %r1278;
	// end inline asm
	add.s32 	%r85, %r1274, -1;
	setp.ge.s32 	%p1230, %r1275, %r1274;
	setp.ne.s32 	%p1231, %r1275, 0;
	and.pred  	%p1232, %p1231, %p1230;
	mov.u32 	%r1342, %r1275;
	@%p1232 bra 	$L__BB14_59;
	setp.gt.s32 	%p1233, %r85, %r1275;
	setp.gt.s32 	%p1234, %r1274, 1;
	and.pred  	%p1235, %p1234, %p1233;
	mov.u32 	%r1342, %r85;
	@%p1235 bra 	$L__BB14_59;
	setp.eq.s32 	%p1236, %r1275, %r85;
	selp.b32 	%r1342, %r1275, 0, %p1236;
$L__BB14_59:
	setp.lt.s32 	%p1237, %r1052, 16;
	selp.b32 	%r1280, %r1275, %r1342, %p1237;
	mov.b32 	%r1281, 1;
	mov.b32 	%r1282, 0;
	mov.b32 	%r1283, -1;
	// begin inline asm
	shfl.sync.up.b32 %r1347, %r1280, %r1281, %r1282, %r1283;
	// end inline asm
	setp.ne.s32 	%p1238, %r1052, 31;
	@%p1238 bra 	$L__BB14_61;
	shl.b32 	%r1284, %r4, 2;
	add.s32 	%r1286, %r1074, %r1284;
	st.shared.u32 	[%r1286+16], %r1342;
$L__BB14_61:
	bar.sync 	0;
	ld.shared.v2.u32 	{%r89, %r90}, [_ZZN3cub18CUB_300001_SM_10006detail4scan16DeviceScanKernelINS2_10policy_hubIiiim9comparar2E10Policy1000EN6thrust24THRUST_300001_SM_1000_NS6detail15normal_iteratorINS9_10device_ptrIiEEEESE_NS0_13ScanTileStateIiLb1EEES5_NS0_8NullTypeEmiLb0ESH_EEvT0_T1_T2_iT3_T4_T5_E12temp_storage+16];
	add.s32 	%r91, %r89, -1;
	setp.ge.s32 	%p1239, %r90, %r89;
	setp.gt.s32 	%p1240, %r90, 0;
	and.pred  	%p1241, %p1239, %p1240;
	mov.u32 	%r1343, %r90;
	@%p1241 bra 	$L__BB14_64;
	setp.gt.s32 	%p1242, %r91, %r90;
	setp.gt.s32 	%p1243, %r89, 1;
	and.pred  	%p1244, %p1243, %p1242;
	mov.u32 	%r1343, %r91;
	@%p1244 bra 	$L__BB14_64;
	setp.eq.s32 	%p1245, %r90, %r91;
	max.s32 	%r1287, %r90, 0;
	selp.b32 	%r1343, %r1287, 0, %p1245;
$L__BB14_64:
	ld.shared.u32 	%r94, [_ZZN3cub18CUB_300001_SM_10006detail4scan16DeviceScanKernelINS2_10policy_hubIiiim9comparar2E10Policy1000EN6thrust24THRUST_300001_SM_1000_NS6detail15normal_iteratorINS9_10device_ptrIiEEEESE_NS0_13ScanTileStateIiLb1EEES5_NS0_8NullTypeEmiLb0ESH_EEvT0_T1_T2_iT3_T4_T5_E12temp_storage+24];
	add.s32 	%r95, %r1343, -1;
	setp.ge.s32 	%p1246, %r94, %r1343;
	setp.gt.s32 	%p1247, %r94, 0;
	and.pred  	%p1248, %p1246, %p1247;
	mov.u32 	%r1344, %r94;
	@%p1248 bra 	$L__BB14_67;
	setp.gt.s32 	%p1249, %r95, %r94;
	setp.gt.u32 	%p1250, %r1343, 1;
	and.pred  	%p1251, %p1250, %p1249;
	mov.u32 	%r1344, %r95;
	@%p1251 bra 	$L__BB14_67;
	setp.eq.s32 	%p1252, %r94, %r95;
	max.s32 	%r1288, %r94, 0;
	selp.b32 	%r1344, %r1288, 0, %p1252;
$L__BB14_67:
	setp.eq.s32 	%p1253, %r4, 3;
	setp.eq.s32 	%p1254, %r4, 2;
	selp.b32 	%r1289, %r1343, %r89, %p1254;
	selp.b32 	%r98, %r1344, %r1289, %p1253;
	ld.shared.u32 	%r99, [_ZZN3cub18CUB_300001_SM_10006detail4scan16DeviceScanKernelINS2_10policy_hubIiiim9comparar2E10Policy1000EN6thrust24THRUST_300001_SM_1000_NS6detail15normal_iteratorINS9_10device_ptrIiEEEESE_NS0_13ScanTileStateIiLb1EEES5_NS0_8NullTypeEmiLb0ESH_EEvT0_T1_T2_iT3_T4_T5_E12temp_storage+28];
	add.s32 	%r100, %r1344, -1;
	setp.ge.s32 	%p1255, %r99, %r1344;
	setp.gt.s32 	%p1256, %r99, 0;
	and.pred  	%p1257, %p1255, %p1256;
	mov.u32 	%r1345, %r99;
	@%p1257 bra 	$L__BB14_70;
	setp.gt.s32 	%p1258, %r100, %r99;
	setp.gt.u32 	%p1259, %r1344, 1;
	and.pred  	%p1260, %p1259, %p1258;
	mov.u32 	%r1345, %r100;
	@%p1260 bra 	$L__BB14_70;
	setp.eq.s32 	%p1261, %r99, %r100;
	max.s32 	%r1290, %r99, 0;
	selp.b32 	%r1345, %r1290, 0, %p1261;
$L__BB14_70:
	setp.lt.u32 	%p1262, %r2, 32;
	@%p1262 bra 	$L__BB14_75;
	add.s32 	%r103, %r98, -1;
	setp.ge.s32 	%p1263, %r1347, %r98;
	setp.gt.s32 	%p1264, %r1347, 0;
	and.pred  	%p1265, %p1264, %p1263;
	mov.u32 	%r1346, %r1347;
	@%p1265 bra 	$L__BB14_74;
	setp.gt.s32 	%p1266, %r103, %r1347;
	setp.gt.s32 	%p1267, %r98, 1;
	and.pred  	%p1268, %p1267, %p1266;
	mov.u32 	%r1346, %r103;
	@%p1268 bra 	$L__BB14_74;
	setp.eq.s32 	%p1269, %r1347, %r103;
	max.s32 	%r1291, %r1347, 0;
	selp.b32 	%r1346, %r1291, 0, %p1269;
$L__BB14_74:
	setp.eq.s32 	%p1270, %r1052, 0;
	selp.b32 	%r1347, %r98, %r1346, %p1270;
$L__BB14_75:
	setp.eq.s32 	%p1271, %r2, 0;
	mov.u32 	%r1434, %r7;
	@%p1271 bra 	$L__BB14_79;
	add.s32 	%r108, %r1347, -1;
	setp.ge.s32 	%p1272, %r7, %r1347;
	setp.gt.s32 	%p1273, %r7, 0;
	and.pred  	%p1274, %p1272, %p1273;
	mov.u32 	%r1434, %r7;
	@%p1274 bra 	$L__BB14_79;
	setp.gt.s32 	%p1275, %r108, %r7;
	setp.gt.s32 	%p1276, %r1347, 1;
	and.pred  	%p1277, %p1276, %p1275;
	mov.u32 	%r1434, %r108;
	@%p1277 bra 	$L__BB14_79;
	setp.eq.s32 	%p1278, %r7, %r108;
	max.s32 	%r1292, %r7, 0;
	selp.b32 	%r1434, %r1292, 0, %p1278;
$L__BB14_79:
	setp.gt.s32 	%p1279, %r8, 0;
	add.s32 	%r111, %r1434, -1;
	setp.ge.s32 	%p1280, %r8, %r1434;
	and.pred  	%p1281, %p1280, %p1279;
	mov.u32 	%r1433, %r8;
	@%p1281 bra 	$L__BB14_82;
	setp.gt.s32 	%p1282, %r111, %r8;
	setp.gt.s32 	%p1283, %r1434, 1;
	and.pred  	%p1284, %p1283, %p1282;
	mov.u32 	%r1433, %r111;
	@%p1284 bra 	$L__BB14_82;
	setp.eq.s32 	%p1285, %r8, %r111;
	max.s32 	%r1293, %r8, 0;
	selp.b32 	%r1433, %r1293, 0, %p1285;
$L__BB14_82:
	setp.gt.s32 	%p1286, %r9, 0;
	add.s32 	%r114, %r1433, -1;
	setp.ge.s32 	%p1287, %r9, %r1433;
	and.pred  	%p1288, %p1287, %p1286;
	mov.u32 	%r1432, %r9;
	@%p1288 bra 	$L__BB14_85;
	setp.gt.s32 	%p1289, %r114, %r9;
	setp.gt.u32 	%p1290, %r1433, 1;
	and.pred  	%p1291, %p1290, %p1289;
	mov.u32 	%r1432, %r114;
	@%p1291 bra 	$L__BB14_85;
	setp.eq.s32 	%p1292, %r9, %r114;
	max.s32 	%r1294, %r9, 0;
	selp.b32 	%r1432, %r1294, 0, %p1292;
$L__BB14_85:
	setp.gt.s32 	%p1293, %r10, 0;
	add.s32 	%r117, %r1432, -1;
	setp.ge.s32 	%p1294, %r10, %r1432;
	and.pred  	%p1295, %p1294, %p1293;
	mov.u32 	%r1431, %r10;
	@%p1295 bra 	$L__BB14_88;
	setp.gt.s32 	%p1296, %r117, %r10;
	setp.gt.u32 	%p1297, %r1432, 1;
	and.pred  	%p1298, %p1297, %p1296;
	mov.u32 	%r1431, %r117;
	@%p1298 bra 	$L__BB14_88;
	setp.eq.s32 	%p1299, %r10, %r117;
	max.s32 	%r1295, %r10, 0;
	selp.b32 	%r1431, %r1295, 0, %p1299;
$L__BB14_88:
	setp.gt.s32 	%p1300, %r11, 0;
	add.s32 	%r120, %r1431, -1;
	setp.ge.s32 	%p1301, %r11, %r1431;
	and.pred  	%p1302, %p1301, %p1300;
	mov.u32 	%r1430, %r11;
	@%p1302 bra 	$L__BB14_91;
	setp.gt.s32 	%p1303, %r120, %r11;
	setp.gt.u32 	%p1304, %r1431, 1;
	and.pred  	%p1305, %p1304, %p1303;
	mov.u32 	%r1430, %r120;
	@%p1305 bra 	$L__BB14_91;
	setp.eq.s32 	%p1306, %r11, %r120;
	max.s32 	%r1296, %r11, 0;
	selp.b32 	%r1430, %r1296, 0, %p1306;
$L__BB14_91:
	setp.gt.s32 	%p1307, %r12, 0;
	add.s32 	%r123, %r1430, -1;
	setp.ge.s32 	%p1308, %r12, %r1430;
	and.pred  	%p1309, %p1308, %p1307;
	mov.u32 	%r1429, %r12;
	@%p1309 bra 	$L__BB14_94;
	setp.gt.s32 	%p1310, %r123, %r12;
	setp.gt.u32 	%p1311, %r1430, 1;
	and.pred  	%p1312, %p1311, %p1310;
	mov.u32 	%r1429, %r123;
	@%p1312 bra 	$L__BB14_94;
	setp.eq.s32 	%p1313, %r12, %r123;
	max.s32 	%r1297, %r12, 0;
	selp.b32 	%r1429, %r1297, 0, %p1313;
$L__BB14_94:
	setp.gt.s32 	%p1314, %r13, 0;
	add.s32 	%r126, %r1429, -1;
	setp.ge.s32 	%p1315, %r13, %r1429;
	and.pred  	%p1316, %p1315, %p1314;
	mov.u32 	%r1428, %r13;
	@%p1316 bra 	$L__BB14_97;
	setp.gt.s32 	%p1317, %r126, %r13;
	setp.gt.u32 	%p1318, %r1429, 1;
	and.pred  	%p1319, %p1318, %p1317;
	mov.u32 	%r1428, %r126;
	@%p1319 bra 	$L__BB14_97;
	setp.eq.s32 	%p1320, %r13, %r126;
	max.s32 	%r1298, %r13, 0;
	selp.b32 	%r1428, %r1298, 0, %p1320;
$L__BB14_97:
	setp.gt.s32 	%p1321, %r14, 0;
	add.s32 	%r129, %r1428, -1;
	setp.ge.s32 	%p1322, %r14, %r1428;
	and.pred  	%p1323, %p1322, %p1321;
	mov.u32 	%r1427, %r14;
	@%p1323 bra 	$L__BB14_100;
	setp.gt.s32 	%p1324, %r129, %r14;
	setp.gt.u32 	%p1325, %r1428, 1;
	and.pred  	%p1326, %p1325, %p1324;
	mov.u32 	%r1427, %r129;
	@%p1326 bra 	$L__BB14_100;
	setp.eq.s32 	%p1327, %r14, %r129;
	max.s32 	%r1299, %r14, 0;
	selp.b32 	%r1427, %r1299, 0, %p1327;
$L__BB14_100:
	setp.gt.s32 	%p1328, %r15, 0;
	add.s32 	%r132, %r1427, -1;
	setp.ge.s32 	%p1329, %r15, %r1427;
	and.pred  	%p1330, %p1329, %p1328;
	mov.u32 	%r1426, %r15;
	@%p1330 bra 	$L__BB14_103;
	setp.gt.s32 	%p1331, %r132, %r15;
	setp.gt.u32 	%p1332, %r1427, 1;
	and.pred  	%p1333, %p1332, %p1331;
	mov.u32 	%r1426, %r132;
	@%p1333 bra 	$L__BB14_103;
	setp.eq.s32 	%p1334, %r15, %r132;
	max.s32 	%r1300, %r15, 0;
	selp.b32 	%r1426, %r1300, 0, %p1334;
$L__BB14_103:
	setp.gt.s32 	%p1335, %r16, 0;
	add.s32 	%r135, %r1426, -1;
	setp.ge.s32 	%p1336, %r16, %r1426;
	and.pred  	%p1337, %p1336, %p1335;
	mov.u32 	%r1425, %r16;
	@%p1337 bra 	$L__BB14_106;
	setp.gt.s32 	%p1338, %r135, %r16;
	setp.gt.u32 	%p1339, %r1426, 1;
	and.pred  	%p1340, %p1339, %p1338;
	mov.u32 	%r1425, %r135;
	@%p1340 bra 	$L__BB14_106;
	setp.eq.s32 	%p1341, %r16, %r135;
	max.s32 	%r1301, %r16, 0;
	selp.b32 	%r1425, %r1301, 0, %p1341;
$L__BB14_106:
	setp.gt.s32 	%p1342, %r17, 0;
	add.s32 	%r138, %r1425, -1;
	setp.ge.s32 	%p1343, %r17, %r1425;
	and.pred  	%p1344, %p1343, %p1342;
	mov.u32 	%r1424, %r17;
	@%p1344 bra 	$L__BB14_109;
	setp.gt.s32 	%p1345, %r138, %r17;
	setp.gt.u32 	%p1346, %r1425, 1;
	and.pred  	%p1347, %p1346, %p1345;
	mov.u32 	%r1424, %r138;
	@%p1347 bra 	$L__BB14_109;
	setp.eq.s32 	%p1348, %r17, %r138;
	max.s32 	%r1302, %r17, 0;
	selp.b32 	%r1424, %r1302, 0, %p1348;
$L__BB14_109:
	setp.gt.s32 	%p1349, %r18, 0;
	add.s32 	%r141, %r1424, -1;
	setp.ge.s32 	%p1350, %r18, %r1424;
	and.pred  	%p1351, %p1350, %p1349;
	mov.u32 	%r1423, %r18;
	@%p1351 bra 	$L__BB14_112;
	setp.gt.s32 	%p1352, %r141, %r18;
	setp.gt.u32 	%p1353, %r1424, 1;
	and.pred  	%p1354, %p1353, %p1352;
	mov.u32 	%r1423, %r141;
	@%p1354 bra 	$L__BB14_112;
	setp.eq.s32 	%p1355, %r18, %r141;
	max.s32 	%r1303, %r18, 0;
	selp.b32 	%r1423, %r1303, 0, %p1355;
$L__BB14_112:
	setp.gt.s32 	%p1356, %r19, 0;
	add.s32 	%r144, %r1423, -1;
	setp.ge.s32 	%p1357, %r19, %r1423;
	and.pred  	%p1358, %p1357, %p1356;
	mov.u32 	%r1422, %r19;
	@%p1358 bra 	$L__BB14_115;
	setp.gt.s32 	%p1359, %r144, %r19;
	setp.gt.u32 	%p1360, %r1423, 1;
	and.pred  	%p1361, %p1360, %p1359;
	mov.u32 	%r1422, %r144;
	@%p1361 bra 	$L__BB14_115;
	setp.eq.s32 	%p1362, %r19, %r144;
	max.s32 	%r1304, %r19, 0;
	selp.b32 	%r1422, %r1304, 0, %p1362;
$L__BB14_115:
	setp.gt.s32 	%p1363, %r20, 0;
	add.s32 	%r147, %r1422, -1;
	setp.ge.s32 	%p1364, %r20, %r1422;
	and.pred  	%p1365, %p1364, %p1363;
	mov.u32 	%r1421, %r20;
	@%p1365 bra 	$L__BB14_118;
	setp.gt.s32 	%p1366, %r147, %r20;
	setp.gt.u32 	%p1367, %r1422, 1;
	and.pred  	%p1368, %p1367, %p1366;
	mov.u32 	%r1421, %r147;
	@%p1368 bra 	$L__BB14_118;
	setp.eq.s32 	%p1369, %r20, %r147;
	max.s32 	%r1305, %r20, 0;
	selp.b32 	%r1421, %r1305, 0, %p1369;
$L__BB14_118:
	setp.gt.s32 	%p1370, %r21, 0;
	add.s32 	%r150, %r1421, -1;
	setp.ge.s32 	%p1371, %r21, %r1421;
	and.pred  	%p1372, %p1371, %p1370;
	mov.u32 	%r1420, %r21;
	@%p1372 bra 	$L__BB14_121;
	setp.gt.s32 	%p1373, %r150, %r21;
	setp.gt.u32 	%p1374, %r1421, 1;
	and.pred  	%p1375, %p1374, %p1373;
	mov.u32 	%r1420, %r150;
	@%p1375 bra 	$L__BB14_121;
	setp.eq.s32 	%p1376, %r21, %r150;
	max.s32 	%r1306, %r21, 0;
	selp.b32 	%r1420, %r1306, 0, %p1376;
$L__BB14_121:
	setp.ne.s32 	%p1377, %r2, 0;
	@%p1377 bra 	$L__BB14_314;
	add.s64 	%rd51, %rd1, 256;
	mov.b32 	%r1307, 101;
	// begin inline asm
	st.relaxed.gpu.v2.u32 [%rd51], {%r1307, %r1345};
	// end inline asm
	bra.uni 	$L__BB14_314;
$L__BB14_123:
	add.s32 	%r153, %r7, -1;
	setp.ge.s32 	%p703, %r8, %r7;
	setp.gt.s32 	%p704, %r8, 0;
	and.pred  	%p705, %p703, %p704;
	mov.u32 	%r1363, %r8;
	@%p705 bra 	$L__BB14_126;
	setp.gt.s32 	%p706, %r153, %r8;
	setp.gt.s32 	%p707, %r7, 1;
	and.pred  	%p708, %p707, %p706;
	mov.u32 	%r1363, %r153;
	@%p708 bra 	$L__BB14_126;
	setp.eq.s32 	%p709, %r8, %r153;
	max.s32 	%r1075, %r8, 0;
	selp.b32 	%r1363, %r1075, 0, %p709;
$L__BB14_126:
	add.s32 	%r156, %r1363, -1;
	setp.ge.s32 	%p710, %r9, %r1363;
	setp.gt.s32 	%p711, %r9, 0;
	and.pred  	%p712, %p710, %p711;
	mov.u32 	%r1364, %r9;
	@%p712 bra 	$L__BB14_129;
	setp.gt.s32 	%p713, %r156, %r9;
	setp.gt.u32 	%p714, %r1363, 1;
	and.pred  	%p715, %p714, %p713;
	mov.u32 	%r1364, %r156;
	@%p715 bra 	$L__BB14_129;
	setp.eq.s32 	%p716, %r9, %r156;
	max.s32 	%r1076, %r9, 0;
	selp.b32 	%r1364, %r1076, 0, %p716;
$L__BB14_129:
	add.s32 	%r159, %r1364, -1;
	setp.ge.s32 	%p717, %r10, %r1364;
	setp.gt.s32 	%p718, %r10, 0;
	and.pred  	%p719, %p717, %p718;
	mov.u32 	%r1365, %r10;
	@%p719 bra 	$L__BB14_132;
	setp.gt.s32 	%p720, %r159, %r10;
	setp.gt.u32 	%p721, %r1364, 1;
	and.pred  	%p722, %p721, %p720;
	mov.u32 	%r1365, %r159;
	@%p722 bra 	$L__BB14_132;
	setp.eq.s32 	%p723, %r10, %r159;
	max.s32 	%r1077, %r10, 0;
	selp.b32 	%r1365, %r1077, 0, %p723;
$L__BB14_132:
	add.s32 	%r162, %r1365, -1;
	setp.ge.s32 	%p724, %r11, %r1365;
	setp.gt.s32 	%p725, %r11, 0;
	and.pred  	%p726, %p724, %p725;
	mov.u32 	%r1366, %r11;
	@%p726 bra 	$L__BB14_135;
	setp.gt.s32 	%p727, %r162, %r11;
	setp.gt.u32 	%p728, %r1365, 1;
	and.pred  	%p729, %p728, %p727;
	mov.u32 	%r1366, %r162;
	@%p729 bra 	$L__BB14_135;
	setp.eq.s32 	%p730, %r11, %r162;
	max.s32 	%r1078, %r11, 0;
	selp.b32 	%r1366, %r1078, 0, %p730;
$L__BB14_135:
	add.s32 	%r165, %r1366, -1;
	setp.ge.s32 	%p731, %r12, %r1366;
	setp.gt.s32 	%p732, %r12, 0;
	and.pred  	%p733, %p731, %p732;
	mov.u32 	%r1367, %r12;
	@%p733 bra 	$L__BB14_138;
	setp.gt.s32 	%p734, %r165, %r12;
	setp.gt.u32 	%p735, %r1366, 1;
	and.pred  	%p736, %p735, %p734;
	mov.u32 	%r1367, %r165;
	@%p736 bra 	$L__BB14_138;
	setp.eq.s32 	%p737, %r12, %r165;
	max.s32 	%r1079, %r12, 0;
	selp.b32 	%r1367, %r1079, 0, %p737;
$L__BB14_138:
	add.s32 	%r168, %r1367, -1;
	setp.ge.s32 	%p738, %r13, %r1367;
	setp.gt.s32 	%p739, %r13, 0;
	and.pred  	%p740, %p738, %p739;
	mov.u32 	%r1368, %r13;
	@%p740 bra 	$L__BB14_141;
	setp.gt.s32 	%p741, %r168, %r13;
	setp.gt.u32 	%p742, %r1367, 1;
	and.pred  	%p743, %p742, %p741;
	mov.u32 	%r1368, %r168;
	@%p743 bra 	$L__BB14_141;
	setp.eq.s32 	%p744, %r13, %r168;
	max.s32 	%r1080, %r13, 0;
	selp.b32 	%r1368, %r1080, 0, %p744;
$L__BB14_141:
	add.s32 	%r171, %r1368, -1;
	setp.ge.s32 	%p745, %r14, %r1368;
	setp.gt.s32 	%p746, %r14, 0;
	and.pred  	%p747, %p745, %p746;
	mov.u32 	%r1369, %r14;
	@%p747 bra 	$L__BB14_144;
	setp.gt.s32 	%p748, %r171, %r14;
	setp.gt.u32 	%p749, %r1368, 1;
	and.pred  	%p750, %p749, %p748;
	mov.u32 	%r1369, %r171;
	@%p750 bra 	$L__BB14_144;
	setp.eq.s32 	%p751, %r14, %r171;
	max.s32 	%r1081, %r14, 0;
	selp.b32 	%r1369, %r1081, 0, %p751;
$L__BB14_144:
	add.s32 	%r174, %r1369, -1;
	setp.ge.s32 	%p752, %r15, %r1369;
	setp.gt.s32 	%p753, %r15, 0;
	and.pred  	%p754, %p752, %p753;
	mov.u32 	%r1370, %r15;
	@%p754 bra 	$L__BB14_147;
	setp.gt.s32 	%p755, %r174, %r15;
	setp.gt.u32 	%p756, %r1369, 1;
	and.pred  	%p757, %p756, %p755;
	mov.u32 	%r1370, %r174;
	@%p757 bra 	$L__BB14_147;
	setp.eq.s32 	%p758, %r15, %r174;
	max.s32 	%r1082, %r15, 0;
	selp.b32 	%r1370, %r1082, 0, %p758;
$L__BB14_147:
	add.s32 	%r177, %r1370, -1;
	setp.ge.s32 	%p759, %r16, %r1370;
	setp.gt.s32 	%p760, %r16, 0;
	and.pred  	%p761, %p759, %p760;
	mov.u32 	%r1371, %r16;
	@%p761 bra 	$L__BB14_150;
	setp.gt.s32 	%p762, %r177, %r16;
	setp.gt.u32 	%p763, %r1370, 1;
	and.pred  	%p764, %p763, %p762;
	mov.u32 	%r1371, %r177;
	@%p764 bra 	$L__BB14_150;
	setp.eq.s32 	%p765, %r16, %r177;
	max.s32 	%r1083, %r16, 0;
	selp.b32 	%r1371, %r1083, 0, %p765;
$L__BB14_150:
	add.s32 	%r180, %r1371, -1;
	setp.ge.s32 	%p766, %r17, %r1371;
	setp.gt.s32 	%p767, %r17, 0;
	and.pred  	%p768, %p766, %p767;
	mov.u32 	%r1372, %r17;
	@%p768 bra 	$L__BB14_153;
	setp.gt.s32 	%p769, %r180, %r17;
	setp.gt.u32 	%p770, %r1371, 1;
	and.pred  	%p771, %p770, %p769;
	mov.u32 	%r1372, %r180;
	@%p771 bra 	$L__BB14_153;
	setp.eq.s32 	%p772, %r17, %r180;
	max.s32 	%r1084, %r17, 0;
	selp.b32 	%r1372, %r1084, 0, %p772;
$L__BB14_153:
	add.s32 	%r183, %r1372, -1;
	setp.ge.s32 	%p773, %r18, %r1372;
	setp.gt.s32 	%p774, %r18, 0;
	and.pred  	%p775, %p773, %p774;
	mov.u32 	%r1373, %r18;
	@%p775 bra 	$L__BB14_156;
	setp.gt.s32 	%p776, %r183, %r18;
	setp.gt.u32 	%p777, %r1372, 1;
	and.pred  	%p778, %p777, %p776;
	mov.u32 	%r1373, %r183;
	@%p778 bra 	$L__BB14_156;
	setp.eq.s32 	%p779, %r18, %r183;
	max.s32 	%r1085, %r18, 0;
	selp.b32 	%r1373, %r1085, 0, %p779;
$L__BB14_156:
	add.s32 	%r186, %r1373, -1;
	setp.ge.s32 	%p780, %r19, %r1373;
	setp.gt.s32 	%p781, %r19, 0;
	and.pred  	%p782, %p780, %p781;
	mov.u32 	%r1374, %r19;
	@%p782 bra 	$L__BB14_159;
	setp.gt.s32 	%p783, %r186, %r19;
	setp.gt.u32 	%p784, %r1373, 1;
	and.pred  	%p785, %p784, %p783;
	mov.u32 	%r1374, %r186;
	@%p785 bra 	$L__BB14_159;
	setp.eq.s32 	%p786, %r19, %r186;
	max.s32 	%r1086, %r19, 0;
	selp.b32 	%r1374, %r1086, 0, %p786;
$L__BB14_159:
	add.s32 	%r189, %r1374, -1;
	setp.ge.s32 	%p787, %r20, %r1374;
	setp.gt.s32 	%p788, %r20, 0;
	and.pred  	%p789, %p787, %p788;
	mov.u32 	%r1375, %r20;
	@%p789 bra 	$L__BB14_162;
	setp.gt.s32 	%p790, %r189, %r20;
	setp.gt.u32 	%p791, %r1374, 1;
	and.pred  	%p792, %p791, %p790;
	mov.u32 	%r1375, %r189;
	@%p792 bra 	$L__BB14_162;
	setp.eq.s32 	%p793, %r20, %r189;
	max.s32 	%r1087, %r20, 0;
	selp.b32 	%r1375, %r1087, 0, %p793;
$L__BB14_162:
	add.s32 	%r192, %r1375, -1;
	setp.ge.s32 	%p794, %r21, %r1375;
	setp.gt.s32 	%p795, %r21, 0;
	and.pred  	%p796, %p794, %p795;
	mov.u32 	%r1376, %r21;
	@%p796 bra 	$L__BB14_165;
	setp.gt.s32 	%p797, %r192, %r21;
	setp.gt.u32 	%p798, %r1375, 1;
	and.pred  	%p799, %p798, %p797;
	mov.u32 	%r1376, %r192;
	@%p799 bra 	$L__BB14_165;
	setp.eq.s32 	%p800, %r21, %r192;
	max.s32 	%r1088, %r21, 0;
	selp.b32 	%r1376, %r1088, 0, %p800;
$L__BB14_165:
	mov.b32 	%r1091, 1;
	mov.b32 	%r1092, 0;
	mov.b32 	%r1093, -1;
	// begin inline asm
	shfl.sync.up.b32 %r1089, %r1376, %r1091, %r1092, %r1093;
	// end inline asm
	add.s32 	%r196, %r1089, -1;
	setp.ge.s32 	%p801, %r1376, %r1089;
	setp.ne.s32 	%p802, %r1376, 0;
	and.pred  	%p803, %p802, %p801;
	mov.u32 	%r1377, %r1376;
	@%p803 bra 	$L__BB14_168;
	setp.gt.s32 	%p804, %r196, %r1376;
	setp.gt.s32 	%p805, %r1089, 1;
	and.pred  	%p806, %p805, %p804;
	mov.u32 	%r1377, %r196;
	@%p806 bra 	$L__BB14_168;
	setp.eq.s32 	%p807, %r1376, %r196;
	selp.b32 	%r1377, %r1376, 0, %p807;
$L__BB14_168:
	setp.lt.s32 	%p808, %r1052, 1;
	selp.b32 	%r1095, %r1376, %r1377, %p808;
	mov.b32 	%r1096, 2;
	mov.b32 	%r1097, 0;
	mov.b32 	%r1098, -1;
	// begin inline asm
	shfl.sync.up.b32 %r1094, %r1095, %r1096, %r1097, %r1098;
	// end inline asm
	add.s32 	%r201, %r1094, -1;
	setp.ge.s32 	%p809, %r1095, %r1094;
	setp.ne.s32 	%p810, %r1095, 0;
	and.pred  	%p811, %p810, %p809;
	mov.u32 	%r1378, %r1095;
	@%p811 bra 	$L__BB14_171;
	setp.gt.s32 	%p812, %r201, %r1095;
	setp.gt.s32 	%p813, %r1094, 1;
	and.pred  	%p814, %p813, %p812;
	mov.u32 	%r1378, %r201;
	@%p814 bra 	$L__BB14_171;
	setp.eq.s32 	%p815, %r1095, %r201;
	selp.b32 	%r1378, %r1095, 0, %p815;
$L__BB14_171:
	setp.lt.s32 	%p816, %r1052, 2;
	selp.b32 	%r1100, %r1095, %r1378, %p816;
	mov.b32 	%r1101, 4;
	mov.b32 	%r1102, 0;
	mov.b32 	%r1103, -1;
	// begin inline asm
	shfl.sync.up.b32 %r1099, %r1100, %r1101, %r1102, %r1103;
	// end inline asm
	add.s32 	%r206, %r1099, -1;
	setp.ge.s32 	%p817, %r1100, %r1099;
	setp.ne.s32 	%p818, %r1100, 0;
	and.pred  	%p819, %p818, %p817;
	mov.u32 	%r1379, %r1100;
	@%p819 bra 	$L__BB14_174;
	setp.gt.s32 	%p820, %r206, %r1100;
	setp.gt.s32 	%p821, %r1099, 1;
	and.pred  	%p822, %p821, %p820;
	mov.u32 	%r1379, %r206;
	@%p822 bra 	$L__BB14_174;
	setp.eq.s32 	%p823, %r1100, %r206;
	selp.b32 	%r1379, %r1100, 0, %p823;
$L__BB14_174:
	setp.lt.s32 	%p824, %r1052, 4;
	selp.b32 	%r1105, %r1100, %r1379, %p824;
	mov.b32 	%r1106, 8;
	mov.b32 	%r1107, 0;
	mov.b32 	%r1108, -1;
	// begin inline asm
	shfl.sync.up.b32 %r1104, %r1105, %r1106, %r1107, %r1108;
	// end inline asm
	add.s32 	%r211, %r1104, -1;
	setp.ge.s32 	%p825, %r1105, %r1104;
	setp.ne.s32 	%p826, %r1105, 0;
	and.pred  	%p827, %p826, %p825;
	mov.u32 	%r1380, %r1105;
	@%p827 bra 	$L__BB14_177;
	setp.gt.s32 	%p828, %r211, %r1105;
	setp.gt.s32 	%p829, %r1104, 1;
	and.pred  	%p830, %p829, %p828;
	mov.u32 	%r1380, %r211;
	@%p830 bra 	$L__BB14_177;
	setp.eq.s32 	%p831, %r1105, %r211;
	selp.b32 	%r1380, %r1105, 0, %p831;
$L__BB14_177:
	setp.lt.s32 	%p832, %r1052, 8;
	selp.b32 	%r1110, %r1105, %r1380, %p832;
	mov.b32 	%r1111, 16;
	mov.b32 	%r1112, 0;
	mov.b32 	%r1113, -1;
	// begin inline asm
	shfl.sync.up.b32 %r1109, %r1110, %r1111, %r1112, %r1113;
	// end inline asm
	add.s32 	%r216, %r1109, -1;
	setp.ge.s32 	%p833, %r1110, %r1109;
	setp.ne.s32 	%p834, %r1110, 0;
	and.pred  	%p835, %p834, %p833;
	mov.u32 	%r1381, %r1110;
	@%p835 bra 	$L__BB14_180;
	setp.gt.s32 	%p836, %r216, %r1110;
	setp.gt.s32 	%p837, %r1109, 1;
	and.pred  	%p838, %p837, %p836;
	mov.u32 	%r1381, %r216;
	@%p838 bra 	$L__BB14_180;
	setp.eq.s32 	%p839, %r1110, %r216;
	selp.b32 	%r1381, %r1110, 0, %p839;
$L__BB14_180:
	setp.lt.s32 	%p840, %r1052, 16;
	selp.b32 	%r1115, %r1110, %r1381, %p840;
	mov.b32 	%r1116, 1;
	mov.b32 	%r1117, 0;
	mov.b32 	%r1118, -1;
	// begin inline asm
	shfl.sync.up.b32 %r1404, %r1115, %r1116, %r1117, %r1118;
	// end inline asm
	setp.ne.s32 	%p841, %r1052, 31;
	@%p841 bra 	$L__BB14_182;
	shl.b32 	%r1119, %r4, 2;
	add.s32 	%r1121, %r1074, %r1119;
	st.shared.u32 	[%r1121+16], %r1381;
$L__BB14_182:
	bar.sync 	0;
	ld.shared.v2.u32 	{%r220, %r221}, [_ZZN3cub18CUB_300001_SM_10006detail4scan16DeviceScanKernelINS2_10policy_hubIiiim9comparar2E10Policy1000EN6thrust24THRUST_300001_SM_1000_NS6detail15normal_iteratorINS9_10device_ptrIiEEEESE_NS0_13ScanTileStateIiLb1EEES5_NS0_8NullTypeEmiLb0ESH_EEvT0_T1_T2_iT3_T4_T5_E12temp_storage+16];
	add.s32 	%r222, %r220, -1;
	setp.ge.s32 	%p842, %r221, %r220;
	setp.gt.s32 	%p843, %r221, 0;
	and.pred  	%p844, %p842, %p843;
	mov.u32 	%r1382, %r221;
	@%p844 bra 	$L__BB14_185;
	setp.gt.s32 	%p845, %r222, %r221;
	setp.gt.s32 	%p846, %r220, 1;
	and.pred  	%p847, %p846, %p845;
	mov.u32 	%r1382, %r222;
	@%p847 bra 	$L__BB14_185;
	setp.eq.s32 	%p848, %r221, %r222;
	max.s32 	%r1122, %r221, 0;
	selp.b32 	%r1382, %r1122, 0, %p848;
$L__BB14_185:
	ld.shared.u32 	%r225, [_ZZN3cub18CUB_300001_SM_10006detail4scan16DeviceScanKernelINS2_10policy_hubIiiim9comparar2E10Policy1000EN6thrust24THRUST_300001_SM_1000_NS6detail15normal_iteratorINS9_10device_ptrIiEEEESE_NS0_13ScanTileStateIiLb1EEES5_NS0_8NullTypeEmiLb0ESH_EEvT0_T1_T2_iT3_T4_T5_E12temp_storage+24];
	add.s32 	%r226, %r1382, -1;
	setp.ge.s32 	%p849, %r225, %r1382;
	setp.gt.s32 	%p850, %r225, 0;
	and.pred  	%p851, %p849, %p850;
	mov.u32 	%r1383, %r225;
	@%p851 bra 	$L__BB14_188;
	setp.gt.s32 	%p852, %r226, %r225;
	setp.gt.u32 	%p853, %r1382, 1;
	and.pred  	%p854, %p853, %p852;
	mov.u32 	%r1383, %r226;
	@%p854 bra 	$L__BB14_188;
	setp.eq.s32 	%p855, %r225, %r226;
	max.s32 	%r1123, %r225, 0;
	selp.b32 	%r1383, %r1123, 0, %p855;
$L__BB14_188:
	setp.eq.s32 	%p856, %r4, 3;
	setp.eq.s32 	%p857, %r4, 2;
	selp.b32 	%r1124, %r1382, %r220, %p857;
	selp.b32 	%r229, %r1383, %r1124, %p856;
	ld.shared.u32 	%r230, [_ZZN3cub18CUB_300001_SM_10006detail4scan16DeviceScanKernelINS2_10policy_hubIiiim9comparar2E10Policy1000EN6thrust24THRUST_300001_SM_1000_NS6detail15normal_iteratorINS9_10device_ptrIiEEEESE_NS0_13ScanTileStateIiLb1EEES5_NS0_8NullTypeEmiLb0ESH_EEvT0_T1_T2_iT3_T4_T5_E12temp_storage+28];
	add.s32 	%r231, %r1383, -1;
	setp.ge.s32 	%p858, %r230, %r1383;
	setp.gt.s32 	%p859, %r230, 0;
	and.pred  	%p860, %p858, %p859;
	mov.u32 	%r1384, %r230;
	@%p860 bra 	$L__BB14_191;
	setp.gt.s32 	%p861, %r231, %r230;
	setp.gt.u32 	%p862, %r1383, 1;
	and.pred  	%p863, %p862, %p861;
	mov.u32 	%r1384, %r231;
	@%p863 bra 	$L__BB14_191;
	setp.eq.s32 	%p864, %r230, %r231;
	max.s32 	%r1125, %r230, 0;
	selp.b32 	%r1384, %r1125, 0, %p864;
$L__BB14_191:
	setp.lt.u32 	%p865, %r2, 32;
	@%p865 bra 	$L__BB14_196;
	add.s32 	%r234, %r229, -1;
	setp.ge.s32 	%p866, %r1404, %r229;
	setp.gt.s32 	%p867, %r1404, 0;
	and.pred  	%p868, %p867, %p866;
	mov.u32 	%r1385, %r1404;
	@%p868 bra 	$L__BB14_195;
	setp.gt.s32 	%p869, %r234, %r1404;
	setp.gt.s32 	%p870, %r229, 1;
	and.pred  	%p871, %p870, %p869;
	mov.u32 	%r1385, %r234;
	@%p871 bra 	$L__BB14_195;
	setp.eq.s32 	%p872, %r1404, %r234;
	max.s32 	%r1126, %r1404, 0;
	selp.b32 	%r1385, %r1126, 0, %p872;
$L__BB14_195:
	setp.eq.s32 	%p873, %r1052, 0;
	selp.b32 	%r1404, %r229, %r1385, %p873;
	bra.uni 	$L__BB14_265;
$L__BB14_196:
	setp.ne.s32 	%p874, %r2, 0;
	mul.wide.s32 	%rd40, %r1, 8;
	add.s64 	%rd7, %rd1, %rd40;
	@%p874 bra 	$L__BB14_198;
	st.shared.u32 	[_ZZN3cub18CUB_300001_SM_10006detail4scan16DeviceScanKernelINS2_10policy_hubIiiim9comparar2E10Policy1000EN6thrust24THRUST_300001_SM_1000_NS6detail15normal_iteratorINS9_10device_ptrIiEEEESE_NS0_13ScanTileStateIiLb1EEES5_NS0_8NullTypeEmiLb0ESH_EEvT0_T1_T2_iT3_T4_T5_E12temp_storage+12], %r1384;
	add.s64 	%rd41, %rd7, 256;
	mov.b32 	%r1127, 100;
	// begin inline asm
	st.relaxed.gpu.v2.u32 [%rd41], {%r1127, %r1384};
	// end inline asm
$L__BB14_198:
	not.b32 	%r1129, %r2;
	add.s32 	%r1394, %r1, %r1129;
	mov.u32 	%r239, %nctaid.x;
	setp.gt.u32 	%p875, %r239, 499;
	@%p875 bra 	$L__BB14_200;
	membar.cta;
	bra.uni 	$L__BB14_201;
$L__BB14_200:
	mov.b32 	%r1130, 450;
	// begin inline asm
	nanosleep.u32 %r1130;
	// end inline asm
$L__BB14_201:
	mul.wide.s32 	%rd43, %r1394, 8;
	add.s64 	%rd44, %rd1, %rd43;
	add.s64 	%rd42, %rd44, 256;
	// begin inline asm
	ld.relaxed.gpu.v2.u32 {%r1393, %r1387}, [%rd42];
	// end inline asm
$L__BB14_202:
	setp.eq.s32 	%p876, %r1393, 99;
	mov.b32 	%r1133, -1;
	vote.sync.any.pred 	%p877, %p876, %r1133;
	not.pred 	%p878, %p877;
	@%p878 bra 	$L__BB14_207;
	setp.gt.u32 	%p1099, %r239, 499;
	@%p1099 bra 	$L__BB14_205;
	membar.cta;
	bra.uni 	$L__BB14_206;
$L__BB14_205:
	mov.b32 	%r1237, 350;
	// begin inline asm
	nanosleep.u32 %r1237;
	// end inline asm
$L__BB14_206:
	// begin inline asm
	ld.relaxed.gpu.v2.u32 {%r1393, %r1387}, [%rd42];
	// end inline asm
	bra.uni 	$L__BB14_202;
$L__BB14_207:
	setp.eq.s32 	%p879, %r1393, 101;
	mov.b32 	%r1140, -1;
	vote.sync.ballot.b32 	%r1141, %p879, %r1140;
	// begin inline asm
	mov.u32 %r1135, %lanemask_ge;
	// end inline asm
	and.b32  	%r1142, %r1141, %r1135;
	or.b32  	%r1143, %r1142, -2147483648;
	add.s32 	%r1144, %r1143, -1;
	not.b32 	%r1145, %r1143;
	and.b32  	%r1146, %r1145, %r1144;
	popc.b32 	%r249, %r1146;
	mov.b32 	%r1138, 1;
	// begin inline asm
	shfl.sync.down.b32 %r1136, %r1387, %r1138, %r249, %r1140;
	// end inline asm
	setp.ge.s32 	%p881, %r1052, %r249;
	mov.u32 	%r1388, %r1387;
	@%p881 bra 	$L__BB14_211;
	add.s32 	%r251, %r1136, -1;
	setp.ge.s32 	%p882, %r1387, %r1136;
	setp.gt.s32 	%p883, %r1387, 0;
	and.pred  	%p884, %p883, %p882;
	mov.u32 	%r1388, %r1387;
	@%p884 bra 	$L__BB14_211;
	setp.gt.s32 	%p885, %r251, %r1387;
	setp.gt.s32 	%p886, %r1136, 1;
	and.pred  	%p887, %p886, %p885;
	mov.u32 	%r1388, %r251;
	@%p887 bra 	$L__BB14_211;
	setp.eq.s32 	%p888, %r1387, %r251;
	max.s32 	%r1147, %r1387, 0;
	selp.b32 	%r1388, %r1147, 0, %p888;
$L__BB14_211:
	mov.b32 	%r1150, 2;
	mov.b32 	%r1152, -1;
	// begin inline asm
	shfl.sync.down.b32 %r1148, %r1388, %r1150, %r249, %r1152;
	// end inline asm
	add.s32 	%r255, %r1052, 2;
	setp.gt.s32 	%p889, %r255, %r249;
	mov.u32 	%r1389, %r1388;
	@%p889 bra 	$L__BB14_215;
	add.s32 	%r256, %r1148, -1;
	setp.ge.s32 	%p890, %r1388, %r1148;
	setp.gt.s32 	%p891, %r1388, 0;
	and.pred  	%p892, %p891, %p890;
	mov.u32 	%r1389, %r1388;
	@%p892 bra 	$L__BB14_215;
	setp.gt.s32 	%p893, %r256, %r1388;
	setp.gt.s32 	%p894, %r1148, 1;
	and.pred  	%p895, %p894, %p893;
	mov.u32 	%r1389, %r256;
	@%p895 bra 	$L__BB14_215;
	setp.eq.s32 	%p896, %r1388, %r256;
	max.s32 	%r1153, %r1388, 0;
	selp.b32 	%r1389, %r1153, 0, %p896;
$L__BB14_215:
	mov.b32 	%r1156, 4;
	mov.b32 	%r1158, -1;
	// begin inline asm
	shfl.sync.down.b32 %r1154, %r1389, %r1156, %r249, %r1158;
	// end inline asm
	add.s32 	%r260, %r1052, 4;
	setp.gt.s32 	%p897, %r260, %r249;
	mov.u32 	%r1390, %r1389;
	@%p897 bra 	$L__BB14_219;
	add.s32 	%r261, %r1154, -1;
	setp.ge.s32 	%p898, %r1389, %r1154;
	setp.gt.s32 	%p899, %r1389, 0;
	and.pred  	%p900, %p899, %p898;
	mov.u32 	%r1390, %r1389;
	@%p900 bra 	$L__BB14_219;
	setp.gt.s32 	%p901, %r261, %r1389;
	setp.gt.s32 	%p902, %r1154, 1;
	and.pred  	%p903, %p902, %p901;
	mov.u32 	%r1390, %r261;
	@%p903 bra 	$L__BB14_219;
	setp.eq.s32 	%p904, %r1389, %r261;
	max.s32 	%r1159, %r1389, 0;
	selp.b32 	%r1390, %r1159, 0, %p904;
$L__BB14_219:
	mov.b32 	%r1162, 8;
	mov.b32 	%r1164, -1;
	// begin inline asm
	shfl.sync.down.b32 %r1160, %r1390, %r1162, %r249, %r1164;
	// end inline asm
	add.s32 	%r265, %r1052, 8;
	setp.gt.s32 	%p905, %r265, %r249;
	mov.u32 	%r1391, %r1390;
	@%p905 bra 	$L__BB14_223;
	add.s32 	%r266, %r1160, -1;
	setp.ge.s32 	%p906, %r1390, %r1160;
	setp.gt.s32 	%p907, %r1390, 0;
	and.pred  	%p908, %p907, %p906;
	mov.u32 	%r1391, %r1390;
	@%p908 bra 	$L__BB14_223;
	setp.gt.s32 	%p909, %r266, %r1390;
	setp.gt.s32 	%p910, %r1160, 1;
	and.pred  	%p911, %p910, %p909;
	mov.u32 	%r1391, %r266;
	@%p911 bra 	$L__BB14_223;
	setp.eq.s32 	%p912, %r1390, %r266;
	max.s32 	%r1165, %r1390, 0;
	selp.b32 	%r1391, %r1165, 0, %p912;
$L__BB14_223:
	mov.b32 	%r1168, 16;
	mov.b32 	%r1170, -1;
	// begin inline asm
	shfl.sync.down.b32 %r1166, %r1391, %r1168, %r249, %r1170;
	// end inline asm
	add.s32 	%r270, %r1052, 16;
	setp.gt.s32 	%p913, %r270, %r249;
	mov.u32 	%r1395, %r1391;
	@%p913 bra 	$L__BB14_227;
	add.s32 	%r271, %r1166, -1;
	setp.ge.s32 	%p914, %r1391, %r1166;
	setp.gt.s32 	%p915, %r1391, 0;
	and.pred  	%p916, %p915, %p914;
	mov.u32 	%r1395, %r1391;
	@%p916 bra 	$L__BB14_227;
	setp.gt.s32 	%p917, %r271, %r1391;
	setp.gt.s32 	%p918, %r1166, 1;
	and.pred  	%p919, %p918, %p917;
	mov.u32 	%r1395, %r271;
	@%p919 bra 	$L__BB14_227;
	setp.eq.s32 	%p920, %r1391, %r271;
	max.s32 	%r1171, %r1391, 0;
	selp.b32 	%r1395, %r1171, 0, %p920;
$L__BB14_227:
	add.s64 	%rd9, %rd1, 256;
$L__BB14_228:
	mov.u32 	%r275, %r1395;
	setp.ne.s32 	%p921, %r1393, 101;
	mov.b32 	%r1172, -1;
	vote.sync.all.pred 	%p922, %p921, %r1172;
	not.pred 	%p923, %p922;
	@%p923 bra 	$L__BB14_258;
	mul.wide.s32 	%rd47, %r1394, 8;
	add.s64 	%rd48, %rd9, %rd47;
	add.s64 	%rd46, %rd48, -256;
	// begin inline asm
	ld.relaxed.gpu.v2.u32 {%r1393, %r1397}, [%rd46];
	// end inline asm
$L__BB14_230:
	setp.eq.s32 	%p1046, %r1393, 99;
	mov.b32 	%r1195, -1;
	vote.sync.any.pred 	%p1047, %p1046, %r1195;
	not.pred 	%p1048, %p1047;
	@%p1048 bra 	$L__BB14_235;
	setp.gt.u32 	%p1098, %r239, 499;
	@%p1098 bra 	$L__BB14_233;
	membar.cta;
	bra.uni 	$L__BB14_234;
$L__BB14_233:
	mov.b32 	%r1234, 350;
	// begin inline asm
	nanosleep.u32 %r1234;
	// end inline asm
$L__BB14_234:
	// begin inline asm
	ld.relaxed.gpu.v2.u32 {%r1393, %r1397}, [%rd46];
	// end inline asm
	bra.uni 	$L__BB14_230;
$L__BB14_235:
	setp.eq.s32 	%p1049, %r1393, 101;
	mov.b32 	%r1201, -1;
	vote.sync.ballot.b32 	%r1202, %p1049, %r1201;
	and.b32  	%r1203, %r1202, %r1135;
	or.b32  	%r1204, %r1203, -2147483648;
	add.s32 	%r1205, %r1204, -1;
	not.b32 	%r1206, %r1204;
	and.b32  	%r1207, %r1206, %r1205;
	popc.b32 	%r285, %r1207;
	mov.b32 	%r1199, 1;
	// begin inline asm
	shfl.sync.down.b32 %r1197, %r1397, %r1199, %r285, %r1201;
	// end inline asm
	setp.ge.s32 	%p1051, %r1052, %r285;
	mov.u32 	%r1398, %r1397;
	@%p1051 bra 	$L__BB14_239;
	add.s32 	%r287, %r1197, -1;
	setp.ge.s32 	%p1052, %r1397, %r1197;
	setp.gt.s32 	%p1053, %r1397, 0;
	and.pred  	%p1054, %p1053, %p1052;
	mov.u32 	%r1398, %r1397;
	@%p1054 bra 	$L__BB14_239;
	setp.gt.s32 	%p1055, %r287, %r1397;
	setp.gt.s32 	%p1056, %r1197, 1;
	and.pred  	%p1057, %p1056, %p1055;
	mov.u32 	%r1398, %r287;
	@%p1057 bra 	$L__BB14_239;
	setp.eq.s32 	%p1058, %r1397, %r287;
	max.s32 	%r1208, %r1397, 0;
	selp.b32 	%r1398, %r1208, 0, %p1058;
$L__BB14_239:
	mov.b32 	%r1211, 2;
	mov.b32 	%r1213, -1;
	// begin inline asm
	shfl.sync.down.b32 %r1209, %r1398, %r1211, %r285, %r1213;
	// end inline asm
	setp.gt.s32 	%p1059, %r255, %r285;
	mov.u32 	%r1399, %r1398;
	@%p1059 bra 	$L__BB14_243;
	add.s32 	%r291, %r1209, -1;
	setp.ge.s32 	%p1060, %r1398, %r1209;
	setp.gt.s32 	%p1061, %r1398, 0;
	and.pred  	%p1062, %p1061, %p1060;
	mov.u32 	%r1399, %r1398;
	@%p1062 bra 	$L__BB14_243;
	setp.gt.s32 	%p1063, %r291, %r1398;
	setp.gt.s32 	%p1064, %r1209, 1;
	and.pred  	%p1065, %p1064, %p1063;
	mov.u32 	%r1399, %r291;
	@%p1065 bra 	$L__BB14_243;
	setp.eq.s32 	%p1066, %r1398, %r291;
	max.s32 	%r1214, %r1398, 0;
	selp.b32 	%r1399, %r1214, 0, %p1066;
$L__BB14_243:
	mov.b32 	%r1217, 4;
	mov.b32 	%r1219, -1;
	// begin inline asm
	shfl.sync.down.b32 %r1215, %r1399, %r1217, %r285, %r1219;
	// end inline asm
	setp.gt.s32 	%p1067, %r260, %r285;
	mov.u32 	%r1400, %r1399;
	@%p1067 bra 	$L__BB14_247;
	add.s32 	%r295, %r1215, -1;
	setp.ge.s32 	%p1068, %r1399, %r1215;
	setp.gt.s32 	%p1069, %r1399, 0;
	and.pred  	%p1070, %p1069, %p1068;
	mov.u32 	%r1400, %r1399;
	@%p1070 bra 	$L__BB14_247;
	setp.gt.s32 	%p1071, %r295, %r1399;
	setp.gt.s32 	%p1072, %r1215, 1;
	and.pred  	%p1073, %p1072, %p1071;
	mov.u32 	%r1400, %r295;
	@%p1073 bra 	$L__BB14_247;
	setp.eq.s32 	%p1074, %r1399, %r295;
	max.s32 	%r1220, %r1399, 0;
	selp.b32 	%r1400, %r1220, 0, %p1074;
$L__BB14_247:
	mov.b32 	%r1223, 8;
	mov.b32 	%r1225, -1;
	// begin inline asm
	shfl.sync.down.b32 %r1221, %r1400, %r1223, %r285, %r1225;
	// end inline asm
	setp.gt.s32 	%p1075, %r265, %r285;
	mov.u32 	%r1401, %r1400;
	@%p1075 bra 	$L__BB14_251;
	add.s32 	%r299, %r1221, -1;
	setp.ge.s32 	%p1076, %r1400, %r1221;
	setp.gt.s32 	%p1077, %r1400, 0;
	and.pred  	%p1078, %p1077, %p1076;
	mov.u32 	%r1401, %r1400;
	@%p1078 bra 	$L__BB14_251;
	setp.gt.s32 	%p1079, %r299, %r1400;
	setp.gt.s32 	%p1080, %r1221, 1;
	and.pred  	%p1081, %p1080, %p1079;
	mov.u32 	%r1401, %r299;
	@%p1081 bra 	$L__BB14_251;
	setp.eq.s32 	%p1082, %r1400, %r299;
	max.s32 	%r1226, %r1400, 0;
	selp.b32 	%r1401, %r1226, 0, %p1082;
$L__BB14_251:
	mov.b32 	%r1229, 16;
	mov.b32 	%r1231, -1;
	// begin inline asm
	shfl.sync.down.b32 %r1227, %r1401, %r1229, %r285, %r1231;
	// end inline asm
	setp.gt.s32 	%p1083, %r270, %r285;
	mov.u32 	%r1402, %r1401;
	@%p1083 bra 	$L__BB14_255;
	add.s32 	%r303, %r1227, -1;
	setp.ge.s32 	%p1084, %r1401, %r1227;
	setp.gt.s32 	%p1085, %r1401, 0;
	and.pred  	%p1086, %p1085, %p1084;
	mov.u32 	%r1402, %r1401;
	@%p1086 bra 	$L__BB14_255;
	setp.gt.s32 	%p1087, %r303, %r1401;
	setp.gt.s32 	%p1088, %r1227, 1;
	and.pred  	%p1089, %p1088, %p1087;
	mov.u32 	%r1402, %r303;
	@%p1089 bra 	$L__BB14_255;
	setp.eq.s32 	%p1090, %r1401, %r303;
	max.s32 	%r1232, %r1401, 0;
	selp.b32 	%r1402, %r1232, 0, %p1090;
$L__BB14_255:
	add.s32 	%r1394, %r1394, -32;
	add.s32 	%r307, %r1402, -1;
	setp.ge.s32 	%p1091, %r275, %r1402;
	setp.gt.s32 	%p1092, %r275, 0;
	and.pred  	%p1093, %p1092, %p1091;
	mov.u32 	%r1395, %r275;
	@%p1093 bra 	$L__BB14_228;
	setp.gt.s32 	%p1094, %r307, %r275;
	setp.gt.s32 	%p1095, %r1402, 1;
	and.pred  	%p1096, %p1095, %p1094;
	mov.u32 	%r1395, %r307;
	@%p1096 bra 	$L__BB14_228;
	setp.eq.s32 	%p1097, %r275, %r307;
	max.s32 	%r1233, %r275, 0;
	selp.b32 	%r1395, %r1233, 0, %p1097;
	bra.uni 	$L__BB14_228;
$L__BB14_258:
	setp.ne.s32 	%p924, %r2, 0;
	@%p924 bra 	$L__BB14_263;
	add.s32 	%r309, %r275, -1;
	setp.ge.s32 	%p925, %r1384, %r275;
	setp.gt.s32 	%p926, %r1384, 0;
	and.pred  	%p927, %p926, %p925;
	mov.u32 	%r1403, %r1384;
	@%p927 bra 	$L__BB14_262;
	setp.gt.s32 	%p928, %r309, %r1384;
	setp.gt.s32 	%p929, %r275, 1;
	and.pred  	%p930, %p929, %p928;
	mov.u32 	%r1403, %r309;
	@%p930 bra 	$L__BB14_262;
	setp.eq.s32 	%p931, %r1384, %r309;
	max.s32 	%r1174, %r1384, 0;
	selp.b32 	%r1403, %r1174, 0, %p931;
$L__BB14_262:
	add.s64 	%rd45, %rd7, 256;
	mov.b32 	%r1175, 101;
	// begin inline asm
	st.relaxed.gpu.v2.u32 [%rd45], {%r1175, %r1403};
	// end inline asm
	st.shared.u32 	[_ZZN3cub18CUB_300001_SM_10006detail4scan16DeviceScanKernelINS2_10policy_hubIiiim9comparar2E10Policy1000EN6thrust24THRUST_300001_SM_1000_NS6detail15normal_iteratorINS9_10device_ptrIiEEEESE_NS0_13ScanTileStateIiLb1EEES5_NS0_8NullTypeEmiLb0ESH_EEvT0_T1_T2_iT3_T4_T5_E12temp_storage+4], %r275;
	st.shared.u32 	[_ZZN3cub18CUB_300001_SM_10006detail4scan16DeviceScanKernelINS2_10policy_hubIiiim9comparar2E10Policy1000EN6thrust24THRUST_300001_SM_1000_NS6detail15normal_iteratorINS9_10device_ptrIiEEEESE_NS0_13ScanTileStateIiLb1EEES5_NS0_8NullTypeEmiLb0ESH_EEvT0_T1_T2_iT3_T4_T5_E12temp_storage+8], %r1403;
$L__BB14_263:
	setp.ne.s32 	%p932, %r1052, 0;
	@%p932 bra 	$L__BB14_265;
	st.shared.u32 	[_ZZN3cub18CUB_300001_SM_10006detail4scan16DeviceScanKernelINS2_10policy_hubIiiim9comparar2E10Policy1000EN6thrust24THRUST_300001_SM_1000_NS6detail15normal_iteratorINS9_10device_ptrIiEEEESE_NS0_13ScanTileStateIiLb1EEES5_NS0_8NullTypeEmiLb0ESH_EEvT0_T1_T2_iT3_T4_T5_E12temp_storage+36], %r275;
	mov.u32 	%r1404, %r275;
$L__BB14_265:
	bar.sync 	0;
	ld.shared.u32 	%r313, [_ZZN3cub18CUB_300001_SM_10006detail4scan16DeviceScanKernelINS2_10policy_hubIiiim9comparar2E10Policy1000EN6thrust24THRUST_300001_SM_1000_NS6detail15normal_iteratorINS9_10device_ptrIiEEEESE_NS0_13ScanTileStateIiLb1EEES5_NS0_8NullTypeEmiLb0ESH_EEvT0_T1_T2_iT3_T4_T5_E12temp_storage+36];
	setp.eq.s32 	%p933, %r2, 0;
	mov.u32 	%r1405, %r1404;
	@%p933 bra 	$L__BB14_269;
	add.s32 	%r314, %r313, -1;
	setp.ge.s32 	%p934, %r1404, %r313;
	setp.gt.s32 	%p935, %r1404, 0;
	and.pred  	%p936, %p935, %p934;
	mov.u32 	%r1405, %r1404;
	@%p936 bra 	$L__BB14_269;
	setp.gt.s32 	%p937, %r314, %r1404;
	setp.gt.s32 	%p938, %r313, 1;
	and.pred  	%p939, %p938, %p937;
	mov.u32 	%r1405, %r314;
	@%p939 bra 	$L__BB14_269;
	setp.eq.s32 	%p940, %r1404, %r314;
	max.s32 	%r1177, %r1404, 0;
	selp.b32 	%r1405, %r1177, 0, %p940;
$L__BB14_269:
	add.s32 	%r317, %r1405, -1;
	setp.ge.s32 	%p941, %r7, %r1405;
	setp.gt.s32 	%p942, %r7, 0;
	and.pred  	%p943, %p941, %p942;
	mov.u32 	%r1434, %r7;
	@%p943 bra 	$L__BB14_272;
	setp.gt.s32 	%p944, %r317, %r7;
	setp.gt.s32 	%p945, %r1405, 1;
	and.pred  	%p946, %p945, %p944;
	mov.u32 	%r1434, %r317;
	@%p946 bra 	$L__BB14_272;
	setp.eq.s32 	%p947, %r7, %r317;
	max.s32 	%r1178, %r7, 0;
	selp.b32 	%r1434, %r1178, 0, %p947;
$L__BB14_272:
	setp.gt.s32 	%p948, %r8, 0;
	add.s32 	%r320, %r1434, -1;
	setp.ge.s32 	%p949, %r8, %r1434;
	and.pred  	%p950, %p949, %p948;
	mov.u32 	%r1433, %r8;
	@%p950 bra 	$L__BB14_275;
	setp.gt.s32 	%p951, %r320, %r8;
	setp.gt.u32 	%p952, %r1434, 1;
	and.pred  	%p953, %p952, %p951;
	mov.u32 	%r1433, %r320;
	@%p953 bra 	$L__BB14_275;
	setp.eq.s32 	%p954, %r8, %r320;
	max.s32 	%r1179, %r8, 0;
	selp.b32 	%r1433, %r1179, 0, %p954;
$L__BB14_275:
	setp.gt.s32 	%p955, %r9, 0;
	add.s32 	%r323, %r1433, -1;
	setp.ge.s32 	%p956, %r9, %r1433;
	and.pred  	%p957, %p956, %p955;
	mov.u32 	%r1432, %r9;
	@%p957 bra 	$L__BB14_278;
	setp.gt.s32 	%p958, %r323, %r9;
	setp.gt.u32 	%p959, %r1433, 1;
	and.pred  	%p960, %p959, %p958;
	mov.u32 	%r1432, %r323;
	@%p960 bra 	$L__BB14_278;
	setp.eq.s32 	%p961, %r9, %r323;
	max.s32 	%r1180, %r9, 0;
	selp.b32 	%r1432, %r1180, 0, %p961;
$L__BB14_278:
	setp.gt.s32 	%p962, %r10, 0;
	add.s32 	%r326, %r1432, -1;
	setp.ge.s32 	%p963, %r10, %r1432;
	and.pred  	%p964, %p963, %p962;
	mov.u32 	%r1431, %r10;
	@%p964 bra 	$L__BB14_281;
	setp.gt.s32 	%p965, %r326, %r10;
	setp.gt.u32 	%p966, %r1432, 1;
	and.pred  	%p967, %p966, %p965;
	mov.u32 	%r1431, %r326;
	@%p967 bra 	$L__BB14_281;
	setp.eq.s32 	%p968, %r10, %r326;
	max.s32 	%r1181, %r10, 0;
	selp.b32 	%r1431, %r1181, 0, %p968;
$L__BB14_281:
	setp.gt.s32 	%p969, %r11, 0;
	add.s32 	%r329, %r1431, -1;
	setp.ge.s32 	%p970, %r11, %r1431;
	and.pred  	%p971, %p970, %p969;
	mov.u32 	%r1430, %r11;
	@%p971 bra 	$L__BB14_284;
	setp.gt.s32 	%p972, %r329, %r11;
	setp.gt.u32 	%p973, %r1431, 1;
	and.pred  	%p974, %p973, %p972;
	mov.u32 	%r1430, %r329;
	@%p974 bra 	$L__BB14_284;
	setp.eq.s32 	%p975, %r11, %r329;
	max.s32 	%r1182, %r11, 0;
	selp.b32 	%r1430, %r1182, 0, %p975;
$L__BB14_284:
	setp.gt.s32 	%p976, %r12, 0;
	add.s32 	%r332, %r1430, -1;
	setp.ge.s32 	%p977, %r12, %r1430;
	and.pred  	%p978, %p977, %p976;
	mov.u32 	%r1429, %r12;
	@%p978 bra 	$L__BB14_287;
	setp.gt.s32 	%p979, %r332, %r12;
	setp.gt.u32 	%p980, %r1430, 1;
	and.pred  	%p981, %p980, %p979;
	mov.u32 	%r1429, %r332;
	@%p981 bra 	$L__BB14_287;
	setp.eq.s32 	%p982, %r12, %r332;
	max.s32 	%r1183, %r12, 0;
	selp.b32 	%r1429, %r1183, 0, %p982;
$L__BB14_287:
	setp.gt.s32 	%p983, %r13, 0;
	add.s32 	%r335, %r1429, -1;
	setp.ge.s32 	%p984, %r13, %r1429;
	and.pred  	%p985, %p984, %p983;
	mov.u32 	%r1428, %r13;
	@%p985 bra 	$L__BB14_290;
	setp.gt.s32 	%p986, %r335, %r13;
	setp.gt.u32 	%p987, %r1429, 1;
	and.pred  	%p988, %p987, %p986;
	mov.u32 	%r1428, %r335;
	@%p988 bra 	$L__BB14_290;
	setp.eq.s32 	%p989, %r13, %r335;
	max.s32 	%r1184, %r13, 0;
	selp.b32 	%r1428, %r1184, 0, %p989;
$L__BB14_290:
	setp.gt.s32 	%p990, %r14, 0;
	add.s32 	%r338, %r1428, -1;
	setp.ge.s32 	%p991, %r14, %r1428;
	and.pred  	%p992, %p991, %p990;
	mov.u32 	%r1427, %r14;
	@%p992 bra 	$L__BB14_293;
	setp.gt.s32 	%p993, %r338, %r14;
	setp.gt.u32 	%p994, %r1428, 1;
	and.pred  	%p995, %p994, %p993;
	mov.u32 	%r1427, %r338;
	@%p995 bra 	$L__BB14_293;
	setp.eq.s32 	%p996, %r14, %r338;
	max.s32 	%r1185, %r14, 0;
	selp.b32 	%r1427, %r1185, 0, %p996;
$L__BB14_293:
	setp.gt.s32 	%p997, %r15, 0;
	add.s32 	%r341, %r1427, -1;
	setp.ge.s32 	%p998, %r15, %r1427;
	and.pred  	%p999, %p998, %p997;
	mov.u32 	%r1426, %r15;
	@%p999 bra 	$L__BB14_296;
	setp.gt.s32 	%p1000, %r341, %r15;
	setp.gt.u32 	%p1001, %r1427, 1;
	and.pred  	%p1002, %p1001, %p1000;
	mov.u32 	%r1426, %r341;
	@%p1002 bra 	$L__BB14_296;
	setp.eq.s32 	%p1003, %r15, %r341;
	max.s32 	%r1186, %r15, 0;
	selp.b32 	%r1426, %r1186, 0, %p1003;
$L__BB14_296:
	setp.gt.s32 	%p1004, %r16, 0;
	add.s32 	%r344, %r1426, -1;
	setp.ge.s32 	%p1005, %r16, %r1426;
	and.pred  	%p1006, %p1005, %p1004;
	mov.u32 	%r1425, %r16;
	@%p1006 bra 	$L__BB14_299;
	setp.gt.s32 	%p1007, %r344, %r16;
	setp.gt.u32 	%p1008, %r1426, 1;
	and.pred  	%p1009, %p1008, %p1007;
	mov.u32 	%r1425, %r344;
	@%p1009 bra 	$L__BB14_299;
	setp.eq.s32 	%p1010, %r16, %r344;
	max.s32 	%r1187, %r16, 0;
	selp.b32 	%r1425, %r1187, 0, %p1010;
$L__BB14_299:
	setp.gt.s32 	%p1011, %r17, 0;
	add.s32 	%r347, %r1425, -1;
	setp.ge.s32 	%p1012, %r17, %r1425;
	and.pred  	%p1013, %p1012, %p1011;
	mov.u32 	%r1424, %r17;
	@%p1013 bra 	$L__BB14_302;
	setp.gt.s32 	%p1014, %r347, %r17;
	setp.gt.u32 	%p1015, %r1425, 1;
	and.pred  	%p1016, %p1015, %p1014;
	mov.u32 	%r1424, %r347;
	@%p1016 bra 	$L__BB14_302;
	setp.eq.s32 	%p1017, %r17, %r347;
	max.s32 	%r1188, %r17, 0;
	selp.b32 	%r1424, %r1188, 0, %p1017;
$L__BB14_302:
	setp.gt.s32 	%p1018, %r18, 0;
	add.s32 	%r350, %r1424, -1;
	setp.ge.s32 	%p1019, %r18, %r1424;
	and.pred  	%p1020, %p1019, %p1018;
	mov.u32 	%r1423, %r18;
	@%p1020 bra 	$L__BB14_305;
	setp.gt.s32 	%p1021, %r350, %r18;
	setp.gt.u32 	%p1022, %r1424, 1;
	and.pred  	%p1023, %p1022, %p1021;
	mov.u32 	%r1423, %r350;
	@%p1023 bra 	$L__BB14_305;
	setp.eq.s32 	%p1024, %r18, %r350;
	max.s32 	%r1189, %r18, 0;
	selp.b32 	%r1423, %r1189, 0, %p1024;
$L__BB14_305:
	setp.gt.s32 	%p1025, %r19, 0;
	add.s32 	%r353, %r1423, -1;
	setp.ge.s32 	%p1026, %r19, %r1423;
	and.pred  	%p1027, %p1026, %p1025;
	mov.u32 	%r1422, %r19;
	@%p1027 bra 	$L__BB14_308;
	setp.gt.s32 	%p1028, %r353, %r19;
	setp.gt.u32 	%p1029, %r1423, 1;
	and.pred  	%p1030, %p1029, %p1028;
	mov.u32 	%r1422, %r353;
	@%p1030 bra 	$L__BB14_308;
	setp.eq.s32 	%p1031, %r19, %r353;
	max.s32 	%r1190, %r19, 0;
	selp.b32 	%r1422, %r1190, 0, %p1031;
$L__BB14_308:
	setp.gt.s32 	%p1032, %r20, 0;
	add.s32 	%r356, %r1422, -1;
	setp.ge.s32 	%p1033, %r20, %r1422;
	and.pred  	%p1034, %p1033, %p1032;
	mov.u32 	%r1421, %r20;
	@%p1034 bra 	$L__BB14_311;
	setp.gt.s32 	%p1035, %r356, %r20;
	setp.gt.u32 	%p1036, %r1422, 1;
	and.pred  	%p1037, %p1036, %p1035;
	mov.u32 	%r1421, %r356;
	@%p1037 bra 	$L__BB14_311;
	setp.eq.s32 	%p1038, %r20, %r356;
	max.s32 	%r1191, %r20, 0;
	selp.b32 	%r1421, %r1191, 0, %p1038;
$L__BB14_311:
	setp.gt.s32 	%p1039, %r21, 0;
	add.s32 	%r359, %r1421, -1;
	setp.ge.s32 	%p1040, %r21, %r1421;
	and.pred  	%p1041, %p1040, %p1039;
	mov.u32 	%r1420, %r21;
	@%p1041 bra 	$L__BB14_314;
	setp.gt.s32 	%p1042, %r359, %r21;
	setp.gt.u32 	%p1043, %r1421, 1;
	and.pred  	%p1044, %p1043, %p1042;
	mov.u32 	%r1420, %r359;
	@%p1044 bra 	$L__BB14_314;
	setp.eq.s32 	%p1045, %r21, %r359;
	max.s32 	%r1192, %r21, 0;
	selp.b32 	%r1420, %r1192, 0, %p1045;
$L__BB14_314:
	bar.sync 	0;
	st.shared.u32 	[%r6], %r1434;
	st.shared.u32 	[%r6+4], %r1433;
	st.shared.u32 	[%r6+8], %r1432;
	st.shared.u32 	[%r6+12], %r1431;
	st.shared.u32 	[%r6+16], %r1430;
	st.shared.u32 	[%r6+20], %r1429;
	st.shared.u32 	[%r6+24], %r1428;
	st.shared.u32 	[%r6+28], %r1427;
	st.shared.u32 	[%r6+32], %r1426;
	st.shared.u32 	[%r6+36], %r1425;
	st.shared.u32 	[%r6+40], %r1424;
	st.shared.u32 	[%r6+44], %r1423;
	st.shared.u32 	[%r6+48], %r1422;
	st.shared.u32 	[%r6+52], %r1421;
	st.shared.u32 	[%r6+56], %r1420;
	bar.warp.sync 	-1;
	ld.shared.u32 	%r1309, [%r5];
	ld.shared.u32 	%r1310, [%r5+128];
	ld.shared.u32 	%r1311, [%r5+256];
	ld.shared.u32 	%r1312, [%r5+384];
	ld.shared.u32 	%r1313, [%r5+512];
	ld.shared.u32 	%r1314, [%r5+640];
	ld.shared.u32 	%r1315, [%r5+768];
	ld.shared.u32 	%r1316, [%r5+896];
	ld.shared.u32 	%r1317, [%r5+1024];
	ld.shared.u32 	%r1318, [%r5+1152];
	ld.shared.u32 	%r1319, [%r5+1280];
	ld.shared.u32 	%r1320, [%r5+1408];
	ld.shared.u32 	%r1321, [%r5+1536];
	ld.shared.u32 	%r1322, [%r5+1664];
	ld.shared.u32 	%r1323, [%r5+1792];
	add.s64 	%rd53, %rd3, %rd38;
	st.global.u32 	[%rd53], %r1309;
	st.global.u32 	[%rd53+128], %r1310;
	st.global.u32 	[%rd53+256], %r1311;
	st.global.u32 	[%rd53+384], %r1312;
	st.global.u32 	[%rd53+512], %r1313;
	st.global.u32 	[%rd53+640], %r1314;
	st.global.u32 	[%rd53+768], %r1315;
	st.global.u32 	[%rd53+896], %r1316;
	st.global.u32 	[%rd53+1024], %r1317;
	st.global.u32 	[%rd53+1152], %r1318;
	st.global.u32 	[%rd53+1280], %r1319;
	st.global.u32 	[%rd53+1408], %r1320;
	st.global.u32 	[%rd53+1536], %r1321;
	st.global.u32 	[%rd53+1664], %r1322;
	st.global.u32 	[%rd53+1792], %r1323;
	bra.uni 	$L__BB14_686;
$L__BB14_315:
	setp.eq.s64 	%p2, %rd5, 0;
	@%p2 bra 	$L__BB14_686;
	cvt.u32.u64 	%r376, %rd5;
	shl.b64 	%rd20, %rd4, 2;
	add.s64 	%rd21, %rd2, %rd20;
	mov.u32 	%r377, %tid.x;
	ld.global.u32 	%r1449, [%rd21];
	and.b32  	%r807, %r377, 31;
	and.b32  	%r808, %r377, 992;
	mul.lo.s32 	%r809, %r808, 15;
	or.b32  	%r379, %r809, %r807;
	setp.ge.u32 	%p3, %r379, %r376;
	shl.b32 	%r810, %r379, 2;
	cvt.u64.u32 	%rd22, %r810;
	add.s64 	%rd11, %rd21, %rd22;
	mov.u32 	%r1435, %r1449;
	@%p3 bra 	$L__BB14_318;
	ld.global.u32 	%r1435, [%rd11];
$L__BB14_318:
	add.s32 	%r382, %r379, 32;
	setp.ge.u32 	%p4, %r382, %r376;
	mov.u32 	%r1436, %r1449;
	@%p4 bra 	$L__BB14_320;
	ld.global.u32 	%r1436, [%rd11+128];
$L__BB14_320:
	add.s32 	%r385, %r379, 64;
	setp.ge.u32 	%p5, %r385, %r376;
	mov.u32 	%r1437, %r1449;
	@%p5 bra 	$L__BB14_322;
	ld.global.u32 	%r1437, [%rd11+256];
$L__BB14_322:
	add.s32 	%r388, %r379, 96;
	setp.ge.u32 	%p6, %r388, %r376;
	mov.u32 	%r1438, %r1449;
	@%p6 bra 	$L__BB14_324;
	ld.global.u32 	%r1438, [%rd11+384];
$L__BB14_324:
	add.s32 	%r391, %r379, 128;
	setp.ge.u32 	%p7, %r391, %r376;
	mov.u32 	%r1439, %r1449;
	@%p7 bra 	$L__BB14_326;
	ld.global.u32 	%r1439, [%rd11+512];
$L__BB14_326:
	add.s32 	%r394, %r379, 160;
	setp.ge.u32 	%p8, %r394, %r376;
	mov.u32 	%r1440, %r1449;
	@%p8 bra 	$L__BB14_328;
	ld.global.u32 	%r1440, [%rd11+640];
$L__BB14_328:
	add.s32 	%r397, %r379, 192;
	setp.ge.u32 	%p9, %r397, %r376;
	mov.u32 	%r1441, %r1449;
	@%p9 bra 	$L__BB14_330;
	ld.global.u32 	%r1441, [%rd11+768];
$L__BB14_330:
	add.s32 	%r400, %r379, 224;
	setp.ge.u32 	%p10, %r400, %r376;
	mov.u32 	%r1442, %r1449;
	@%p10 bra 	$L__BB14_332;
	ld.global.u32 	%r1442, [%rd11+896];
$L__BB14_332:
	add.s32 	%r403, %r379, 256;
	setp.ge.u32 	%p11, %r403, %r376;
	mov.u32 	%r1443, %r1449;
	@%p11 bra 	$L__BB14_334;
	ld.global.u32 	%r1443, [%rd11+1024];
$L__BB14_334:
	add.s32 	%r406, %r379, 288;
	setp.ge.u32 	%p12, %r406, %r376;
	mov.u32 	%r1444, %r1449;
	@%p12 bra 	$L__BB14_336;
	ld.global.u32 	%r1444, [%rd11+1152];
$L__BB14_336:
	add.s32 	%r409, %r379, 320;
	setp.ge.u32 	%p13, %r409, %r376;
	mov.u32 	%r1445, %r1449;
	@%p13 bra 	$L__BB14_338;
	ld.global.u32 	%r1445, [%rd11+1280];
$L__BB14_338:
	add.s32 	%r412, %r379, 352;
	setp.ge.u32 	%p14, %r412, %r376;
	mov.u32 	%r1446, %r1449;
	@%p14 bra 	$L__BB14_340;
	ld.global.u32 	%r1446, [%rd11+1408];
$L__BB14_340:
	add.s32 	%r415, %r379, 384;
	setp.ge.u32 	%p15, %r415, %r376;
	mov.u32 	%r1447, %r1449;
	@%p15 bra 	$L__BB14_342;
	ld.global.u32 	%r1447, [%rd11+1536];
$L__BB14_342:
	add.s32 	%r418, %r379, 416;
	setp.ge.u32 	%p16, %r418, %r376;
	mov.u32 	%r1448, %r1449;
	@%p16 bra 	$L__BB14_344;
	ld.global.u32 	%r1448, [%rd11+1664];
$L__BB14_344:
	add.s32 	%r421, %r379, 448;
	setp.ge.u32 	%p17, %r421, %r376;
	@%p17 bra 	$L__BB14_346;
	ld.global.u32 	%r1449, [%rd11+1792];
$L__BB14_346:
	// begin inline asm
	mov.u32 %r811, %laneid;
	// end inline asm
	shr.u32 	%r425, %r377, 5;
	mad.lo.s32 	%r812, %r425, 480, %r811;
	shl.b32 	%r813, %r812, 2;
	mov.u32 	%r814, _ZZN3cub18CUB_300001_SM_10006detail4scan16DeviceScanKernelINS2_10policy_hubIiiim9comparar2E10Policy1000EN6thrust24THRUST_300001_SM_1000_NS6detail15normal_iteratorINS9_10device_ptrIiEEEESE_NS0_13ScanTileStateIiLb1EEES5_NS0_8NullTypeEmiLb0ESH_EEvT0_T1_T2_iT3_T4_T5_E12temp_storage;
	add.s32 	%r426, %r814, %r813;
	st.shared.u32 	[%r426], %r1435;
	st.shared.u32 	[%r426+128], %r1436;
	st.shared.u32 	[%r426+256], %r1437;
	st.shared.u32 	[%r426+384], %r1438;
	st.shared.u32 	[%r426+512], %r1439;
	st.shared.u32 	[%r426+640], %r1440;
	st.shared.u32 	[%r426+768], %r1441;
	st.shared.u32 	[%r426+896], %r1442;
	st.shared.u32 	[%r426+1024], %r1443;
	st.shared.u32 	[%r426+1152], %r1444;
	st.shared.u32 	[%r426+1280], %r1445;
	st.shared.u32 	[%r426+1408], %r1446;
	st.shared.u32 	[%r426+1536], %r1447;
	st.shared.u32 	[%r426+1664], %r1448;
	st.shared.u32 	[%r426+1792], %r1449;
	bar.warp.sync 	-1;
	mad.lo.s32 	%r427, %r811, 56, %r426;
	ld.shared.u32 	%r428, [%r427];
	ld.shared.u32 	%r429, [%r427+4];
	ld.shared.u32 	%r430, [%r427+8];
	ld.shared.u32 	%r431, [%r427+12];
	ld.shared.u32 	%r432, [%r427+16];
	ld.shared.u32 	%r433, [%r427+20];
	ld.shared.u32 	%r434, [%r427+24];
	ld.shared.u32 	%r435, [%r427+28];
	ld.shared.u32 	%r436, [%r427+32];
	ld.shared.u32 	%r437, [%r427+36];
	ld.shared.u32 	%r438, [%r427+40];
	ld.shared.u32 	%r439, [%r427+44];
	ld.shared.u32 	%r440, [%r427+48];
	ld.shared.u32 	%r441, [%r427+52];
	ld.shared.u32 	%r442, [%r427+56];
	bar.sync 	0;
	setp.ne.s32 	%p18, %r1, 0;
	@%p18 bra 	$L__BB14_463;
	add.s32 	%r443, %r428, -1;
	setp.ge.s32 	%p416, %r429, %r428;
	setp.gt.s32 	%p417, %r429, 0;
	and.pred  	%p418, %p416, %p417;
	mov.u32 	%r1450, %r429;
	@%p418 bra 	$L__BB14_350;
	setp.gt.s32 	%p419, %r443, %r429;
	setp.gt.s32 	%p420, %r428, 1;
	and.pred  	%p421, %p420, %p419;
	mov.u32 	%r1450, %r443;
	@%p421 bra 	$L__BB14_350;
	setp.eq.s32 	%p422, %r429, %r443;
	max.s32 	%r986, %r429, 0;
	selp.b32 	%r1450, %r986, 0, %p422;
$L__BB14_350:
	add.s32 	%r446, %r1450, -1;
	setp.ge.s32 	%p423, %r430, %r1450;
	setp.gt.s32 	%p424, %r430, 0;
	and.pred  	%p425, %p423, %p424;
	mov.u32 	%r1451, %r430;
	@%p425 bra 	$L__BB14_353;
	setp.gt.s32 	%p426, %r446, %r430;
	setp.gt.u32 	%p427, %r1450, 1;
	and.pred  	%p428, %p427, %p426;
	mov.u32 	%r1451, %r446;
	@%p428 bra 	$L__BB14_353;
	setp.eq.s32 	%p429, %r430, %r446;
	max.s32 	%r987, %r430, 0;
	selp.b32 	%r1451, %r987, 0, %p429;
$L__BB14_353:
	add.s32 	%r449, %r1451, -1;
	setp.ge.s32 	%p430, %r431, %r1451;
	setp.gt.s32 	%p431, %r431, 0;
	and.pred  	%p432, %p430, %p431;
	mov.u32 	%r1452, %r431;
	@%p432 bra 	$L__BB14_356;
	setp.gt.s32 	%p433, %r449, %r431;
	setp.gt.u32 	%p434, %r1451, 1;
	and.pred  	%p435, %p434, %p433;
	mov.u32 	%r1452, %r449;
	@%p435 bra 	$L__BB14_356;
	setp.eq.s32 	%p436, %r431, %r449;
	max.s32 	%r988, %r431, 0;
	selp.b32 	%r1452, %r988, 0, %p436;
$L__BB14_356:
	add.s32 	%r452, %r1452, -1;
	setp.ge.s32 	%p437, %r432, %r1452;
	setp.gt.s32 	%p438, %r432, 0;
	and.pred  	%p439, %p437, %p438;
	mov.u32 	%r1453, %r432;
	@%p439 bra 	$L__BB14_359;
	setp.gt.s32 	%p440, %r452, %r432;
	setp.gt.u32 	%p441, %r1452, 1;
	and.pred  	%p442, %p441, %p440;
	mov.u32 	%r1453, %r452;
	@%p442 bra 	$L__BB14_359;
	setp.eq.s32 	%p443, %r432, %r452;
	max.s32 	%r989, %r432, 0;
	selp.b32 	%r1453, %r989, 0, %p443;
$L__BB14_359:
	add.s32 	%r455, %r1453, -1;
	setp.ge.s32 	%p444, %r433, %r1453;
	setp.gt.s32 	%p445, %r433, 0;
	and.pred  	%p446, %p444, %p445;
	mov.u32 	%r1454, %r433;
	@%p446 bra 	$L__BB14_362;
	setp.gt.s32 	%p447, %r455, %r433;
	setp.gt.u32 	%p448, %r1453, 1;
	and.pred  	%p449, %p448, %p447;
	mov.u32 	%r1454, %r455;
	@%p449 bra 	$L__BB14_362;
	setp.eq.s32 	%p450, %r433, %r455;
	max.s32 	%r990, %r433, 0;
	selp.b32 	%r1454, %r990, 0, %p450;
$L__BB14_362:
	add.s32 	%r458, %r1454, -1;
	setp.ge.s32 	%p451, %r434, %r1454;
	setp.gt.s32 	%p452, %r434, 0;
	and.pred  	%p453, %p451, %p452;
	mov.u32 	%r1455, %r434;
	@%p453 bra 	$L__BB14_365;
	setp.gt.s32 	%p454, %r458, %r434;
	setp.gt.u32 	%p455, %r1454, 1;
	and.pred  	%p456, %p455, %p454;
	mov.u32 	%r1455, %r458;
	@%p456 bra 	$L__BB14_365;
	setp.eq.s32 	%p457, %r434, %r458;
	max.s32 	%r991, %r434, 0;
	selp.b32 	%r1455, %r991, 0, %p457;
$L__BB14_365:
	add.s32 	%r461, %r1455, -1;
	setp.ge.s32 	%p458, %r435, %r1455;
	setp.gt.s32 	%p459, %r435, 0;
	and.pred  	%p460, %p458, %p459;
	mov.u32 	%r1456, %r435;
	@%p460 bra 	$L__BB14_368;
	setp.gt.s32 	%p461, %r461, %r435;
	setp.gt.u32 	%p462, %r1455, 1;
	and.pred  	%p463, %p462, %p461;
	mov.u32 	%r1456, %r461;
	@%p463 bra 	$L__BB14_368;
	setp.eq.s32 	%p464, %r435, %r461;
	max.s32 	%r992, %r435, 0;
	selp.b32 	%r1456, %r992, 0, %p464;
$L__BB14_368:
	add.s32 	%r464, %r1456, -1;
	setp.ge.s32 	%p465, %r436, %r1456;
	setp.gt.s32 	%p466, %r436, 0;
	and.pred  	%p467, %p465, %p466;
	mov.u32 	%r1457, %r436;
	@%p467 bra 	$L__BB14_371;
	setp.gt.s32 	%p468, %r464, %r436;
	setp.gt.u32 	%p469, %r1456, 1;
	and.pred  	%p470, %p469, %p468;
	mov.u32 	%r1457, %r464;
	@%p470 bra 	$L__BB14_371;
	setp.eq.s32 	%p471, %r436, %r464;
	max.s32 	%r993, %r436, 0;
	selp.b32 	%r1457, %r993, 0, %p471;
$L__BB14_371:
	add.s32 	%r467, %r1457, -1;
	setp.ge.s32 	%p472, %r437, %r1457;
	setp.gt.s32 	%p473, %r437, 0;
	and.pred  	%p474, %p472, %p473;
	mov.u32 	%r1458, %r437;
	@%p474 bra 	$L__BB14_374;
	setp.gt.s32 	%p475, %r467, %r437;
	setp.gt.u32 	%p476, %r1457, 1;
	and.pred  	%p477, %p476, %p475;
	mov.u32 	%r1458, %r467;
	@%p477 bra 	$L__BB14_374;
	setp.eq.s32 	%p478, %r437, %r467;
	max.s32 	%r994, %r437, 0;
	selp.b32 	%r1458, %r994, 0, %p478;
$L__BB14_374:
	add.s32 	%r470, %r1458, -1;
	setp.ge.s32 	%p479, %r438, %r1458;
	setp.gt.s32 	%p480, %r438, 0;
	and.pred  	%p481, %p479, %p480;
	mov.u32 	%r1459, %r438;
	@%p481 bra 	$L__BB14_377;
	setp.gt.s32 	%p482, %r470, %r438;
	setp.gt.u32 	%p483, %r1458, 1;
	and.pred  	%p484, %p483, %p482;
	mov.u32 	%r1459, %r470;
	@%p484 bra 	$L__BB14_377;
	setp.eq.s32 	%p485, %r438, %r470;
	max.s32 	%r995, %r438, 0;
	selp.b32 	%r1459, %r995, 0, %p485;
$L__BB14_377:
	add.s32 	%r473, %r1459, -1;
	setp.ge.s32 	%p486, %r439, %r1459;
	setp.gt.s32 	%p487, %r439, 0;
	and.pred  	%p488, %p486, %p487;
	mov.u32 	%r1460, %r439;
	@%p488 bra 	$L__BB14_380;
	setp.gt.s32 	%p489, %r473, %r439;
	setp.gt.u32 	%p490, %r1459, 1;
	and.pred  	%p491, %p490, %p489;
	mov.u32 	%r1460, %r473;
	@%p491 bra 	$L__BB14_380;
	setp.eq.s32 	%p492, %r439, %r473;
	max.s32 	%r996, %r439, 0;
	selp.b32 	%r1460, %r996, 0, %p492;
$L__BB14_380:
	add.s32 	%r476, %r1460, -1;
	setp.ge.s32 	%p493, %r440, %r1460;
	setp.gt.s32 	%p494, %r440, 0;
	and.pred  	%p495, %p493, %p494;
	mov.u32 	%r1461, %r440;
	@%p495 bra 	$L__BB14_383;
	setp.gt.s32 	%p496, %r476, %r440;
	setp.gt.u32 	%p497, %r1460, 1;
	and.pred  	%p498, %p497, %p496;
	mov.u32 	%r1461, %r476;
	@%p498 bra 	$L__BB14_383;
	setp.eq.s32 	%p499, %r440, %r476;
	max.s32 	%r997, %r440, 0;
	selp.b32 	%r1461, %r997, 0, %p499;
$L__BB14_383:
	add.s32 	%r479, %r1461, -1;
	setp.ge.s32 	%p500, %r441, %r1461;
	setp.gt.s32 	%p501, %r441, 0;
	and.pred  	%p502, %p500, %p501;
	mov.u32 	%r1462, %r441;
	@%p502 bra 	$L__BB14_386;
	setp.gt.s32 	%p503, %r479, %r441;
	setp.gt.u32 	%p504, %r1461, 1;
	and.pred  	%p505, %p504, %p503;
	mov.u32 	%r1462, %r479;
	@%p505 bra 	$L__BB14_386;
	setp.eq.s32 	%p506, %r441, %r479;
	max.s32 	%r998, %r441, 0;
	selp.b32 	%r1462, %r998, 0, %p506;
$L__BB14_386:
	add.s32 	%r482, %r1462, -1;
	setp.ge.s32 	%p507, %r442, %r1462;
	setp.gt.s32 	%p508, %r442, 0;
	and.pred  	%p509, %p507, %p508;
	mov.u32 	%r1463, %r442;
	@%p509 bra 	$L__BB14_389;
	setp.gt.s32 	%p510, %r482, %r442;
	setp.gt.u32 	%p511, %r1462, 1;
	and.pred  	%p512, %p511, %p510;
	mov.u32 	%r1463, %r482;
	@%p512 bra 	$L__BB14_389;
	setp.eq.s32 	%p513, %r442, %r482;
	max.s32 	%r999, %r442, 0;
	selp.b32 	%r1463, %r999, 0, %p513;
$L__BB14_389:
	mov.b32 	%r1002, 1;
	mov.b32 	%r1003, 0;
	mov.b32 	%r1004, -1;
	// begin inline asm
	shfl.sync.up.b32 %r1000, %r1463, %r1002, %r1003, %r1004;
	// end inline asm
	add.s32 	%r486, %r1000, -1;
	setp.ge.s32 	%p514, %r1463, %r1000;
	setp.ne.s32 	%p515, %r1463, 0;
	and.pred  	%p516, %p515, %p514;
	mov.u32 	%r1464, %r1463;
	@%p516 bra 	$L__BB14_392;
	setp.gt.s32 	%p517, %r486, %r1463;
	setp.gt.s32 	%p518, %r1000, 1;
	and.pred  	%p519, %p518, %p517;
	mov.u32 	%r1464, %r486;
	@%p519 bra 	$L__BB14_392;
	setp.eq.s32 	%p520, %r1463, %r486;
	selp.b32 	%r1464, %r1463, 0, %p520;
$L__BB14_392:
	setp.lt.s32 	%p521, %r811, 1;
	selp.b32 	%r1006, %r1463, %r1464, %p521;
	mov.b32 	%r1007, 2;
	mov.b32 	%r1008, 0;
	mov.b32 	%r1009, -1;
	// begin inline asm
	shfl.sync.up.b32 %r1005, %r1006, %r1007, %r1008, %r1009;
	// end inline asm
	add.s32 	%r491, %r1005, -1;
	setp.ge.s32 	%p522, %r1006, %r1005;
	setp.ne.s32 	%p523, %r1006, 0;
	and.pred  	%p524, %p523, %p522;
	mov.u32 	%r1465, %r1006;
	@%p524 bra 	$L__BB14_395;
	setp.gt.s32 	%p525, %r491, %r1006;
	setp.gt.s32 	%p526, %r1005, 1;
	and.pred  	%p527, %p526, %p525;
	mov.u32 	%r1465, %r491;
	@%p527 bra 	$L__BB14_395;
	setp.eq.s32 	%p528, %r1006, %r491;
	selp.b32 	%r1465, %r1006, 0, %p528;
$L__BB14_395:
	setp.lt.s32 	%p529, %r811, 2;
	selp.b32 	%r1011, %r1006, %r1465, %p529;
	mov.b32 	%r1012, 4;
	mov.b32 	%r1013, 0;
	mov.b32 	%r1014, -1;
	// begin inline asm
	shfl.sync.up.b32 %r1010, %r1011, %r1012, %r1013, %r1014;
	// end inline asm
	add.s32 	%r496, %r1010, -1;
	setp.ge.s32 	%p530, %r1011, %r1010;
	setp.ne.s32 	%p531, %r1011, 0;
	and.pred  	%p532, %p531, %p530;
	mov.u32 	%r1466, %r1011;
	@%p532 bra 	$L__BB14_398;
	setp.gt.s32 	%p533, %r496, %r1011;
	setp.gt.s32 	%p534, %r1010, 1;
	and.pred  	%p535, %p534, %p533;
	mov.u32 	%r1466, %r496;
	@%p535 bra 	$L__BB14_398;
	setp.eq.s32 	%p536, %r1011, %r496;
	selp.b32 	%r1466, %r1011, 0, %p536;
$L__BB14_398:
	setp.lt.s32 	%p537, %r811, 4;
	selp.b32 	%r1016, %r1011, %r1466, %p537;
	mov.b32 	%r1017, 8;
	mov.b32 	%r1018, 0;
	mov.b32 	%r1019, -1;
	// begin inline asm
	shfl.sync.up.b32 %r1015, %r1016, %r1017, %r1018, %r1019;
	// end inline asm
	add.s32 	%r501, %r1015, -1;
	setp.ge.s32 	%p538, %r1016, %r1015;
	setp.ne.s32 	%p539, %r1016, 0;
	and.pred  	%p540, %p539, %p538;
	mov.u32 	%r1467, %r1016;
	@%p540 bra 	$L__BB14_401;
	setp.gt.s32 	%p541, %r501, %r1016;
	setp.gt.s32 	%p542, %r1015, 1;
	and.pred  	%p543, %p542, %p541;
	mov.u32 	%r1467, %r501;
	@%p543 bra 	$L__BB14_401;
	setp.eq.s32 	%p544, %r1016, %r501;
	selp.b32 	%r1467, %r1016, 0, %p544;
$L__BB14_401:
	setp.lt.s32 	%p545, %r811, 8;
	selp.b32 	%r1021, %r1016, %r1467, %p545;
	mov.b32 	%r1022, 16;
	mov.b32 	%r1023, 0;
	mov.b32 	%r1024, -1;
	// begin inline asm
	shfl.sync.up.b32 %r1020, %r1021, %r1022, %r1023, %r1024;
	// end inline asm
	add.s32 	%r506, %r1020, -1;
	setp.ge.s32 	%p546, %r1021, %r1020;
	setp.ne.s32 	%p547, %r1021, 0;
	and.pred  	%p548, %p547, %p546;
	mov.u32 	%r1468, %r1021;
	@%p548 bra 	$L__BB14_404;
	setp.gt.s32 	%p549, %r506, %r1021;
	setp.gt.s32 	%p550, %r1020, 1;
	and.pred  	%p551, %p550, %p549;
	mov.u32 	%r1468, %r506;
	@%p551 bra 	$L__BB14_404;
	setp.eq.s32 	%p552, %r1021, %r506;
	selp.b32 	%r1468, %r1021, 0, %p552;
$L__BB14_404:
	setp.lt.s32 	%p553, %r811, 16;
	selp.b32 	%r1026, %r1021, %r1468, %p553;
	mov.b32 	%r1027, 1;
	mov.b32 	%r1028, 0;
	mov.b32 	%r1029, -1;
	// begin inline asm
	shfl.sync.up.b32 %r1472, %r1026, %r1027, %r1028, %r1029;
	// end inline asm
	setp.ne.s32 	%p554, %r811, 31;
	@%p554 bra 	$L__BB14_406;
	shl.b32 	%r1030, %r425, 2;
	add.s32 	%r1032, %r814, %r1030;
	st.shared.u32 	[%r1032+16], %r1468;
$L__BB14_406:
	bar.sync 	0;
	ld.shared.v2.u32 	{%r510, %r511}, [_ZZN3cub18CUB_300001_SM_10006detail4scan16DeviceScanKernelINS2_10policy_hubIiiim9comparar2E10Policy1000EN6thrust24THRUST_300001_SM_1000_NS6detail15normal_iteratorINS9_10device_ptrIiEEEESE_NS0_13ScanTileStateIiLb1EEES5_NS0_8NullTypeEmiLb0ESH_EEvT0_T1_T2_iT3_T4_T5_E12temp_storage+16];
	add.s32 	%r512, %r510, -1;
	setp.ge.s32 	%p555, %r511, %r510;
	setp.gt.s32 	%p556, %r511, 0;
	and.pred  	%p557, %p555, %p556;
	mov.u32 	%r1469, %r511;
	@%p557 bra 	$L__BB14_409;
	setp.gt.s32 	%p558, %r512, %r511;
	setp.gt.s32 	%p559, %r510, 1;
	and.pred  	%p560, %p559, %p558;
	mov.u32 	%r1469, %r512;
	@%p560 bra 	$L__BB14_409;
	setp.eq.s32 	%p561, %r511, %r512;
	max.s32 	%r1033, %r511, 0;
	selp.b32 	%r1469, %r1033, 0, %p561;
$L__BB14_409:
	ld.shared.u32 	%r515, [_ZZN3cub18CUB_300001_SM_10006detail4scan16DeviceScanKernelINS2_10policy_hubIiiim9comparar2E10Policy1000EN6thrust24THRUST_300001_SM_1000_NS6detail15normal_iteratorINS9_10device_ptrIiEEEESE_NS0_13ScanTileStateIiLb1EEES5_NS0_8NullTypeEmiLb0ESH_EEvT0_T1_T2_iT3_T4_T5_E12temp_storage+24];
	add.s32 	%r516, %r1469, -1;
	setp.ge.s32 	%p562, %r515, %r1469;
	setp.gt.s32 	%p563, %r515, 0;
	and.pred  	%p564, %p562, %p563;
	mov.u32 	%r1470, %r515;
	@%p564 bra 	$L__BB14_412;
	setp.gt.s32 	%p565, %r516, %r515;
	setp.gt.u32 	%p566, %r1469, 1;
	and.pred  	%p567, %p566, %p565;
	mov.u32 	%r1470, %r516;
	@%p567 bra 	$L__BB14_412;
	setp.eq.s32 	%p568, %r515, %r516;
	max.s32 	%r1034, %r515, 0;
	selp.b32 	%r1470, %r1034, 0, %p568;
$L__BB14_412:
	setp.eq.s32 	%p569, %r425, 3;
	setp.eq.s32 	%p570, %r425, 2;
	selp.b32 	%r1035, %r1469, %r510, %p570;
	selp.b32 	%r519, %r1470, %r1035, %p569;
	setp.lt.u32 	%p571, %r377, 32;
	@%p571 bra 	$L__BB14_417;
	add.s32 	%r520, %r519, -1;
	setp.ge.s32 	%p572, %r1472, %r519;
	setp.gt.s32 	%p573, %r1472, 0;
	and.pred  	%p574, %p573, %p572;
	mov.u32 	%r1471, %r1472;
	@%p574 bra 	$L__BB14_416;
	setp.gt.s32 	%p575, %r520, %r1472;
	setp.gt.s32 	%p576, %r519, 1;
	and.pred  	%p577, %p576, %p575;
	mov.u32 	%r1471, %r520;
	@%p577 bra 	$L__BB14_416;
	setp.eq.s32 	%p578, %r1472, %r520;
	max.s32 	%r1036, %r1472, 0;
	selp.b32 	%r1471, %r1036, 0, %p578;
$L__BB14_416:
	setp.eq.s32 	%p579, %r811, 0;
	selp.b32 	%r1472, %r519, %r1471, %p579;
$L__BB14_417:
	setp.eq.s32 	%p580, %r377, 0;
	mov.u32 	%r1558, %r428;
	@%p580 bra 	$L__BB14_421;
	add.s32 	%r525, %r1472, -1;
	setp.ge.s32 	%p581, %r428, %r1472;
	setp.gt.s32 	%p582, %r428, 0;
	and.pred  	%p583, %p581, %p582;
	mov.u32 	%r1558, %r428;
	@%p583 bra 	$L__BB14_421;
	setp.gt.s32 	%p584, %r525, %r428;
	setp.gt.s32 	%p585, %r1472, 1;
	and.pred  	%p586, %p585, %p584;
	mov.u32 	%r1558, %r525;
	@%p586 bra 	$L__BB14_421;
	setp.eq.s32 	%p587, %r428, %r525;
	max.s32 	%r1037, %r428, 0;
	selp.b32 	%r1558, %r1037, 0, %p587;
$L__BB14_421:
	add.s32 	%r528, %r1558, -1;
	setp.ge.s32 	%p589, %r429, %r1558;
	and.pred  	%p590, %p589, %p417;
	mov.u32 	%r1557, %r429;
	@%p590 bra 	$L__BB14_424;
	setp.gt.s32 	%p591, %r528, %r429;
	setp.gt.s32 	%p592, %r1558, 1;
	and.pred  	%p593, %p592, %p591;
	mov.u32 	%r1557, %r528;
	@%p593 bra 	$L__BB14_424;
	setp.eq.s32 	%p594, %r429, %r528;
	max.s32 	%r1038, %r429, 0;
	selp.b32 	%r1557, %r1038, 0, %p594;
$L__BB14_424:
	add.s32 	%r531, %r1557, -1;
	setp.ge.s32 	%p596, %r430, %r1557;
	and.pred  	%p597, %p596, %p424;
	mov.u32 	%r1556, %r430;
	@%p597 bra 	$L__BB14_427;
	setp.gt.s32 	%p598, %r531, %r430;
	setp.gt.u32 	%p599, %r1557, 1;
	and.pred  	%p600, %p599, %p598;
	mov.u32 	%r1556, %r531;
	@%p600 bra 	$L__BB14_427;
	setp.eq.s32 	%p601, %r430, %r531;
	max.s32 	%r1039, %r430, 0;
	selp.b32 	%r1556, %r1039, 0, %p601;
$L__BB14_427:
	add.s32 	%r534, %r1556, -1;
	setp.ge.s32 	%p603, %r431, %r1556;
	and.pred  	%p604, %p603, %p431;
	mov.u32 	%r1555, %r431;
	@%p604 bra 	$L__BB14_430;
	setp.gt.s32 	%p605, %r534, %r431;
	setp.gt.u32 	%p606, %r1556, 1;
	and.pred  	%p607, %p606, %p605;
	mov.u32 	%r1555, %r534;
	@%p607 bra 	$L__BB14_430;
	setp.eq.s32 	%p608, %r431, %r534;
	max.s32 	%r1040, %r431, 0;
	selp.b32 	%r1555, %r1040, 0, %p608;
$L__BB14_430:
	add.s32 	%r537, %r1555, -1;
	setp.ge.s32 	%p610, %r432, %r1555;
	and.pred  	%p611, %p610, %p438;
	mov.u32 	%r1554, %r432;
	@%p611 bra 	$L__BB14_433;
	setp.gt.s32 	%p612, %r537, %r432;
	setp.gt.u32 	%p613, %r1555, 1;
	and.pred  	%p614, %p613, %p612;
	mov.u32 	%r1554, %r537;
	@%p614 bra 	$L__BB14_433;
	setp.eq.s32 	%p615, %r432, %r537;
	max.s32 	%r1041, %r432, 0;
	selp.b32 	%r1554, %r1041, 0, %p615;
$L__BB14_433:
	setp.gt.s32 	%p616, %r433, 0;
	add.s32 	%r540, %r1554, -1;
	setp.ge.s32 	%p617, %r433, %r1554;
	and.pred  	%p618, %p617, %p616;
	mov.u32 	%r1553, %r433;
	@%p618 bra 	$L__BB14_436;
	setp.gt.s32 	%p619, %r540, %r433;
	setp.gt.u32 	%p620, %r1554, 1;
	and.pred  	%p621, %p620, %p619;
	mov.u32 	%r1553, %r540;
	@%p621 bra 	$L__BB14_436;
	setp.eq.s32 	%p622, %r433, %r540;
	max.s32 	%r1042, %r433, 0;
	selp.b32 	%r1553, %r1042, 0, %p622;
$L__BB14_436:
	setp.gt.s32 	%p623, %r434, 0;
	add.s32 	%r543, %r1553, -1;
	setp.ge.s32 	%p624, %r434, %r1553;
	and.pred  	%p625, %p624, %p623;
	mov.u32 	%r1552, %r434;
	@%p625 bra 	$L__BB14_439;
	setp.gt.s32 	%p626, %r543, %r434;
	setp.gt.u32 	%p627, %r1553, 1;
	and.pred  	%p628, %p627, %p626;
	mov.u32 	%r1552, %r543;
	@%p628 bra 	$L__BB14_439;
	setp.eq.s32 	%p629, %r434, %r543;
	max.s32 	%r1043, %r434, 0;
	selp.b32 	%r1552, %r1043, 0, %p629;
$L__BB14_439:
	setp.gt.s32 	%p630, %r435, 0;
	add.s32 	%r546, %r1552, -1;
	setp.ge.s32 	%p631, %r435, %r1552;
	and.pred  	%p632, %p631, %p630;
	mov.u32 	%r1551, %r435;
	@%p632 bra 	$L__BB14_442;
	setp.gt.s32 	%p633, %r546, %r435;
	setp.gt.u32 	%p634, %r1552, 1;
	and.pred  	%p635, %p634, %p633;
	mov.u32 	%r1551, %r546;
	@%p635 bra 	$L__BB14_442;
	setp.eq.s32 	%p636, %r435, %r546;
	max.s32 	%r1044, %r435, 0;
	selp.b32 	%r1551, %r1044, 0, %p636;
$L__BB14_442:
	setp.gt.s32 	%p637, %r436, 0;
	add.s32 	%r549, %r1551, -1;
	setp.ge.s32 	%p638, %r436, %r1551;
	and.pred  	%p639, %p638, %p637;
	mov.u32 	%r1550, %r436;
	@%p639 bra 	$L__BB14_445;
	setp.gt.s32 	%p640, %r549, %r436;
	setp.gt.u32 	%p641, %r1551, 1;
	and.pred  	%p642, %p641, %p640;
	mov.u32 	%r1550, %r549;
	@%p642 bra 	$L__BB14_445;
	setp.eq.s32 	%p643, %r436, %r549;
	max.s32 	%r1045, %r436, 0;
	selp.b32 	%r1550, %r1045, 0, %p643;
$L__BB14_445:
	setp.gt.s32 	%p644, %r437, 0;
	add.s32 	%r552, %r1550, -1;
	setp.ge.s32 	%p645, %r437, %r1550;
	and.pred  	%p646, %p645, %p644;
	mov.u32 	%r1549, %r437;
	@%p646 bra 	$L__BB14_448;
	setp.gt.s32 	%p647, %r552, %r437;
	setp.gt.u32 	%p648, %r1550, 1;
	and.pred  	%p649, %p648, %p647;
	mov.u32 	%r1549, %r552;
	@%p649 bra 	$L__BB14_448;
	setp.eq.s32 	%p650, %r437, %r552;
	max.s32 	%r1046, %r437, 0;
	selp.b32 	%r1549, %r1046, 0, %p650;
$L__BB14_448:
	setp.gt.s32 	%p651, %r438, 0;
	add.s32 	%r555, %r1549, -1;
	setp.ge.s32 	%p652, %r438, %r1549;
	and.pred  	%p653, %p652, %p651;
	mov.u32 	%r1548, %r438;
	@%p653 bra 	$L__BB14_451;
	setp.gt.s32 	%p654, %r555, %r438;
	setp.gt.u32 	%p655, %r1549, 1;
	and.pred  	%p656, %p655, %p654;
	mov.u32 	%r1548, %r555;
	@%p656 bra 	$L__BB14_451;
	setp.eq.s32 	%p657, %r438, %r555;
	max.s32 	%r1047, %r438, 0;
	selp.b32 	%r1548, %r1047, 0, %p657;
$L__BB14_451:
	setp.gt.s32 	%p658, %r439, 0;
	add.s32 	%r558, %r1548, -1;
	setp.ge.s32 	%p659, %r439, %r1548;
	and.pred  	%p660, %p659, %p658;
	mov.u32 	%r1547, %r439;
	@%p660 bra 	$L__BB14_454;
	setp.gt.s32 	%p661, %r558, %r439;
	setp.gt.u32 	%p662, %r1548, 1;
	and.pred  	%p663, %p662, %p661;
	mov.u32 	%r1547, %r558;
	@%p663 bra 	$L__BB14_454;
	setp.eq.s32 	%p664, %r439, %r558;
	max.s32 	%r1048, %r439, 0;
	selp.b32 	%r1547, %r1048, 0, %p664;
$L__BB14_454:
	setp.gt.s32 	%p665, %r440, 0;
	add.s32 	%r561, %r1547, -1;
	setp.ge.s32 	%p666, %r440, %r1547;
	and.pred  	%p667, %p666, %p665;
	mov.u32 	%r1546, %r440;
	@%p667 bra 	$L__BB14_457;
	setp.gt.s32 	%p668, %r561, %r440;
	setp.gt.u32 	%p669, %r1547, 1;
	and.pred  	%p670, %p669, %p668;
	mov.u32 	%r1546, %r561;
	@%p670 bra 	$L__BB14_457;
	setp.eq.s32 	%p671, %r440, %r561;
	max.s32 	%r1049, %r440, 0;
	selp.b32 	%r1546, %r1049, 0, %p671;
$L__BB14_457:
	setp.gt.s32 	%p672, %r441, 0;
	add.s32 	%r564, %r1546, -1;
	setp.ge.s32 	%p673, %r441, %r1546;
	and.pred  	%p674, %p673, %p672;
	mov.u32 	%r1545, %r441;
	@%p674 bra 	$L__BB14_460;
	setp.gt.s32 	%p675, %r564, %r441;
	setp.gt.u32 	%p676, %r1546, 1;
	and.pred  	%p677, %p676, %p675;
	mov.u32 	%r1545, %r564;
	@%p677 bra 	$L__BB14_460;
	setp.eq.s32 	%p678, %r441, %r564;
	max.s32 	%r1050, %r441, 0;
	selp.b32 	%r1545, %r1050, 0, %p678;
$L__BB14_460:
	setp.gt.s32 	%p679, %r442, 0;
	add.s32 	%r567, %r1545, -1;
	setp.ge.s32 	%p680, %r442, %r1545;
	and.pred  	%p681, %p680, %p679;
	mov.u32 	%r1544, %r442;
	@%p681 bra 	$L__BB14_654;
	setp.gt.s32 	%p682, %r567, %r442;
	setp.gt.u32 	%p683, %r1545, 1;
	and.pred  	%p684, %p683, %p682;
	mov.u32 	%r1544, %r567;
	@%p684 bra 	$L__BB14_654;
	setp.eq.s32 	%p685, %r442, %r567;
	max.s32 	%r1051, %r442, 0;
	selp.b32 	%r1544, %r1051, 0, %p685;
	bra.uni 	$L__BB14_654;
$L__BB14_463:
	add.s32 	%r569, %r428, -1;
	setp.ge.s32 	%p19, %r429, %r428;
	setp.gt.s32 	%p20, %r429, 0;
	and.pred  	%p21, %p19, %p20;
	mov.u32 	%r1487, %r429;
	@%p21 bra 	$L__BB14_466;
	setp.gt.s32 	%p22, %r569, %r429;
	setp.gt.s32 	%p23, %r428, 1;
	and.pred  	%p24, %p23, %p22;
	mov.u32 	%r1487, %r569;
	@%p24 bra 	$L__BB14_466;
	setp.eq.s32 	%p25, %r429, %r569;
	max.s32 	%r815, %r429, 0;
	selp.b32 	%r1487, %r815, 0, %p25;
$L__BB14_466:
	add.s32 	%r572, %r1487, -1;
	setp.ge.s32 	%p26, %r430, %r1487;
	setp.gt.s32 	%p27, %r430, 0;
	and.pred  	%p28, %p26, %p27;
	mov.u32 	%r1488, %r430;
	@%p28 bra 	$L__BB14_469;
	setp.gt.s32 	%p29, %r572, %r430;
	setp.gt.u32 	%p30, %r1487, 1;
	and.pred  	%p31, %p30, %p29;
	mov.u32 	%r1488, %r572;
	@%p31 bra 	$L__BB14_469;
	setp.eq.s32 	%p32, %r430, %r572;
	max.s32 	%r816, %r430, 0;
	selp.b32 	%r1488, %r816, 0, %p32;
$L__BB14_469:
	add.s32 	%r575, %r1488, -1;
	setp.ge.s32 	%p33, %r431, %r1488;
	setp.gt.s32 	%p34, %r431, 0;
	and.pred  	%p35, %p33, %p34;
	mov.u32 	%r1489, %r431;
	@%p35 bra 	$L__BB14_472;
	setp.gt.s32 	%p36, %r575, %r431;
	setp.gt.u32 	%p37, %r1488, 1;
	and.pred  	%p38, %p37, %p36;
	mov.u32 	%r1489, %r575;
	@%p38 bra 	$L__BB14_472;
	setp.eq.s32 	%p39, %r431, %r575;
	max.s32 	%r817, %r431, 0;
	selp.b32 	%r1489, %r817, 0, %p39;
$L__BB14_472:
	add.s32 	%r578, %r1489, -1;
	setp.ge.s32 	%p40, %r432, %r1489;
	setp.gt.s32 	%p41, %r432, 0;
	and.pred  	%p42, %p40, %p41;
	mov.u32 	%r1490, %r432;
	@%p42 bra 	$L__BB14_475;
	setp.gt.s32 	%p43, %r578, %r432;
	setp.gt.u32 	%p44, %r1489, 1;
	and.pred  	%p45, %p44, %p43;
	mov.u32 	%r1490, %r578;
	@%p45 bra 	$L__BB14_475;
	setp.eq.s32 	%p46, %r432, %r578;
	max.s32 	%r818, %r432, 0;
	selp.b32 	%r1490, %r818, 0, %p46;
$L__BB14_475:
	add.s32 	%r581, %r1490, -1;
	setp.ge.s32 	%p47, %r433, %r1490;
	setp.gt.s32 	%p48, %r433, 0;
	and.pred  	%p49, %p47, %p48;
	mov.u32 	%r1491, %r433;
	@%p49 bra 	$L__BB14_478;
	setp.gt.s32 	%p50, %r581, %r433;
	setp.gt.u32 	%p51, %r1490, 1;
	and.pred  	%p52, %p51, %p50;
	mov.u32 	%r1491, %r581;
	@%p52 bra 	$L__BB14_478;
	setp.eq.s32 	%p53, %r433, %r581;
	max.s32 	%r819, %r433, 0;
	selp.b32 	%r1491, %r819, 0, %p53;
$L__BB14_478:
	add.s32 	%r584, %r1491, -1;
	setp.ge.s32 	%p54, %r434, %r1491;
	setp.gt.s32 	%p55, %r434, 0;
	and.pred  	%p56, %p54, %p55;
	mov.u32 	%r1492, %r434;
	@%p56 bra 	$L__BB14_481;
	setp.gt.s32 	%p57, %r584, %r434;
	setp.gt.u32 	%p58, %r1491, 1;
	and.pred  	%p59, %p58, %p57;
	mov.u32 	%r1492, %r584;
	@%p59 bra 	$L__BB14_481;
	setp.eq.s32 	%p60, %r434, %r584;
	max.s32 	%r820, %r434, 0;
	selp.b32 	%r1492, %r820, 0, %p60;
$L__BB14_481:
	add.s32 	%r587, %r1492, -1;
	setp.ge.s32 	%p61, %r435, %r1492;
	setp.gt.s32 	%p62, %r435, 0;
	and.pred  	%p63, %p61, %p62;
	mov.u32 	%r1493, %r435;
	@%p63 bra 	$L__BB14_484;
	setp.gt.s32 	%p64, %r587, %r435;
	setp.gt.u32 	%p65, %r1492, 1;
	and.pred  	%p66, %p65, %p64;
	mov.u32 	%r1493, %r587;
	@%p66 bra 	$L__BB14_484;
	setp.eq.s32 	%p67, %r435, %r587;
	max.s32 	%r821, %r435, 0;
	selp.b32 	%r1493, %r821, 0, %p67;
$L__BB14_484:
	add.s32 	%r590, %r1493, -1;
	setp.ge.s32 	%p68, %r436, %r1493;
	setp.gt.s32 	%p69, %r436, 0;
	and.pred  	%p70, %p68, %p69;
	mov.u32 	%r1494, %r436;
	@%p70 bra 	$L__BB14_487;
	setp.gt.s32 	%p71, %r590, %r436;
	setp.gt.u32 	%p72, %r1493, 1;
	and.pred  	%p73, %p72, %p71;
	mov.u32 	%r1494, %r590;
	@%p73 bra 	$L__BB14_487;
	setp.eq.s32 	%p74, %r436, %r590;
	max.s32 	%r822, %r436, 0;
	selp.b32 	%r1494, %r822, 0, %p74;
$L__BB14_487:
	add.s32 	%r593, %r1494, -1;
	setp.ge.s32 	%p75, %r437, %r1494;
	setp.gt.s32 	%p76, %r437, 0;
	and.pred  	%p77, %p75, %p76;
	mov.u32 	%r1495, %r437;
	@%p77 bra 	$L__BB14_490;
	setp.gt.s32 	%p78, %r593, %r437;
	setp.gt.u32 	%p79, %r1494, 1;
	and.pred  	%p80, %p79, %p78;
	mov.u32 	%r1495, %r593;
	@%p80 bra 	$L__BB14_490;
	setp.eq.s32 	%p81, %r437, %r593;
	max.s32 	%r823, %r437, 0;
	selp.b32 	%r1495, %r823, 0, %p81;
$L__BB14_490:
	add.s32 	%r596, %r1495, -1;
	setp.ge.s32 	%p82, %r438, %r1495;
	setp.gt.s32 	%p83, %r438, 0;
	and.pred  	%p84, %p82, %p83;
	mov.u32 	%r1496, %r438;
	@%p84 bra 	$L__BB14_493;
	setp.gt.s32 	%p85, %r596, %r438;
	setp.gt.u32 	%p86, %r1495, 1;
	and.pred  	%p87, %p86, %p85;
	mov.u32 	%r1496, %r596;
	@%p87 bra 	$L__BB14_493;
	setp.eq.s32 	%p88, %r438, %r596;
	max.s32 	%r824, %r438, 0;
	selp.b32 	%r1496, %r824, 0, %p88;
$L__BB14_493:
	add.s32 	%r599, %r1496, -1;
	setp.ge.s32 	%p89, %r439, %r1496;
	setp.gt.s32 	%p90, %r439, 0;
	and.pred  	%p91, %p89, %p90;
	mov.u32 	%r1497, %r439;
	@%p91 bra 	$L__BB14_496;
	setp.gt.s32 	%p92, %r599, %r439;
	setp.gt.u32 	%p93, %r1496, 1;
	and.pred  	%p94, %p93, %p92;
	mov.u32 	%r1497, %r599;
	@%p94 bra 	$L__BB14_496;
	setp.eq.s32 	%p95, %r439, %r599;
	max.s32 	%r825, %r439, 0;
	selp.b32 	%r1497, %r825, 0, %p95;
$L__BB14_496:
	add.s32 	%r602, %r1497, -1;
	setp.ge.s32 	%p96, %r440, %r1497;
	setp.gt.s32 	%p97, %r440, 0;
	and.pred  	%p98, %p96, %p97;
	mov.u32 	%r1498, %r440;
	@%p98 bra 	$L__BB14_499;
	setp.gt.s32 	%p99, %r602, %r440;
	setp.gt.u32 	%p100, %r1497, 1;
	and.pred  	%p101, %p100, %p99;
	mov.u32 	%r1498, %r602;
	@%p101 bra 	$L__BB14_499;
	setp.eq.s32 	%p102, %r440, %r602;
	max.s32 	%r826, %r440, 0;
	selp.b32 	%r1498, %r826, 0, %p102;
$L__BB14_499:
	add.s32 	%r605, %r1498, -1;
	setp.ge.s32 	%p103, %r441, %r1498;
	setp.gt.s32 	%p104, %r441, 0;
	and.pred  	%p105, %p103, %p104;
	mov.u32 	%r1499, %r441;
	@%p105 bra 	$L__BB14_502;
	setp.gt.s32 	%p106, %r605, %r441;
	setp.gt.u32 	%p107, %r1498, 1;
	and.pred  	%p108, %p107, %p106;
	mov.u32 	%r1499, %r605;
	@%p108 bra 	$L__BB14_502;
	setp.eq.s32 	%p109, %r441, %r605;
	max.s32 	%r827, %r441, 0;
	selp.b32 	%r1499, %r827, 0, %p109;
$L__BB14_502:
	add.s32 	%r608, %r1499, -1;
	setp.ge.s32 	%p110, %r442, %r1499;
	setp.gt.s32 	%p111, %r442, 0;
	and.pred  	%p112, %p110, %p111;
	mov.u32 	%r1500, %r442;
	@%p112 bra 	$L__BB14_505;
	setp.gt.s32 	%p113, %r608, %r442;
	setp.gt.u32 	%p114, %r1499, 1;
	and.pred  	%p115, %p114, %p113;
	mov.u32 	%r1500, %r608;
	@%p115 bra 	$L__BB14_505;
	setp.eq.s32 	%p116, %r442, %r608;
	max.s32 	%r828, %r442, 0;
	selp.b32 	%r1500, %r828, 0, %p116;
$L__BB14_505:
	mov.b32 	%r831, 1;
	mov.b32 	%r832, 0;
	mov.b32 	%r833, -1;
	// begin inline asm
	shfl.sync.up.b32 %r829, %r1500, %r831, %r832, %r833;
	// end inline asm
	add.s32 	%r612, %r829, -1;
	setp.ge.s32 	%p117, %r1500, %r829;
	setp.ne.s32 	%p118, %r1500, 0;
	and.pred  	%p119, %p118, %p117;
	mov.u32 	%r1501, %r1500;
	@%p119 bra 	$L__BB14_508;
	setp.gt.s32 	%p120, %r612, %r1500;
	setp.gt.s32 	%p121, %r829, 1;
	and.pred  	%p122, %p121, %p120;
	mov.u32 	%r1501, %r612;
	@%p122 bra 	$L__BB14_508;
	setp.eq.s32 	%p123, %r1500, %r612;
	selp.b32 	%r1501, %r1500, 0, %p123;
$L__BB14_508:
	setp.lt.s32 	%p124, %r811, 1;
	selp.b32 	%r835, %r1500, %r1501, %p124;
	mov.b32 	%r836, 2;
	mov.b32 	%r837, 0;
	mov.b32 	%r838, -1;
	// begin inline asm
	shfl.sync.up.b32 %r834, %r835, %r836, %r837, %r838;
	// end inline asm
	add.s32 	%r617, %r834, -1;
	setp.ge.s32 	%p125, %r835, %r834;
	setp.ne.s32 	%p126, %r835, 0;
	and.pred  	%p127, %p126, %p125;
	mov.u32 	%r1502, %r835;
	@%p127 bra 	$L__BB14_511;
	setp.gt.s32 	%p128, %r617, %r835;
	setp.gt.s32 	%p129, %r834, 1;
	and.pred  	%p130, %p129, %p128;
	mov.u32 	%r1502, %r617;
	@%p130 bra 	$L__BB14_511;
	setp.eq.s32 	%p131, %r835, %r617;
	selp.b32 	%r1502, %r835, 0, %p131;
$L__BB14_511:
	setp.lt.s32 	%p132, %r811, 2;
	selp.b32 	%r840, %r835, %r1502, %p132;
	mov.b32 	%r841, 4;
	mov.b32 	%r842, 0;
	mov.b32 	%r843, -1;
	// begin inline asm
	shfl.sync.up.b32 %r839, %r840, %r841, %r842, %r843;
	// end inline asm
	add.s32 	%r622, %r839, -1;
	setp.ge.s32 	%p133, %r840, %r839;
	setp.ne.s32 	%p134, %r840, 0;
	and.pred  	%p135, %p134, %p133;
	mov.u32 	%r1503, %r840;
	@%p135 bra 	$L__BB14_514;
	setp.gt.s32 	%p136, %r622, %r840;
	setp.gt.s32 	%p137, %r839, 1;
	and.pred  	%p138, %p137, %p136;
	mov.u32 	%r1503, %r622;
	@%p138 bra 	$L__BB14_514;
	setp.eq.s32 	%p139, %r840, %r622;
	selp.b32 	%r1503, %r840, 0, %p139;
$L__BB14_514:
	setp.lt.s32 	%p140, %r811, 4;
	selp.b32 	%r845, %r840, %r1503, %p140;
	mov.b32 	%r846, 8;
	mov.b32 	%r847, 0;
	mov.b32 	%r848, -1;
	// begin inline asm
	shfl.sync.up.b32 %r844, %r845, %r846, %r847, %r848;
	// end inline asm
	add.s32 	%r627, %r844, -1;
	setp.ge.s32 	%p141, %r845, %r844;
	setp.ne.s32 	%p142, %r845, 0;
	and.pred  	%p143, %p142, %p141;
	mov.u32 	%r1504, %r845;
	@%p143 bra 	$L__BB14_517;
	setp.gt.s32 	%p144, %r627, %r845;
	setp.gt.s32 	%p145, %r844, 1;
	and.pred  	%p146, %p145, %p144;
	mov.u32 	%r1504, %r627;
	@%p146 bra 	$L__BB14_517;
	setp.eq.s32 	%p147, %r845, %r627;
	selp.b32 	%r1504, %r845, 0, %p147;
$L__BB14_517:
	setp.lt.s32 	%p148, %r811, 8;
	selp.b32 	%r850, %r845, %r1504, %p148;
	mov.b32 	%r851, 16;
	mov.b32 	%r852, 0;
	mov.b32 	%r853, -1;
	// begin inline asm
	shfl.sync.up.b32 %r849, %r850, %r851, %r852, %r853;
	// end inline asm
	add.s32 	%r632, %r849, -1;
	setp.ge.s32 	%p149, %r850, %r849;
	setp.ne.s32 	%p150, %r850, 0;
	and.pred  	%p151, %p150, %p149;
	mov.u32 	%r1505, %r850;
	@%p151 bra 	$L__BB14_520;
	setp.gt.s32 	%p152, %r632, %r850;
	setp.gt.s32 	%p153, %r849, 1;
	and.pred  	%p154, %p153, %p152;
	mov.u32 	%r1505, %r632;
	@%p154 bra 	$L__BB14_520;
	setp.eq.s32 	%p155, %r850, %r632;
	selp.b32 	%r1505, %r850, 0, %p155;
$L__BB14_520:
	setp.lt.s32 	%p156, %r811, 16;
	selp.b32 	%r855, %r850, %r1505, %p156;
	mov.b32 	%r856, 1;
	mov.b32 	%r857, 0;
	mov.b32 	%r858, -1;
	// begin inline asm
	shfl.sync.up.b32 %r1528, %r855, %r856, %r857, %r858;
	// end inline asm
	setp.ne.s32 	%p157, %r811, 31;
	@%p157 bra 	$L__BB14_522;
	shl.b32 	%r859, %r425, 2;
	mov.u32 	%r860, _ZZN3cub18CUB_300001_SM_10006detail4scan16DeviceScanKernelINS2_10policy_hubIiiim9comparar2E10Policy1000EN6thrust24THRUST_300001_SM_1000_NS6detail15normal_iteratorINS9_10device_ptrIiEEEESE_NS0_13ScanTileStateIiLb1EEES5_NS0_8NullTypeEmiLb0ESH_EEvT0_T1_T2_iT3_T4_T5_E12temp_storage;
	add.s32 	%r861, %r860, %r859;
	st.shared.u32 	[%r861+16], %r1505;
$L__BB14_522:
	bar.sync 	0;
	ld.shared.v2.u32 	{%r636, %r637}, [_ZZN3cub18CUB_300001_SM_10006detail4scan16DeviceScanKernelINS2_10policy_hubIiiim9comparar2E10Policy1000EN6thrust24THRUST_300001_SM_1000_NS6detail15normal_iteratorINS9_10device_ptrIiEEEESE_NS0_13ScanTileStateIiLb1EEES5_NS0_8NullTypeEmiLb0ESH_EEvT0_T1_T2_iT3_T4_T5_E12temp_storage+16];
	add.s32 	%r638, %r636, -1;
	setp.ge.s32 	%p158, %r637, %r636;
	setp.gt.s32 	%p159, %r637, 0;
	and.pred  	%p160, %p158, %p159;
	mov.u32 	%r1506, %r637;
	@%p160 bra 	$L__BB14_525;
	setp.gt.s32 	%p161, %r638, %r637;
	setp.gt.s32 	%p162, %r636, 1;
	and.pred  	%p163, %p162, %p161;
	mov.u32 	%r1506, %r638;
	@%p163 bra 	$L__BB14_525;
	setp.eq.s32 	%p164, %r637, %r638;
	max.s32 	%r862, %r637, 0;
	selp.b32 	%r1506, %r862, 0, %p164;
$L__BB14_525:
	ld.shared.u32 	%r641, [_ZZN3cub18CUB_300001_SM_10006detail4scan16DeviceScanKernelINS2_10policy_hubIiiim9comparar2E10Policy1000EN6thrust24THRUST_300001_SM_1000_NS6detail15normal_iteratorINS9_10device_ptrIiEEEESE_NS0_13ScanTileStateIiLb1EEES5_NS0_8NullTypeEmiLb0ESH_EEvT0_T1_T2_iT3_T4_T5_E12temp_storage+24];
	add.s32 	%r642, %r1506, -1;
	setp.ge.s32 	%p165, %r641, %r1506;
	setp.gt.s32 	%p166, %r641, 0;
	and.pred  	%p167, %p165, %p166;
	mov.u32 	%r1507, %r641;
	@%p167 bra 	$L__BB14_528;
	setp.gt.s32 	%p168, %r642, %r641;
	setp.gt.u32 	%p169, %r1506, 1;
	and.pred  	%p170, %p169, %p168;
	mov.u32 	%r1507, %r642;
	@%p170 bra 	$L__BB14_528;
	setp.eq.s32 	%p171, %r641, %r642;
	max.s32 	%r863, %r641, 0;
	selp.b32 	%r1507, %r863, 0, %p171;
$L__BB14_528:
	setp.eq.s32 	%p172, %r425, 3;
	setp.eq.s32 	%p173, %r425, 2;
	selp.b32 	%r864, %r1506, %r636, %p173;
	selp.b32 	%r645, %r1507, %r864, %p172;
	ld.shared.u32 	%r646, [_ZZN3cub18CUB_300001_SM_10006detail4scan16DeviceScanKernelINS2_10policy_hubIiiim9comparar2E10Policy1000EN6thrust24THRUST_300001_SM_1000_NS6detail15normal_iteratorINS9_10device_ptrIiEEEESE_NS0_13ScanTileStateIiLb1EEES5_NS0_8NullTypeEmiLb0ESH_EEvT0_T1_T2_iT3_T4_T5_E12temp_storage+28];
	add.s32 	%r647, %r1507, -1;
	setp.ge.s32 	%p174, %r646, %r1507;
	setp.gt.s32 	%p175, %r646, 0;
	and.pred  	%p176, %p174, %p175;
	mov.u32 	%r1508, %r646;
	@%p176 bra 	$L__BB14_531;
	setp.gt.s32 	%p177, %r647, %r646;
	setp.gt.u32 	%p178, %r1507, 1;
	and.pred  	%p179, %p178, %p177;
	mov.u32 	%r1508, %r647;
	@%p179 bra 	$L__BB14_531;
	setp.eq.s32 	%p180, %r646, %r647;
	max.s32 	%r865, %r646, 0;
	selp.b32 	%r1508, %r865, 0, %p180;
$L__BB14_531:
	setp.lt.u32 	%p181, %r377, 32;
	@%p181 bra 	$L__BB14_536;
	add.s32 	%r650, %r645, -1;
	setp.ge.s32 	%p182, %r1528, %r645;
	setp.gt.s32 	%p183, %r1528, 0;
	and.pred  	%p184, %p183, %p182;
	mov.u32 	%r1509, %r1528;
	@%p184 bra 	$L__BB14_535;
	setp.gt.s32 	%p185, %r650, %r1528;
	setp.gt.s32 	%p186, %r645, 1;
	and.pred  	%p187, %p186, %p185;
	mov.u32 	%r1509, %r650;
	@%p187 bra 	$L__BB14_535;
	setp.eq.s32 	%p188, %r1528, %r650;
	max.s32 	%r866, %r1528, 0;
	selp.b32 	%r1509, %r866, 0, %p188;
$L__BB14_535:
	setp.eq.s32 	%p189, %r811, 0;
	selp.b32 	%r1528, %r645, %r1509, %p189;
	bra.uni 	$L__BB14_605;
$L__BB14_536:
	setp.ne.s32 	%p190, %r377, 0;
	mul.wide.s32 	%rd23, %r1, 8;
	add.s64 	%rd12, %rd1, %rd23;
	@%p190 bra 	$L__BB14_538;
	st.shared.u32 	[_ZZN3cub18CUB_300001_SM_10006detail4scan16DeviceScanKernelINS2_10policy_hubIiiim9comparar2E10Policy1000EN6thrust24THRUST_300001_SM_1000_NS6detail15normal_iteratorINS9_10device_ptrIiEEEESE_NS0_13ScanTileStateIiLb1EEES5_NS0_8NullTypeEmiLb0ESH_EEvT0_T1_T2_iT3_T4_T5_E12temp_storage+12], %r1508;
	add.s64 	%rd24, %rd12, 256;
	mov.b32 	%r867, 100;
	// begin inline asm
	st.relaxed.gpu.v2.u32 [%rd24], {%r867, %r1508};
	// end inline asm
$L__BB14_538:
	not.b32 	%r869, %r377;
	add.s32 	%r1518, %r1, %r869;
	mov.u32 	%r655, %nctaid.x;
	setp.gt.u32 	%p191, %r655, 499;
	@%p191 bra 	$L__BB14_540;
	membar.cta;
	bra.uni 	$L__BB14_541;
$L__BB14_540:
	mov.b32 	%r870, 450;
	// begin inline asm
	nanosleep.u32 %r870;
	// end inline asm
$L__BB14_541:
	mul.wide.s32 	%rd26, %r1518, 8;
	add.s64 	%rd27, %rd1, %rd26;
	add.s64 	%rd25, %rd27, 256;
	// begin inline asm
	ld.relaxed.gpu.v2.u32 {%r1517, %r1511}, [%rd25];
	// end inline asm
$L__BB14_542:
	setp.eq.s32 	%p192, %r1517, 99;
	mov.b32 	%r873, -1;
	vote.sync.any.pred 	%p193, %p192, %r873;
	not.pred 	%p194, %p193;
	@%p194 bra 	$L__BB14_547;
	@%p191 bra 	$L__BB14_545;
	membar.cta;
	bra.uni 	$L__BB14_546;
$L__BB14_545:
	mov.b32 	%r983, 350;
	// begin inline asm
	nanosleep.u32 %r983;
	// end inline asm
$L__BB14_546:
	// begin inline asm
	ld.relaxed.gpu.v2.u32 {%r1517, %r1511}, [%rd25];
	// end inline asm
	bra.uni 	$L__BB14_542;
$L__BB14_547:
	setp.eq.s32 	%p195, %r1517, 101;
	mov.b32 	%r880, -1;
	vote.sync.ballot.b32 	%r881, %p195, %r880;
	// begin inline asm
	mov.u32 %r875, %lanemask_ge;
	// end inline asm
	and.b32  	%r882, %r881, %r875;
	or.b32  	%r883, %r882, -2147483648;
	add.s32 	%r884, %r883, -1;
	not.b32 	%r885, %r883;
	and.b32  	%r886, %r885, %r884;
	popc.b32 	%r665, %r886;
	mov.b32 	%r878, 1;
	// begin inline asm
	shfl.sync.down.b32 %r876, %r1511, %r878, %r665, %r880;
	// end inline asm
	setp.ge.s32 	%p197, %r811, %r665;
	mov.u32 	%r1512, %r1511;
	@%p197 bra 	$L__BB14_551;
	add.s32 	%r667, %r876, -1;
	setp.ge.s32 	%p198, %r1511, %r876;
	setp.gt.s32 	%p199, %r1511, 0;
	and.pred  	%p200, %p199, %p198;
	mov.u32 	%r1512, %r1511;
	@%p200 bra 	$L__BB14_551;
	setp.gt.s32 	%p201, %r667, %r1511;
	setp.gt.s32 	%p202, %r876, 1;
	and.pred  	%p203, %p202, %p201;
	mov.u32 	%r1512, %r667;
	@%p203 bra 	$L__BB14_551;
	setp.eq.s32 	%p204, %r1511, %r667;
	max.s32 	%r887, %r1511, 0;
	selp.b32 	%r1512, %r887, 0, %p204;
$L__BB14_551:
	mov.b32 	%r890, 2;
	mov.b32 	%r892, -1;
	// begin inline asm
	shfl.sync.down.b32 %r888, %r1512, %r890, %r665, %r892;
	// end inline asm
	add.s32 	%r671, %r811, 2;
	setp.gt.s32 	%p205, %r671, %r665;
	mov.u32 	%r1513, %r1512;
	@%p205 bra 	$L__BB14_555;
	add.s32 	%r672, %r888, -1;
	setp.ge.s32 	%p206, %r1512, %r888;
	setp.gt.s32 	%p207, %r1512, 0;
	and.pred  	%p208, %p207, %p206;
	mov.u32 	%r1513, %r1512;
	@%p208 bra 	$L__BB14_555;
	setp.gt.s32 	%p209, %r672, %r1512;
	setp.gt.s32 	%p210, %r888, 1;
	and.pred  	%p211, %p210, %p209;
	mov.u32 	%r1513, %r672;
	@%p211 bra 	$L__BB14_555;
	setp.eq.s32 	%p212, %r1512, %r672;
	max.s32 	%r893, %r1512, 0;
	selp.b32 	%r1513, %r893, 0, %p212;
$L__BB14_555:
	mov.b32 	%r896, 4;
	mov.b32 	%r898, -1;
	// begin inline asm
	shfl.sync.down.b32 %r894, %r1513, %r896, %r665, %r898;
	// end inline asm
	add.s32 	%r899, %r811, 4;
	setp.gt.s32 	%p213, %r899, %r665;
	mov.u32 	%r1514, %r1513;
	@%p213 bra 	$L__BB14_559;
	add.s32 	%r676, %r894, -1;
	setp.ge.s32 	%p214, %r1513, %r894;
	setp.gt.s32 	%p215, %r1513, 0;
	and.pred  	%p216, %p215, %p214;
	mov.u32 	%r1514, %r1513;
	@%p216 bra 	$L__BB14_559;
	setp.gt.s32 	%p217, %r676, %r1513;
	setp.gt.s32 	%p218, %r894, 1;
	and.pred  	%p219, %p218, %p217;
	mov.u32 	%r1514, %r676;
	@%p219 bra 	$L__BB14_559;
	setp.eq.s32 	%p220, %r1513, %r676;
	max.s32 	%r900, %r1513, 0;
	selp.b32 	%r1514, %r900, 0, %p220;
$L__BB14_559:
	mov.b32 	%r903, 8;
	mov.b32 	%r905, -1;
	// begin inline asm
	shfl.sync.down.b32 %r901, %r1514, %r903, %r665, %r905;
	// end inline asm
	add.s32 	%r906, %r811, 8;
	setp.gt.s32 	%p221, %r906, %r665;
	mov.u32 	%r1515, %r1514;
	@%p221 bra 	$L__BB14_563;
	add.s32 	%r680, %r901, -1;
	setp.ge.s32 	%p222, %r1514, %r901;
	setp.gt.s32 	%p223, %r1514, 0;
	and.pred  	%p224, %p223, %p222;
	mov.u32 	%r1515, %r1514;
	@%p224 bra 	$L__BB14_563;
	setp.gt.s32 	%p225, %r680, %r1514;
	setp.gt.s32 	%p226, %r901, 1;
	and.pred  	%p227, %p226, %p225;
	mov.u32 	%r1515, %r680;
	@%p227 bra 	$L__BB14_563;
	setp.eq.s32 	%p228, %r1514, %r680;
	max.s32 	%r907, %r1514, 0;
	selp.b32 	%r1515, %r907, 0, %p228;
$L__BB14_563:
	mov.b32 	%r910, 16;
	mov.b32 	%r912, -1;
	// begin inline asm
	shfl.sync.down.b32 %r908, %r1515, %r910, %r665, %r912;
	// end inline asm
	add.s32 	%r913, %r811, 16;
	setp.gt.s32 	%p229, %r913, %r665;
	mov.u32 	%r1519, %r1515;
	@%p229 bra 	$L__BB14_567;
	add.s32 	%r684, %r908, -1;
	setp.ge.s32 	%p230, %r1515, %r908;
	setp.gt.s32 	%p231, %r1515, 0;
	and.pred  	%p232, %p231, %p230;
	mov.u32 	%r1519, %r1515;
	@%p232 bra 	$L__BB14_567;
	setp.gt.s32 	%p233, %r684, %r1515;
	setp.gt.s32 	%p234, %r908, 1;
	and.pred  	%p235, %p234, %p233;
	mov.u32 	%r1519, %r684;
	@%p235 bra 	$L__BB14_567;
	setp.eq.s32 	%p236, %r1515, %r684;
	max.s32 	%r914, %r1515, 0;
	selp.b32 	%r1519, %r914, 0, %p236;
$L__BB14_567:
	add.s64 	%rd14, %rd1, 256;
$L__BB14_568:
	mov.u32 	%r687, %r1519;
	setp.ne.s32 	%p237, %r1517, 101;
	mov.b32 	%r915, -1;
	vote.sync.all.pred 	%p238, %p237, %r915;
	not.pred 	%p239, %p238;
	@%p239 bra 	$L__BB14_598;
	mul.wide.s32 	%rd30, %r1518, 8;
	add.s64 	%rd31, %rd14, %rd30;
	add.s64 	%rd29, %rd31, -256;
	// begin inline asm
	ld.relaxed.gpu.v2.u32 {%r1517, %r1521}, [%rd29];
	// end inline asm
$L__BB14_570:
	setp.eq.s32 	%p362, %r1517, 99;
	mov.b32 	%r938, -1;
	vote.sync.any.pred 	%p363, %p362, %r938;
	not.pred 	%p364, %p363;
	@%p364 bra 	$L__BB14_575;
	setp.gt.u32 	%p414, %r655, 499;
	@%p414 bra 	$L__BB14_573;
	membar.cta;
	bra.uni 	$L__BB14_574;
$L__BB14_573:
	mov.b32 	%r980, 350;
	// begin inline asm
	nanosleep.u32 %r980;
	// end inline asm
$L__BB14_574:
	// begin inline asm
	ld.relaxed.gpu.v2.u32 {%r1517, %r1521}, [%rd29];
	// end inline asm
	bra.uni 	$L__BB14_570;
$L__BB14_575:
	setp.eq.s32 	%p365, %r1517, 101;
	mov.b32 	%r944, -1;
	vote.sync.ballot.b32 	%r945, %p365, %r944;
	and.b32  	%r946, %r945, %r875;
	or.b32  	%r947, %r946, -2147483648;
	add.s32 	%r948, %r947, -1;
	not.b32 	%r949, %r947;
	and.b32  	%r950, %r949, %r948;
	popc.b32 	%r698, %r950;
	mov.b32 	%r942, 1;
	// begin inline asm
	shfl.sync.down.b32 %r940, %r1521, %r942, %r698, %r944;
	// end inline asm
	setp.ge.s32 	%p367, %r811, %r698;
	mov.u32 	%r1522, %r1521;
	@%p367 bra 	$L__BB14_579;
	add.s32 	%r700, %r940, -1;
	setp.ge.s32 	%p368, %r1521, %r940;
	setp.gt.s32 	%p369, %r1521, 0;
	and.pred  	%p370, %p369, %p368;
	mov.u32 	%r1522, %r1521;
	@%p370 bra 	$L__BB14_579;
	setp.gt.s32 	%p371, %r700, %r1521;
	setp.gt.s32 	%p372, %r940, 1;
	and.pred  	%p373, %p372, %p371;
	mov.u32 	%r1522, %r700;
	@%p373 bra 	$L__BB14_579;
	setp.eq.s32 	%p374, %r1521, %r700;
	max.s32 	%r951, %r1521, 0;
	selp.b32 	%r1522, %r951, 0, %p374;
$L__BB14_579:
	mov.b32 	%r954, 2;
	mov.b32 	%r956, -1;
	// begin inline asm
	shfl.sync.down.b32 %r952, %r1522, %r954, %r698, %r956;
	// end inline asm
	setp.gt.s32 	%p375, %r671, %r698;
	mov.u32 	%r1523, %r1522;
	@%p375 bra 	$L__BB14_583;
	add.s32 	%r704, %r952, -1;
	setp.ge.s32 	%p376, %r1522, %r952;
	setp.gt.s32 	%p377, %r1522, 0;
	and.pred  	%p378, %p377, %p376;
	mov.u32 	%r1523, %r1522;
	@%p378 bra 	$L__BB14_583;
	setp.gt.s32 	%p379, %r704, %r1522;
	setp.gt.s32 	%p380, %r952, 1;
	and.pred  	%p381, %p380, %p379;
	mov.u32 	%r1523, %r704;
	@%p381 bra 	$L__BB14_583;
	setp.eq.s32 	%p382, %r1522, %r704;
	max.s32 	%r957, %r1522, 0;
	selp.b32 	%r1523, %r957, 0, %p382;
$L__BB14_583:
	mov.b32 	%r960, 4;
	mov.b32 	%r962, -1;
	// begin inline asm
	shfl.sync.down.b32 %r958, %r1523, %r960, %r698, %r962;
	// end inline asm
	add.s32 	%r963, %r811, 4;
	setp.gt.s32 	%p383, %r963, %r698;
	mov.u32 	%r1524, %r1523;
	@%p383 bra 	$L__BB14_587;
	add.s32 	%r708, %r958, -1;
	setp.ge.s32 	%p384, %r1523, %r958;
	setp.gt.s32 	%p385, %r1523, 0;
	and.pred  	%p386, %p385, %p384;
	mov.u32 	%r1524, %r1523;
	@%p386 bra 	$L__BB14_587;
	setp.gt.s32 	%p387, %r708, %r1523;
	setp.gt.s32 	%p388, %r958, 1;
	and.pred  	%p389, %p388, %p387;
	mov.u32 	%r1524, %r708;
	@%p389 bra 	$L__BB14_587;
	setp.eq.s32 	%p390, %r1523, %r708;
	max.s32 	%r964, %r1523, 0;
	selp.b32 	%r1524, %r964, 0, %p390;
$L__BB14_587:
	mov.b32 	%r967, 8;
	mov.b32 	%r969, -1;
	// begin inline asm
	shfl.sync.down.b32 %r965, %r1524, %r967, %r698, %r969;
	// end inline asm
	add.s32 	%r970, %r811, 8;
	setp.gt.s32 	%p391, %r970, %r698;
	mov.u32 	%r1525, %r1524;
	@%p391 bra 	$L__BB14_591;
	add.s32 	%r712, %r965, -1;
	setp.ge.s32 	%p392, %r1524, %r965;
	setp.gt.s32 	%p393, %r1524, 0;
	and.pred  	%p394, %p393, %p392;
	mov.u32 	%r1525, %r1524;
	@%p394 bra 	$L__BB14_591;
	setp.gt.s32 	%p395, %r712, %r1524;
	setp.gt.s32 	%p396, %r965, 1;
	and.pred  	%p397, %p396, %p395;
	mov.u32 	%r1525, %r712;
	@%p397 bra 	$L__BB14_591;
	setp.eq.s32 	%p398, %r1524, %r712;
	max.s32 	%r971, %r1524, 0;
	selp.b32 	%r1525, %r971, 0, %p398;
$L__BB14_591:
	mov.b32 	%r974, 16;
	mov.b32 	%r976, -1;
	// begin inline asm
	shfl.sync.down.b32 %r972, %r1525, %r974, %r698, %r976;
	// end inline asm
	add.s32 	%r977, %r811, 16;
	setp.gt.s32 	%p399, %r977, %r698;
	mov.u32 	%r1526, %r1525;
	@%p399 bra 	$L__BB14_595;
	add.s32 	%r716, %r972, -1;
	setp.ge.s32 	%p400, %r1525, %r972;
	setp.gt.s32 	%p401, %r1525, 0;
	and.pred  	%p402, %p401, %p400;
	mov.u32 	%r1526, %r1525;
	@%p402 bra 	$L__BB14_595;
	setp.gt.s32 	%p403, %r716, %r1525;
	setp.gt.s32 	%p404, %r972, 1;
	and.pred  	%p405, %p404, %p403;
	mov.u32 	%r1526, %r716;
	@%p405 bra 	$L__BB14_595;
	setp.eq.s32 	%p406, %r1525, %r716;
	max.s32 	%r978, %r1525, 0;
	selp.b32 	%r1526, %r978, 0, %p406;
$L__BB14_595:
	add.s32 	%r1518, %r1518, -32;
	add.s32 	%r720, %r1526, -1;
	setp.ge.s32 	%p407, %r687, %r1526;
	setp.gt.s32 	%p408, %r687, 0;
	and.pred  	%p409, %p408, %p407;
	mov.u32 	%r1519, %r687;
	@%p409 bra 	$L__BB14_568;
	setp.gt.s32 	%p410, %r720, %r687;
	setp.gt.s32 	%p411, %r1526, 1;
	and.pred  	%p412, %p411, %p410;
	mov.u32 	%r1519, %r720;
	@%p412 bra 	$L__BB14_568;
	setp.eq.s32 	%p413, %r687, %r720;
	max.s32 	%r979, %r687, 0;
	selp.b32 	%r1519, %r979, 0, %p413;
	bra.uni 	$L__BB14_568;
$L__BB14_598:
	setp.ne.s32 	%p240, %r377, 0;
	@%p240 bra 	$L__BB14_603;
	add.s32 	%r722, %r687, -1;
	setp.ge.s32 	%p241, %r1508, %r687;
	setp.gt.s32 	%p242, %r1508, 0;
	and.pred  	%p243, %p242, %p241;
	mov.u32 	%r1527, %r1508;
	@%p243 bra 	$L__BB14_602;
	setp.gt.s32 	%p244, %r722, %r1508;
	setp.gt.s32 	%p245, %r687, 1;
	and.pred  	%p246, %p245, %p244;
	mov.u32 	%r1527, %r722;
	@%p246 bra 	$L__BB14_602;
	setp.eq.s32 	%p247, %r1508, %r722;
	max.s32 	%r917, %r1508, 0;
	selp.b32 	%r1527, %r917, 0, %p247;
$L__BB14_602:
	add.s64 	%rd28, %rd12, 256;
	mov.b32 	%r918, 101;
	// begin inline asm
	st.relaxed.gpu.v2.u32 [%rd28], {%r918, %r1527};
	// end inline asm
	st.shared.u32 	[_ZZN3cub18CUB_300001_SM_10006detail4scan16DeviceScanKernelINS2_10policy_hubIiiim9comparar2E10Policy1000EN6thrust24THRUST_300001_SM_1000_NS6detail15normal_iteratorINS9_10device_ptrIiEEEESE_NS0_13ScanTileStateIiLb1EEES5_NS0_8NullTypeEmiLb0ESH_EEvT0_T1_T2_iT3_T4_T5_E12temp_storage+4], %r687;
	st.shared.u32 	[_ZZN3cub18CUB_300001_SM_10006detail4scan16DeviceScanKernelINS2_10policy_hubIiiim9comparar2E10Policy1000EN6thrust24THRUST_300001_SM_1000_NS6detail15normal_iteratorINS9_10device_ptrIiEEEESE_NS0_13ScanTileStateIiLb1EEES5_NS0_8NullTypeEmiLb0ESH_EEvT0_T1_T2_iT3_T4_T5_E12temp_storage+8], %r1527;
$L__BB14_603:
	setp.ne.s32 	%p248, %r811, 0;
	@%p248 bra 	$L__BB14_605;
	st.shared.u32 	[_ZZN3cub18CUB_300001_SM_10006detail4scan16DeviceScanKernelINS2_10policy_hubIiiim9comparar2E10Policy1000EN6thrust24THRUST_300001_SM_1000_NS6detail15normal_iteratorINS9_10device_ptrIiEEEESE_NS0_13ScanTileStateIiLb1EEES5_NS0_8NullTypeEmiLb0ESH_EEvT0_T1_T2_iT3_T4_T5_E12temp_storage+36], %r687;
	mov.u32 	%r1528, %r687;
$L__BB14_605:
	bar.sync 	0;
	ld.shared.u32 	%r726, [_ZZN3cub18CUB_300001_SM_10006detail4scan16DeviceScanKernelINS2_10policy_hubIiiim9comparar2E10Policy1000EN6thrust24THRUST_300001_SM_1000_NS6detail15normal_iteratorINS9_10device_ptrIiEEEESE_NS0_13ScanTileStateIiLb1EEES5_NS0_8NullTypeEmiLb0ESH_EEvT0_T1_T2_iT3_T4_T5_E12temp_storage+36];
	setp.eq.s32 	%p249, %r377, 0;
	mov.u32 	%r1529, %r1528;
	@%p249 bra 	$L__BB14_609;
	add.s32 	%r727, %r726, -1;
	setp.ge.s32 	%p250, %r1528, %r726;
	setp.gt.s32 	%p251, %r1528, 0;
	and.pred  	%p252, %p251, %p250;
	mov.u32 	%r1529, %r1528;
	@%p252 bra 	$L__BB14_609;
	setp.gt.s32 	%p253, %r727, %r1528;
	setp.gt.s32 	%p254, %r726, 1;
	and.pred  	%p255, %p254, %p253;
	mov.u32 	%r1529, %r727;
	@%p255 bra 	$L__BB14_609;
	setp.eq.s32 	%p256, %r1528, %r727;
	max.s32 	%r920, %r1528, 0;
	selp.b32 	%r1529, %r920, 0, %p256;
$L__BB14_609:
	add.s32 	%r730, %r1529, -1;
	setp.ge.s32 	%p257, %r428, %r1529;
	setp.gt.s32 	%p258, %r428, 0;
	and.pred  	%p259, %p257, %p258;
	mov.u32 	%r1558, %r428;
	@%p259 bra 	$L__BB14_612;
	setp.gt.s32 	%p260, %r730, %r428;
	setp.gt.s32 	%p261, %r1529, 1;
	and.pred  	%p262, %p261, %p260;
	mov.u32 	%r1558, %r730;
	@%p262 bra 	$L__BB14_612;
	setp.eq.s32 	%p263, %r428, %r730;
	max.s32 	%r921, %r428, 0;
	selp.b32 	%r1558, %r921, 0, %p263;
$L__BB14_612:
	add.s32 	%r733, %r1558, -1;
	setp.ge.s32 	%p265, %r429, %r1558;
	and.pred  	%p266, %p265, %p20;
	mov.u32 	%r1557, %r429;
	@%p266 bra 	$L__BB14_615;
	setp.gt.s32 	%p267, %r733, %r429;
	setp.gt.u32 	%p268, %r1558, 1;
	and.pred  	%p269, %p268, %p267;
	mov.u32 	%r1557, %r733;
	@%p269 bra 	$L__BB14_615;
	setp.eq.s32 	%p270, %r429, %r733;
	max.s32 	%r922, %r429, 0;
	selp.b32 	%r1557, %r922, 0, %p270;
$L__BB14_615:
	add.s32 	%r736, %r1557, -1;
	setp.ge.s32 	%p272, %r430, %r1557;
	and.pred  	%p273, %p272, %p27;
	mov.u32 	%r1556, %r430;
	@%p273 bra 	$L__BB14_618;
	setp.gt.s32 	%p274, %r736, %r430;
	setp.gt.u32 	%p275, %r1557, 1;
	and.pred  	%p276, %p275, %p274;
	mov.u32 	%r1556, %r736;
	@%p276 bra 	$L__BB14_618;
	setp.eq.s32 	%p277, %r430, %r736;
	max.s32 	%r923, %r430, 0;
	selp.b32 	%r1556, %r923, 0, %p277;
$L__BB14_618:
	add.s32 	%r739, %r1556, -1;
	setp.ge.s32 	%p279, %r431, %r1556;
	and.pred  	%p280, %p279, %p34;
	mov.u32 	%r1555, %r431;
	@%p280 bra 	$L__BB14_621;
	setp.gt.s32 	%p281, %r739, %r431;
	setp.gt.u32 	%p282, %r1556, 1;
	and.pred  	%p283, %p282, %p281;
	mov.u32 	%r1555, %r739;
	@%p283 bra 	$L__BB14_621;
	setp.eq.s32 	%p284, %r431, %r739;
	max.s32 	%r924, %r431, 0;
	selp.b32 	%r1555, %r924, 0, %p284;
$L__BB14_621:
	add.s32 	%r742, %r1555, -1;
	setp.ge.s32 	%p286, %r432, %r1555;
	and.pred  	%p287, %p286, %p41;
	mov.u32 	%r1554, %r432;
	@%p287 bra 	$L__BB14_624;
	setp.gt.s32 	%p288, %r742, %r432;
	setp.gt.u32 	%p289, %r1555, 1;
	and.pred  	%p290, %p289, %p288;
	mov.u32 	%r1554, %r742;
	@%p290 bra 	$L__BB14_624;
	setp.eq.s32 	%p291, %r432, %r742;
	max.s32 	%r925, %r432, 0;
	selp.b32 	%r1554, %r925, 0, %p291;
$L__BB14_624:
	setp.gt.s32 	%p292, %r433, 0;
	add.s32 	%r745, %r1554, -1;
	setp.ge.s32 	%p293, %r433, %r1554;
	and.pred  	%p294, %p293, %p292;
	mov.u32 	%r1553, %r433;
	@%p294 bra 	$L__BB14_627;
	setp.gt.s32 	%p295, %r745, %r433;
	setp.gt.u32 	%p296, %r1554, 1;
	and.pred  	%p297, %p296, %p295;
	mov.u32 	%r1553, %r745;
	@%p297 bra 	$L__BB14_627;
	setp.eq.s32 	%p298, %r433, %r745;
	max.s32 	%r926, %r433, 0;
	selp.b32 	%r1553, %r926, 0, %p298;
$L__BB14_627:
	setp.gt.s32 	%p299, %r434, 0;
	add.s32 	%r748, %r1553, -1;
	setp.ge.s32 	%p300, %r434, %r1553;
	and.pred  	%p301, %p300, %p299;
	mov.u32 	%r1552, %r434;
	@%p301 bra 	$L__BB14_630;
	setp.gt.s32 	%p302, %r748, %r434;
	setp.gt.u32 	%p303, %r1553, 1;
	and.pred  	%p304, %p303, %p302;
	mov.u32 	%r1552, %r748;
	@%p304 bra 	$L__BB14_630;
	setp.eq.s32 	%p305, %r434, %r748;
	max.s32 	%r927, %r434, 0;
	selp.b32 	%r1552, %r927, 0, %p305;
$L__BB14_630:
	setp.gt.s32 	%p306, %r435, 0;
	add.s32 	%r751, %r1552, -1;
	setp.ge.s32 	%p307, %r435, %r1552;
	and.pred  	%p308, %p307, %p306;
	mov.u32 	%r1551, %r435;
	@%p308 bra 	$L__BB14_633;
	setp.gt.s32 	%p309, %r751, %r435;
	setp.gt.u32 	%p310, %r1552, 1;
	and.pred  	%p311, %p310, %p309;
	mov.u32 	%r1551, %r751;
	@%p311 bra 	$L__BB14_633;
	setp.eq.s32 	%p312, %r435, %r751;
	max.s32 	%r928, %r435, 0;
	selp.b32 	%r1551, %r928, 0, %p312;
$L__BB14_633:
	setp.gt.s32 	%p313, %r436, 0;
	add.s32 	%r754, %r1551, -1;
	setp.ge.s32 	%p314, %r436, %r1551;
	and.pred  	%p315, %p314, %p313;
	mov.u32 	%r1550, %r436;
	@%p315 bra 	$L__BB14_636;
	setp.gt.s32 	%p316, %r754, %r436;
	setp.gt.u32 	%p317, %r1551, 1;
	and.pred  	%p318, %p317, %p316;
	mov.u32 	%r1550, %r754;
	@%p318 bra 	$L__BB14_636;
	setp.eq.s32 	%p319, %r436, %r754;
	max.s32 	%r929, %r436, 0;
	selp.b32 	%r1550, %r929, 0, %p319;
$L__BB14_636:
	setp.gt.s32 	%p320, %r437, 0;
	add.s32 	%r757, %r1550, -1;
	setp.ge.s32 	%p321, %r437, %r1550;
	and.pred  	%p322, %p321, %p320;
	mov.u32 	%r1549, %r437;
	@%p322 bra 	$L__BB14_639;
	setp.gt.s32 	%p323, %r757, %r437;
	setp.gt.u32 	%p324, %r1550, 1;
	and.pred  	%p325, %p324, %p323;
	mov.u32 	%r1549, %r757;
	@%p325 bra 	$L__BB14_639;
	setp.eq.s32 	%p326, %r437, %r757;
	max.s32 	%r930, %r437, 0;
	selp.b32 	%r1549, %r930, 0, %p326;
$L__BB14_639:
	setp.gt.s32 	%p327, %r438, 0;
	add.s32 	%r760, %r1549, -1;
	setp.ge.s32 	%p328, %r438, %r1549;
	and.pred  	%p329, %p328, %p327;
	mov.u32 	%r1548, %r438;
	@%p329 bra 	$L__BB14_642;
	setp.gt.s32 	%p330, %r760, %r438;
	setp.gt.u32 	%p331, %r1549, 1;
	and.pred  	%p332, %p331, %p330;
	mov.u32 	%r1548, %r760;
	@%p332 bra 	$L__BB14_642;
	setp.eq.s32 	%p333, %r438, %r760;
	max.s32 	%r931, %r438, 0;
	selp.b32 	%r1548, %r931, 0, %p333;
$L__BB14_642:
	setp.gt.s32 	%p334, %r439, 0;
	add.s32 	%r763, %r1548, -1;
	setp.ge.s32 	%p335, %r439, %r1548;
	and.pred  	%p336, %p335, %p334;
	mov.u32 	%r1547, %r439;
	@%p336 bra 	$L__BB14_645;
	setp.gt.s32 	%p337, %r763, %r439;
	setp.gt.u32 	%p338, %r1548, 1;
	and.pred  	%p339, %p338, %p337;
	mov.u32 	%r1547, %r763;
	@%p339 bra 	$L__BB14_645;
	setp.eq.s32 	%p340, %r439, %r763;
	max.s32 	%r932, %r439, 0;
	selp.b32 	%r1547, %r932, 0, %p340;
$L__BB14_645:
	setp.gt.s32 	%p341, %r440, 0;
	add.s32 	%r766, %r1547, -1;
	setp.ge.s32 	%p342, %r440, %r1547;
	and.pred  	%p343, %p342, %p341;
	mov.u32 	%r1546, %r440;
	@%p343 bra 	$L__BB14_648;
	setp.gt.s32 	%p344, %r766, %r440;
	setp.gt.u32 	%p345, %r1547, 1;
	and.pred  	%p346, %p345, %p344;
	mov.u32 	%r1546, %r766;
	@%p346 bra 	$L__BB14_648;
	setp.eq.s32 	%p347, %r440, %r766;
	max.s32 	%r933, %r440, 0;
	selp.b32 	%r1546, %r933, 0, %p347;
$L__BB14_648:
	setp.gt.s32 	%p348, %r441, 0;
	add.s32 	%r769, %r1546, -1;
	setp.ge.s32 	%p349, %r441, %r1546;
	and.pred  	%p350, %p349, %p348;
	mov.u32 	%r1545, %r441;
	@%p350 bra 	$L__BB14_651;
	setp.gt.s32 	%p351, %r769, %r441;
	setp.gt.u32 	%p352, %r1546, 1;
	and.pred  	%p353, %p352, %p351;
	mov.u32 	%r1545, %r769;
	@%p353 bra 	$L__BB14_651;
	setp.eq.s32 	%p354, %r441, %r769;
	max.s32 	%r934, %r441, 0;
	selp.b32 	%r1545, %r934, 0, %p354;
$L__BB14_651:
	setp.gt.s32 	%p355, %r442, 0;
	add.s32 	%r772, %r1545, -1;
	setp.ge.s32 	%p356, %r442, %r1545;
	and.pred  	%p357, %p356, %p355;
	mov.u32 	%r1544, %r442;
	@%p357 bra 	$L__BB14_654;
	setp.gt.s32 	%p358, %r772, %r442;
	setp.gt.u32 	%p359, %r1545, 1;
	and.pred  	%p360, %p359, %p358;
	mov.u32 	%r1544, %r772;
	@%p360 bra 	$L__BB14_654;
	setp.eq.s32 	%p361, %r442, %r772;
	max.s32 	%r935, %r442, 0;
	selp.b32 	%r1544, %r935, 0, %p361;
$L__BB14_654:
	bar.sync 	0;
	st.shared.u32 	[%r427], %r1558;
	st.shared.u32 	[%r427+4], %r1557;
	st.shared.u32 	[%r427+8], %r1556;
	st.shared.u32 	[%r427+12], %r1555;
	st.shared.u32 	[%r427+16], %r1554;
	st.shared.u32 	[%r427+20], %r1553;
	st.shared.u32 	[%r427+24], %r1552;
	st.shared.u32 	[%r427+28], %r1551;
	st.shared.u32 	[%r427+32], %r1550;
	st.shared.u32 	[%r427+36], %r1549;
	st.shared.u32 	[%r427+40], %r1548;
	st.shared.u32 	[%r427+44], %r1547;
	st.shared.u32 	[%r427+48], %r1546;
	st.shared.u32 	[%r427+52], %r1545;
	st.shared.u32 	[%r427+56], %r1544;
	bar.warp.sync 	-1;
	ld.shared.u32 	%r789, [%r426];
	ld.shared.u32 	%r790, [%r426+128];
	ld.shared.u32 	%r791, [%r426+256];
	ld.shared.u32 	%r792, [%r426+384];
	ld.shared.u32 	%r793, [%r426+512];
	ld.shared.u32 	%r794, [%r426+640];
	ld.shared.u32 	%r795, [%r426+768];
	ld.shared.u32 	%r796, [%r426+896];
	ld.shared.u32 	%r797, [%r426+1024];
	ld.shared.u32 	%r798, [%r426+1152];
	ld.shared.u32 	%r799, [%r426+1280];
	ld.shared.u32 	%r800, [%r426+1408];
	ld.shared.u32 	%r801, [%r426+1536];
	ld.shared.u32 	%r802, [%r426+1664];
	ld.shared.u32 	%r803, [%r426+1792];
	setp.ne.s32 	%p686, %r377, 0;
	@%p686 bra 	$L__BB14_656;
	st.volatile.shared.u32 	[_ZZN3cub18CUB_300001_SM_10006detail4scan16DeviceScanKernelINS2_10policy_hubIiiim9comparar2E10Policy1000EN6thrust24THRUST_300001_SM_1000_NS6detail15normal_iteratorINS9_10device_ptrIiEEEESE_NS0_13ScanTileStateIiLb1EEES5_NS0_8NullTypeEmiLb0ESH_EEvT0_T1_T2_iT3_T4_T5_E12temp_storage+7680], %r376;
$L__BB14_656:
	bar.sync 	0;
	ld.volatile.shared.u32 	%r804, [_ZZN3cub18CUB_300001_SM_10006detail4scan16DeviceScanKernelINS2_10policy_hubIiiim9comparar2E10Policy1000EN6thrust24THRUST_300001_SM_1000_NS6detail15normal_iteratorINS9_10device_ptrIiEEEESE_NS0_13ScanTileStateIiLb1EEES5_NS0_8NullTypeEmiLb0ESH_EEvT0_T1_T2_iT3_T4_T5_E12temp_storage+7680];
	cvt.u64.u32 	%rd34, %r379;
	add.s64 	%rd35, %rd4, %rd34;
	setp.ge.s32 	%p687, %r379, %r804;
	shl.b64 	%rd36, %rd35, 2;
	add.s64 	%rd16, %rd3, %rd36;
	@%p687 bra 	$L__BB14_658;
	st.global.u32 	[%rd16], %r789;
$L__BB14_658:
	setp.ge.s32 	%p688, %r382, %r804;
	@%p688 bra 	$L__BB14_660;
	st.global.u32 	[%rd16+128], %r790;
$L__BB14_660:
	setp.ge.s32 	%p689, %r385, %r804;
	@%p689 bra 	$L__BB14_662;
	st.global.u32 	[%rd16+256], %r791;
$L__BB14_662:
	setp.ge.s32 	%p690, %r388, %r804;
	@%p690 bra 	$L__BB14_664;
	st.global.u32 	[%rd16+384], %r792;
$L__BB14_664:
	setp.ge.s32 	%p691, %r391, %r804;
	@%p691 bra 	$L__BB14_666;
	st.global.u32 	[%rd16+512], %r793;
$L__BB14_666:
	setp.ge.s32 	%p692, %r394, %r804;
	@%p692 bra 	$L__BB14_668;
	st.global.u32 	[%rd16+640], %r794;
$L__BB14_668:
	setp.ge.s32 	%p693, %r397, %r804;
	@%p693 bra 	$L__BB14_670;
	st.global.u32 	[%rd16+768], %r795;
$L__BB14_670:
	setp.ge.s32 	%p694, %r400, %r804;
	@%p694 bra 	$L__BB14_672;
	st.global.u32 	[%rd16+896], %r796;
$L__BB14_672:
	setp.ge.s32 	%p695, %r403, %r804;
	@%p695 bra 	$L__BB14_674;
	st.global.u32 	[%rd16+1024], %r797;
$L__BB14_674:
	setp.ge.s32 	%p696, %r406, %r804;
	@%p696 bra 	$L__BB14_676;
	st.global.u32 	[%rd16+1152], %r798;
$L__BB14_676:
	setp.ge.s32 	%p697, %r409, %r804;
	@%p697 bra 	$L__BB14_678;
	st.global.u32 	[%rd16+1280], %r799;
$L__BB14_678:
	setp.ge.s32 	%p698, %r412, %r804;
	@%p698 bra 	$L__BB14_680;
	st.global.u32 	[%rd16+1408], %r800;
$L__BB14_680:
	setp.ge.s32 	%p699, %r415, %r804;
	@%p699 bra 	$L__BB14_682;
	st.global.u32 	[%rd16+1536], %r801;
$L__BB14_682:
	setp.ge.s32 	%p700, %r418, %r804;
	@%p700 bra 	$L__BB14_684;
	st.global.u32 	[%rd16+1664], %r802;
$L__BB14_684:
	setp.ge.s32 	%p701, %r421, %r804;
	@%p701 bra 	$L__BB14_686;
	st.global.u32 	[%rd16+1792], %r803;
$L__BB14_686:
	ret;

}


// ===== COMPILED SASS (sm_100) =====

	.target	sm_100

	.elftype	@"ET_EXEC"


//--------------------- .note.nv.tkinfo           --------------------------
	.section	.note.nv.tkinfo,"",@"SHT_NOTE"
	.sectionflags	@"SHF_NOTE_NV_TKINFO"
	.tkinfo
        /*0018*/ 	.word	0x00000002
        /*0030*/ 	.string	""
        /*0030*/ 	.string	"ptxas"
        /*0030*/ 	.string	"Cuda compilation tools, release 13.0, V13.0.88"
        /*0030*/ 	.string	"Build cuda_13.0.r13.0/compiler.36424714_0"
        /*0030*/ 	.string	"-arch sm_100 -m 64 "



//--------------------- .note.nv.cuinfo           --------------------------
	.section	.note.nv.cuinfo,"",@"SHT_NOTE"
	.sectionflags	@"SHF_NOTE_NV_CUINFO"
        /*0018*/ 	.short	0x0002
        /*001a*/ 	.short	0x0064
        /*001c*/ 	.short	0x0082
	.zero		2


//--------------------- .nv.info                  --------------------------
	.section	.nv.info,"",@"SHT_CUDA_INFO"
	.align	4


	//----- nvinfo : EIATTR_REGCOUNT
	.align		4
        /*0000*/ 	.byte	0x04, 0x2f
        /*0002*/ 	.short	(.L_44 - .L_43)
	.align		4
.L_43:
        /*0004*/ 	.word	index@(_ZN3cub18CUB_300001_SM_10006detail11EmptyKernelIvEEvv)
        /*0008*/ 	.word	0x00000004


	//----- nvinfo : EIATTR_FRAME_SIZE
	.align		4
.L_44:
        /*000c*/ 	.byte	0x04, 0x11
        /*000e*/ 	.short	(.L_46 - .L_45)
	.align		4
.L_45:
        /*0010*/ 	.word	index@(_ZN3cub18CUB_300001_SM_10006detail11EmptyKernelIvEEvv)
        /*0014*/ 	.word	0x00000000


	//----- nvinfo : EIATTR_REGCOUNT
	.align		4
.L_46:
        /*0018*/ 	.byte	0x04, 0x2f
        /*001a*/ 	.short	(.L_48 - .L_47)
	.align		4
.L_47:
        /*001c*/ 	.word	index@(_ZN3cub18CUB_300001_SM_10006detail8for_each13static_kernelINS2_12policy_hub_t12policy_500_tEmN6thrust24THRUST_300001_SM_1000_NS8cuda_cub20__uninitialized_fill7functorINS7_10device_ptrIcEEcEEEEvT0_T1_)
        /*0020*/ 	.word	0x0000000a


	//----- nvinfo : EIATTR_FRAME_SIZE
	.align		4
.L_48:
        /*0024*/ 	.byte	0x04, 0x11
        /*0026*/ 	.short	(.L_50 - .L_49)
	.align		4
.L_49:
        /*0028*/ 	.word	index@(_ZN3cub18CUB_300001_SM_10006detail8for_each13static_kernelINS2_12policy_hub_t12policy_500_tEmN6thrust24THRUST_300001_SM_1000_NS8cuda_cub20__uninitialized_fill7functorINS7_10device_ptrIcEEcEEEEvT0_T1_)
        /*002c*/ 	.word	0x00000000


	//----- nvinfo : EIATTR_REGCOUNT
	.align		4
.L_50:
        /*0030*/ 	.byte	0x04, 0x2f
        /*0032*/ 	.short	(.L_52 - .L_51)
	.align		4
.L_51:
        /*0034*/ 	.word	index@(_ZN3cub18CUB_300001_SM_10006detail8for_each13static_kernelINS2_12policy_hub_t12policy_500_tEmN6thrust24THRUST_300001_SM_1000_NS8cuda_cub20__uninitialized_fill7functorINS7_10device_ptrIiEEiEEEEvT0_T1_)
        /*0038*/ 	.word	0x00000008


	//----- nvinfo : EIATTR_FRAME_SIZE
	.align		4
.L_52:
        /*003c*/ 	.byte	0x04, 0x11
        /*003e*/ 	.short	(.L_54 - .L_53)
	.align		4
.L_53:
        /*0040*/ 	.word	index@(_ZN3cub18CUB_300001_SM_10006detail8for_each13static_kernelINS2_12policy_hub_t12policy_500_tEmN6thrust24THRUST_300001_SM_1000_NS8cuda_cub20__uninitialized_fill7functorINS7_10device_ptrIiEEiEEEEvT0_T1_)
        /*0044*/ 	.word	0x00000000


	//----- nvinfo : EIATTR_REGCOUNT
	.align		4
.L_54:
        /*0048*/ 	.byte	0x04, 0x2f
        /*004a*/ 	.short	(.L_56 - .L_55)
	.align		4
.L_55:
        /*004c*/ 	.word	index@(_ZN3cub18CUB_300001_SM_10006detail8for_each13static_kernelINS2_12policy_hub_t12policy_500_tElN6thrust24THRUST_300001_SM_1000_NS8cuda_cub6__fill7functorINS7_6detail15normal_iteratorINS7_10device_ptrIiEEEEiEEEEvT0_T1_)
        /*0050*/ 	.word	0x00000008


	//----- nvinfo : EIATTR_FRAME_SIZE
	.align		4
.L_56:
        /*0054*/ 	.byte	0x04, 0x11
        /*0056*/ 	.short	(.L_58 - .L_57)
	.align		4
.L_57:
        /*0058*/ 	.word	index@(_ZN3cub18CUB_300001_SM_10006detail8for_each13static_kernelINS2_12policy_hub_t12policy_500_tElN6thrust24THRUST_300001_SM_1000_NS8cuda_cub6__fill7functorINS7_6detail15normal_iteratorINS7_10device_ptrIiEEEEiEEEEvT0_T1_)
        /*005c*/ 	.word	0x00000000


	//----- nvinfo : EIATTR_REGCOUNT
	.align		4
.L_58:
        /*0060*/ 	.byte	0x04, 0x2f
        /*0062*/ 	.short	(.L_60 - .L_59)
	.align		4
.L_59:
        /*0064*/ 	.word	index@(_ZN3cub18CUB_300001_SM_10006detail9transform16transform_kernelINS2_10policy_hubILb1EN4cuda3std3__45tupleIJN6thrust24THRUST_300001_SM_1000_NS12zip_iteratorINS8_IJNSA_6detail15normal_iteratorINSA_10device_ptrIcEEEENSD_INSE_IiEEEESI_EEEEEEEEE10policy1000Ei9comparar1SI_JSK_EEEvT0_iT1_T2_DpNS2_10kernel_argIT3_EE)
        /*0068*/ 	.word	0x00000020


	//----- nvinfo : EIATTR_FRAME_SIZE
	.align		4
.L_60:
        /*006c*/ 	.byte	0x04, 0x11
        /*006e*/ 	.short	(.L_62 - .L_61)
	.align		4
.L_61:
        /*0070*/ 	.word	index@(_ZN3cub18CUB_300001_SM_10006detail9transform16transform_kernelINS2_10policy_hubILb1EN4cuda3std3__45tupleIJN6thrust24THRUST_300001_SM_1000_NS12zip_iteratorINS8_IJNSA_6detail15normal_iteratorINSA_10device_ptrIcEEEENSD_INSE_IiEEEESI_EEEEEEEEE10policy1000Ei9comparar1SI_JSK_EEEvT0_iT1_T2_DpNS2_10kernel_argIT3_EE)
        /*0074*/ 	.word	0x00000000


	//----- nvinfo : EIATTR_REGCOUNT
	.align		4
.L_62:
        /*0078*/ 	.byte	0x04, 0x2f
        /*007a*/ 	.short	(.L_64 - .L_63)
	.align		4
.L_63:
        /*007c*/ 	.word	index@(_ZN3cub18CUB_300001_SM_10006detail9transform16transform_kernelINS2_10policy_hubILb1EN4cuda3std3__45tupleIJN6thrust24THRUST_300001_SM_1000_NS12zip_iteratorINS8_IJNSA_6detail15normal_iteratorINSA_10device_ptrIcEEEENSD_INSE_IiEEEESI_EEEEEEEEE10policy1000El9comparar1SI_JSK_EEEvT0_iT1_T2_DpNS2_10kernel_argIT3_EE)
        /*0080*/ 	.word	0x00000020


	//----- nvinfo : EIATTR_FRAME_SIZE
	.align		4
.L_64:
        /*0084*/ 	.byte	0x04, 0x11
        /*0086*/ 	.short	(.L_66 - .L_65)
	.align		4
.L_65:
        /*0088*/ 	.word	index@(_ZN3cub18CUB_300001_SM_10006detail9transform16transform_kernelINS2_10policy_hubILb1EN4cuda3std3__45tupleIJN6thrust24THRUST_300001_SM_1000_NS12zip_iteratorINS8_IJNSA_6detail15normal_iteratorINSA_10device_ptrIcEEEENSD_INSE_IiEEEESI_EEEEEEEEE10policy1000El9comparar1SI_JSK_EEEvT0_iT1_T2_DpNS2_10kernel_argIT3_EE)
        /*008c*/ 	.word	0x00000000


	//----- nvinfo : EIATTR_REGCOUNT
	.align		4
.L_66:
        /*0090*/ 	.byte	0x04, 0x2f
        /*0092*/ 	.short	(.L_68 - .L_67)
	.align		4
.L_67:
        /*0094*/ 	.word	index@(_ZN3cub18CUB_300001_SM_10006detail6reduce28DeviceReduceSingleTileKernelINS2_10policy_hubIijN4cuda3__47maximumIiEEE10Policy1000EN6thrust24THRUST_300001_SM_1000_NS6detail15normal_iteratorINSC_10device_ptrIiEEEEPijS8_iiNS5_3std3__410__identityEEEvT0_T1_T2_T3_T4_T6_)
        /*0098*/ 	.word	0x00000020


	//----- nvinfo : EIATTR_FRAME_SIZE
	.align		4
.L_68:
        /*009c*/ 	.byte	0x04, 0x11
        /*009e*/ 	.short	(.L_70 - .L_69)
	.align		4
.L_69:
        /*00a0*/ 	.word	index@(_ZN3cub18CUB_300001_SM_10006detail6reduce28DeviceReduceSingleTileKernelINS2_10policy_hubIijN4cuda3__47maximumIiEEE10Policy1000EN6thrust24THRUST_300001_SM_1000_NS6detail15normal_iteratorINSC_10device_ptrIiEEEEPijS8_iiNS5_3std3__410__identityEEEvT0_T1_T2_T3_T4_T6_)
        /*00a4*/ 	.word	0x00000000


	//----- nvinfo : EIATTR_REGCOUNT
	.align		4
.L_70:
        /*00a8*/ 	.byte	0x04, 0x2f
        /*00aa*/ 	.short	(.L_72 - .L_71)
	.align		4
.L_71:
        /*00ac*/ 	.word	index@(_ZN3cub18CUB_300001_SM_10006detail6reduce18DeviceReduceKernelINS2_10policy_hubIijN4cuda3__47maximumIiEEE10Policy1000EN6thrust24THRUST_300001_SM_1000_NS6detail15normal_iteratorINSC_10device_ptrIiEEEEjS8_iNS5_3std3__410__identityEEEvT0_PT3_T1_NS0_13GridEvenShareISO_EET2_T4_)
        /*00b0*/ 	.word	0x00000020


	//----- nvinfo : EIATTR_FRAME_SIZE
	.align		4
.L_72:
        /*00b4*/ 	.byte	0x04, 0x11
        /*00b6*/ 	.short	(.L_74 - .L_73)
	.align		4
.L_73:
        /*00b8*/ 	.word	index@(_ZN3cub18CUB_300001_SM_10006detail6reduce18DeviceReduceKernelINS2_10policy_hubIijN4cuda3__47maximumIiEEE10Policy1000EN6thrust24THRUST_300001_SM_1000_NS6detail15normal_iteratorINSC_10device_ptrIiEEEEjS8_iNS5_3std3__410__identityEEEvT0_PT3_T1_NS0_13GridEvenShareISO_EET2_T4_)
        /*00bc*/ 	.word	0x00000000


	//----- nvinfo : EIATTR_REGCOUNT
	.align		4
.L_74:
        /*00c0*/ 	.byte	0x04, 0x2f
        /*00c2*/ 	.short	(.L_76 - .L_75)
	.align		4
.L_75:
        /*00c4*/ 	.word	index@(_ZN3cub18CUB_300001_SM_10006detail6reduce28DeviceReduceSingleTileKernelINS2_10policy_hubIijN4cuda3__47maximumIiEEE10Policy1000EPiSB_iS8_iiNS5_3std3__410__identityEEEvT0_T1_T2_T3_T4_T6_)
        /*00c8*/ 	.word	0x0000001e


	//----- nvinfo : EIATTR_FRAME_SIZE
	.align		4
.L_76:
        /*00cc*/ 	.byte	0x04, 0x11
        /*00ce*/ 	.short	(.L_78 - .L_77)
	.align		4
.L_77:
        /*00d0*/ 	.word	index@(_ZN3cub18CUB_300001_SM_10006detail6reduce28DeviceReduceSingleTileKernelINS2_10policy_hubIijN4cuda3__47maximumIiEEE10Policy1000EPiSB_iS8_iiNS5_3std3__410__identityEEEvT0_T1_T2_T3_T4_T6_)
        /*00d4*/ 	.word	0x00000000


	//----- nvinfo : EIATTR_REGCOUNT
	.align		4
.L_78:
        /*00d8*/ 	.byte	0x04, 0x2f
        /*00da*/ 	.short	(.L_80 - .L_79)
	.align		4
.L_79:
        /*00dc*/ 	.word	index@(_ZN3cub18CUB_300001_SM_10006detail6reduce28DeviceReduceSingleTileKernelINS2_10policy_hubIiyN4cuda3__47maximumIiEEE10Policy1000EN6thrust24THRUST_300001_SM_1000_NS6detail15normal_iteratorINSC_10device_ptrIiEEEEPiyS8_iiNS5_3std3__410__identityEEEvT0_T1_T2_T3_T4_T6_)
        /*00e0*/ 	.word	0x00000020


	//----- nvinfo : EIATTR_FRAME_SIZE
	.align		4
.L_80:
        /*00e4*/ 	.byte	0x04, 0x11
        /*00e6*/ 	.short	(.L_82 - .L_81)
	.align		4
.L_81:
        /*00e8*/ 	.word	index@(_ZN3cub18CUB_300001_SM_10006detail6reduce28DeviceReduceSingleTileKernelINS2_10policy_hubIiyN4cuda3__47maximumIiEEE10Policy1000EN6thrust24THRUST_300001_SM_1000_NS6detail15normal_iteratorINSC_10device_ptrIiEEEEPiyS8_iiNS5_3std3__410__identityEEEvT0_T1_T2_T3_T4_T6_)
        /*00ec*/ 	.word	0x00000000


	//----- nvinfo : EIATTR_REGCOUNT
	.align		4
.L_82:
        /*00f0*/ 	.byte	0x04, 0x2f
        /*00f2*/ 	.short	(.L_84 - .L_83)
	.align		4
.L_83:
        /*00f4*/ 	.word	index@(_ZN3cub18CUB_300001_SM_10006detail6reduce18DeviceReduceKernelINS2_10policy_hubIiyN4cuda3__47maximumIiEEE10Policy1000EN6thrust24THRUST_300001_SM_1000_NS6detail15normal_iteratorINSC_10device_ptrIiEEEEyS8_iNS5_3std3__410__identityEEEvT0_PT3_T1_NS0_13GridEvenShareISO_EET2_T4_)
        /*00f8*/ 	.word	0x0000001e


	//----- nvinfo : EIATTR_FRAME_SIZE
	.align		4
.L_84:
        /*00fc*/ 	.byte	0x04, 0x11
        /*00fe*/ 	.short	(.L_86 - .L_85)
	.align		4
.L_85:
        /*0100*/ 	.word	index@(_ZN3cub18CUB_300001_SM_10006detail6reduce18DeviceReduceKernelINS2_10policy_hubIiyN4cuda3__47maximumIiEEE10Policy1000EN6thrust24THRUST_300001_SM_1000_NS6detail15normal_iteratorINSC_10device_ptrIiEEEEyS8_iNS5_3std3__410__identityEEEvT0_PT3_T1_NS0_13GridEvenShareISO_EET2_T4_)
        /*0104*/ 	.word	0x00000000


	//----- nvinfo : EIATTR_REGCOUNT
	.align		4
.L_86:
        /*0108*/ 	.byte	0x04, 0x2f
        /*010a*/ 	.short	(.L_88 - .L_87)
	.align		4
.L_87:
        /*010c*/ 	.word	index@(_ZN3cub18CUB_300001_SM_10006detail6reduce28DeviceReduceSingleTileKernelINS2_10policy_hubIiyN4cuda3__47maximumIiEEE10Policy1000EPiSB_iS8_iiNS5_3std3__410__identityEEEvT0_T1_T2_T3_T4_T6_)
        /*0110*/ 	.word	0x0000001e


	//----- nvinfo : EIATTR_FRAME_SIZE
	.align		4
.L_88:
        /*0114*/ 	.byte	0x04, 0x11
        /*0116*/ 	.short	(.L_90 - .L_89)
	.align		4
.L_89:
        /*0118*/ 	.word	index@(_ZN3cub18CUB_300001_SM_10006detail6reduce28DeviceReduceSingleTileKernelINS2_10policy_hubIiyN4cuda3__47maximumIiEEE10Policy1000EPiSB_iS8_iiNS5_3std3__410__identityEEEvT0_T1_T2_T3_T4_T6_)
        /*011c*/ 	.word	0x00000000


	//----- nvinfo : EIATTR_REGCOUNT
	.align		4
.L_90:
        /*0120*/ 	.byte	0x04, 0x2f
        /*0122*/ 	.short	(.L_92 - .L_91)
	.align		4
.L_91:
        /*0124*/ 	.word	index@(_ZN3cub18CUB_300001_SM_10006detail4scan20DeviceScanInitKernelINS0_13ScanTileStateIiLb1EEEEEvT_i)
        /*0128*/ 	.word	0x00000008


	//----- nvinfo : EIATTR_FRAME_SIZE
	.align		4
.L_92:
        /*012c*/ 	.byte	0x04, 0x11
        /*012e*/ 	.short	(.L_94 - .L_93)
	.align		4
.L_93:
        /*0130*/ 	.word	index@(_ZN3cub18CUB_300001_SM_10006detail4scan20DeviceScanInitKernelINS0_13ScanTileStateIiLb1EEEEEvT_i)
        /*0134*/ 	.word	0x00000000


	//----- nvinfo : EIATTR_REGCOUNT
	.align		4
.L_94:
        /*0138*/ 	.byte	0x04, 0x2f
        /*013a*/ 	.short	(.L_96 - .L_95)
	.align		4
.L_95:
        /*013c*/ 	.word	index@(_ZN3cub18CUB_300001_SM_10006detail4scan16DeviceScanKernelINS2_10policy_hubIiiij9comparar2E10Policy1000EN6thrust24THRUST_300001_SM_1000_NS6detail15normal_iteratorINS9_10device_ptrIiEEEESE_NS0_13ScanTileStateIiLb1EEES5_NS0_8NullTypeEjiLb0ESH_EEvT0_T1_T2_iT3_T4_T5_)
        /*0140*/ 	.word	0x00000028


	//----- nvinfo : EIATTR_FRAME_SIZE
	.align		4
.L_96:
        /*0144*/ 	.byte	0x04, 0x11
        /*0146*/ 	.short	(.L_98 - .L_97)
	.align		4
.L_97:
        /*0148*/ 	.word	index@(_ZN3cub18CUB_300001_SM_10006detail4scan16DeviceScanKernelINS2_10policy_hubIiiij9comparar2E10Policy1000EN6thrust24THRUST_300001_SM_1000_NS6detail15normal_iteratorINS9_10device_ptrIiEEEESE_NS0_13ScanTileStateIiLb1EEES5_NS0_8NullTypeEjiLb0ESH_EEvT0_T1_T2_iT3_T4_T5_)
        /*014c*/ 	.word	0x00000000


	//----- nvinfo : EIATTR_REGCOUNT
	.align		4
.L_98:
        /*0150*/ 	.byte	0x04, 0x2f
        /*0152*/ 	.short	(.L_100 - .L_99)
	.align		4
.L_99:
        /*0154*/ 	.word	index@(_ZN3cub18CUB_300001_SM_10006detail4scan16DeviceScanKernelINS2_10policy_hubIiiim9comparar2E10Policy1000EN6thrust24THRUST_300001_SM_1000_NS6detail15normal_iteratorINS9_10device_ptrIiEEEESE_NS0_13ScanTileStateIiLb1EEES5_NS0_8NullTypeEmiLb0ESH_EEvT0_T1_T2_iT3_T4_T5_)
        /*0158*/ 	.word	0x00000028


	//----- nvinfo : EIATTR_FRAME_SIZE
	.align		4
.L_100:
        /*015c*/ 	.byte	0x04, 0x11
        /*015e*/ 	.short	(.L_102 - .L_101)
	.align		4
.L_101:
        /*0160*/ 	.word	index@(_ZN3cub18CUB_300001_SM_10006detail4scan16DeviceScanKernelINS2_10policy_hubIiiim9comparar2E10Policy1000EN6thrust24THRUST_300001_SM_1000_NS6detail15normal_iteratorINS9_10device_ptrIiEEEESE_NS0_13ScanTileStateIiLb1EEES5_NS0_8NullTypeEmiLb0ESH_EEvT0_T1_T2_iT3_T4_T5_)
        /*0164*/ 	.word	0x00000000


	//----- nvinfo : EIATTR_MIN_STACK_SIZE
	.align		4
.L_102:
        /*0168*/ 	.byte	0x04, 0x12
        /*016a*/ 	.short	(.L_104 - .L_103)
	.align		4
.L_103:
        /*016c*/ 	.word	index@(_ZN3cub18CUB_300001_SM_10006detail4scan16DeviceScanKernelINS2_10policy_hubIiiim9comparar2E10Policy1000EN6thrust24THRUST_300001_SM_1000_NS6detail15normal_iteratorINS9_10device_ptrIiEEEESE_NS0_13ScanTileStateIiLb1EEES5_NS0_8NullTypeEmiLb0ESH_EEvT0_T1_T2_iT3_T4_T5_)
        /*0170*/ 	.word	0x00000000


	//----- nvinfo : EIATTR_MIN_STACK_SIZE
	.align		4
.L_104:
        /*0174*/ 	.byte	0x04, 0x12
        /*0176*/ 	.short	(.L_106 - .L_105)
	.align		4
.L_105:
        /*0178*/ 	.word	index@(_ZN3cub18CUB_300001_SM_10006detail4scan16DeviceScanKernelINS2_10policy_hubIiiij9comparar2E10Policy1000EN6thrust24THRUST_300001_SM_1000_NS6detail15normal_iteratorINS9_10device_ptrIiEEEESE_NS0_13ScanTileStateIiLb1EEES5_NS0_8NullTypeEjiLb0ESH_EEvT0_T1_T2_iT3_T4_T5_)
        /*017c*/ 	.word	0x00000000


	//----- nvinfo : EIATTR_MIN_STACK_SIZE
	.align		4
.L_106:
        /*0180*/ 	.byte	0x04, 0x12
        /*0182*/ 	.short	(.L_108 - .L_107)
	.align		4
.L_107:
        /*0184*/ 	.word	index@(_ZN3cub18CUB_300001_SM_10006detail4scan20DeviceScanInitKernelINS0_13ScanTileStateIiLb1EEEEEvT_i)
        /*0188*/ 	.word	0x00000000


	//----- nvinfo : EIATTR_MIN_STACK_SIZE
	.align		4
.L_108:
        /*018c*/ 	.byte	0x04, 0x12
        /*018e*/ 	.short	(.L_110 - .L_109)
	.align		4
.L_109:
        /*0190*/ 	.word	index@(_ZN3cub18CUB_300001_SM_10006detail6reduce28DeviceReduceSingleTileKernelINS2_10policy_hubIiyN4cuda3__47maximumIiEEE10Policy1000EPiSB_iS8_iiNS5_3std3__410__identityEEEvT0_T1_T2_T3_T4_T6_)
        /*0194*/ 	.word	0x00000000


	//----- nvinfo : EIATTR_MIN_STACK_SIZE
	.align		4
.L_110:
        /*0198*/ 	.byte	0x04, 0x12
        /*019a*/ 	.short	(.L_112 - .L_111)
	.align		4
.L_111:
        /*019c*/ 	.word	index@(_ZN3cub18CUB_300001_SM_10006detail6reduce18DeviceReduceKernelINS2_10policy_hubIiyN4cuda3__47maximumIiEEE10Policy1000EN6thrust24THRUST_300001_SM_1000_NS6detail15normal_iteratorINSC_10device_ptrIiEEEEyS8_iNS5_3std3__410__identityEEEvT0_PT3_T1_NS0_13GridEvenShareISO_EET2_T4_)
        /*01a0*/ 	.word	0x00000000


	//----- nvinfo : EIATTR_MIN_STACK_SIZE
	.align		4
.L_112:
        /*01a4*/ 	.byte	0x04, 0x12
        /*01a6*/ 	.short	(.L_114 - .L_113)
	.align		4
.L_113:
        /*01a8*/ 	.word	index@(_ZN3cub18CUB_300001_SM_10006detail6reduce28DeviceReduceSingleTileKernelINS2_10policy_hubIiyN4cuda3__47maximumIiEEE10Policy1000EN6thrust24THRUST_300001_SM_1000_NS6detail15normal_iteratorINSC_10device_ptrIiEEEEPiyS8_iiNS5_3std3__410__identityEEEvT0_T1_T2_T3_T4_T6_)
        /*01ac*/ 	.word	0x00000000


	//----- nvinfo : EIATTR_MIN_STACK_SIZE
	.align		4
.L_114:
        /*01b0*/ 	.byte	0x04, 0x12
        /*01b2*/ 	.short	(.L_116 - .L_115)
	.align		4
.L_115:
        /*01b4*/ 	.word	index@(_ZN3cub18CUB_300001_SM_10006detail6reduce28DeviceReduceSingleTileKernelINS2_10policy_hubIijN4cuda3__47maximumIiEEE10Policy1000EPiSB_iS8_iiNS5_3std3__410__identityEEEvT0_T1_T2_T3_T4_T6_)
        /*01b8*/ 	.word	0x00000000


	//----- nvinfo : EIATTR_MIN_STACK_SIZE
	.align		4
.L_116:
        /*01bc*/ 	.byte	0x04, 0x12
        /*01be*/ 	.short	(.L_118 - .L_117)
	.align		4
.L_117:
        /*01c0*/ 	.word	index@(_ZN3cub18CUB_300001_SM_10006detail6reduce18DeviceReduceKernelINS2_10policy_hubIijN4cuda3__47maximumIiEEE10Policy1000EN6thrust24THRUST_300001_SM_1000_NS6detail15normal_iteratorINSC_10device_ptrIiEEEEjS8_iNS5_3std3__410__identityEEEvT0_PT3_T1_NS0_13GridEvenShareISO_EET2_T4_)
        /*01c4*/ 	.word	0x00000000


	//----- nvinfo : EIATTR_MIN_STACK_SIZE
	.align		4
.L_118:
        /*01c8*/ 	.byte	0x04, 0x12
        /*01ca*/ 	.short	(.L_120 - .L_119)
	.align		4
.L_119:
        /*01cc*/ 	.word	index@(_ZN3cub18CUB_300001_SM_10006detail6reduce28DeviceReduceSingleTileKernelINS2_10policy_hubIijN4cuda3__47maximumIiEEE10Policy1000EN6thrust24THRUST_300001_SM_1000_NS6detail15normal_iteratorINSC_10device_ptrIiEEEEPijS8_iiNS5_3std3__410__identityEEEvT0_T1_T2_T3_T4_T6_)
        /*01d0*/ 	.word	0x00000000


	//----- nvinfo : EIATTR_MIN_STACK_SIZE
	.align		4
.L_120:
        /*01d4*/ 	.byte	0x04, 0x12
        /*01d6*/ 	.short	(.L_122 - .L_121)
	.align		4
.L_121:
        /*01d8*/ 	.word	index@(_ZN3cub18CUB_300001_SM_10006detail9transform16transform_kernelINS2_10policy_hubILb1EN4cuda3std3__45tupleIJN6thrust24THRUST_300001_SM_1000_NS12zip_iteratorINS8_IJNSA_6detail15normal_iteratorINSA_10device_ptrIcEEEENSD_INSE_IiEEEESI_EEEEEEEEE10policy1000El9comparar1SI_JSK_EEEvT0_iT1_T2_DpNS2_10kernel_argIT3_EE)
        /*01dc*/ 	.word	0x00000000


	//----- nvinfo : EIATTR_MIN_STACK_SIZE
	.align		4
.L_122:
        /*01e0*/ 	.byte	0x04, 0x12
        /*01e2*/ 	.short	(.L_124 - .L_123)
	.align		4
.L_123:
        /*01e4*/ 	.word	index@(_ZN3cub18CUB_300001_SM_10006detail9transform16transform_kernelINS2_10policy_hubILb1EN4cuda3std3__45tupleIJN6thrust24THRUST_300001_SM_1000_NS12zip_iteratorINS8_IJNSA_6detail15normal_iteratorINSA_10device_ptrIcEEEENSD_INSE_IiEEEESI_EEEEEEEEE10policy1000Ei9comparar1SI_JSK_EEEvT0_iT1_T2_DpNS2_10kernel_argIT3_EE)
        /*01e8*/ 	.word	0x00000000


	//----- nvinfo : EIATTR_MIN_STACK_SIZE
	.align		4
.L_124:
        /*01ec*/ 	.byte	0x04, 0x12
        /*01ee*/ 	.short	(.L_126 - .L_125)
	.align		4
.L_125:
        /*01f0*/ 	.word	index@(_ZN3cub18CUB_300001_SM_10006detail8for_each13static_kernelINS2_12policy_hub_t12policy_500_tElN6thrust24THRUST_300001_SM_1000_NS8cuda_cub6__fill7functorINS7_6detail15normal_iteratorINS7_10device_ptrIiEEEEiEEEEvT0_T1_)
        /*01f4*/ 	.word	0x00000000


	//----- nvinfo : EIATTR_MIN_STACK_SIZE
	.align		4
.L_126:
        /*01f8*/ 	.byte	0x04, 0x12
        /*01fa*/ 	.short	(.L_128 - .L_127)
	.align		4
.L_127:
        /*01fc*/ 	.word	index@(_ZN3cub18CUB_300001_SM_10006detail8for_each13static_kernelINS2_12policy_hub_t12policy_500_tEmN6thrust24THRUST_300001_SM_1000_NS8cuda_cub20__uninitialized_fill7functorINS7_10device_ptrIiEEiEEEEvT0_T1_)
        /*0200*/ 	.word	0x00000000


	//----- nvinfo : EIATTR_MIN_STACK_SIZE
	.align		4
.L_128:
        /*0204*/ 	.byte	0x04, 0x12
        /*0206*/ 	.short	(.L_130 - .L_129)
	.align		4
.L_129:
        /*0208*/ 	.word	index@(_ZN3cub18CUB_300001_SM_10006detail8for_each13static_kernelINS2_12policy_hub_t12policy_500_tEmN6thrust24THRUST_300001_SM_1000_NS8cuda_cub20__uninitialized_fill7functorINS7_10device_ptrIcEEcEEEEvT0_T1_)
        /*020c*/ 	.word	0x00000000


	//----- nvinfo : EIATTR_MIN_STACK_SIZE
	.align		4
.L_130:
        /*0210*/ 	.byte	0x04, 0x12
        /*0212*/ 	.short	(.L_132 - .L_131)
	.align		4
.L_131:
        /*0214*/ 	.word	index@(_ZN3cub18CUB_300001_SM_10006detail11EmptyKernelIvEEvv)
        /*0218*/ 	.word	0x00000000
.L_132:


//--------------------- .nv.compat                --------------------------
	.section	.nv.compat,"",@"SHT_CUDA_COMPAT_INFO"
	.align	4
        /*0000*/ 	.byte	0x02, 0x09, 0x00, 0x00, 0x02, 0x02, 0x01, 0x00, 0x02, 0x05, 0x05, 0x00, 0x03, 0x07, 0x01, 0x01
        /*0010*/ 	.byte	0x02, 0x03, 0x00, 0x00, 0x02, 0x06, 0x01, 0x00, 0x04, 0x0b, 0x08, 0x00, 0x09, 0x00, 0x00, 0x00
        /*0020*/ 	.byte	0x00, 0x00, 0x00, 0x00


//--------------------- .nv.info._ZN3cub18CUB_300001_SM_10006detail4scan16DeviceScanKernelINS2_10policy_hubIiiim9comparar2E10Policy1000EN6thrust24THRUST_300001_SM_1000_NS6detail15normal_iteratorINS9_10device_ptrIiEEEESE_NS0_13ScanTileStateIiLb1EEES5_NS0_8NullTypeEmiLb0ESH_EEvT0_T1_T2_iT3_T4_T5_ --------------------------
	.section	.nv.info._ZN3cub18CUB_300001_SM_10006detail4scan16DeviceScanKernelINS2_10policy_hubIiiim9comparar2E10Policy1000EN6thrust24THRUST_300001_SM_1000_NS6detail15normal_iteratorINS9_10device_ptrIiEEEESE_NS0_13ScanTileStateIiLb1EEES5_NS0_8NullTypeEmiLb0ESH_EEvT0_T1_T2_iT3_T4_T5_,"",@"SHT_CUDA_INFO"
	.sectionflags	@""
	.align	4


	//----- nvinfo : EIATTR_CUDA_API_VERSION
	.align		4
        /*0000*/ 	.byte	0x04, 0x37
        /*0002*/ 	.short	(.L_134 - .L_133)
.L_133:
        /*0004*/ 	.word	0x00000082


	//----- nvinfo : EIATTR_KPARAM_INFO
	.align		4
.L_134:
        /*0008*/ 	.byte	0x04, 0x17
        /*000a*/ 	.short	(.L_136 - .L_135)
.L_135:
        /*000c*/ 	.word	0x00000000
        /*0010*/ 	.short	0x0006
        /*0012*/ 	.short	0x0020
        /*0014*/ 	.byte	0x00, 0xf0, 0x21, 0x00


	//----- nvinfo : EIATTR_KPARAM_INFO
	.align		4
.L_136:
        /*0018*/ 	.byte	0x04, 0x17
        /*001a*/ 	.short	(.L_138 - .L_137)
.L_137:
        /*001c*/ 	.word	0x00000000
        /*0020*/ 	.short	0x0005
        /*0022*/ 	.short	0x001d
        /*0024*/ 	.byte	0x00, 0xf0, 0x05, 0x00


	//----- nvinfo : EIATTR_KPARAM_INFO
	.align		4
.L_138:
        /*0028*/ 	.byte	0x04, 0x17
        /*002a*/ 	.short	(.L_140 - .L_139)
.L_139:
        /*002c*/ 	.word	0x00000000
        /*0030*/ 	.short	0x0004
        /*0032*/ 	.short	0x001c
        /*0034*/ 	.byte	0x00, 0xf0, 0x05, 0x00


	//----- nvinfo : EIATTR_KPARAM_INFO
	.align		4
.L_140:
        /*0038*/ 	.byte	0x04, 0x17
        /*003a*/ 	.short	(.L_142 - .L_141)
.L_141:
        /*003c*/ 	.word	0x00000000
        /*0040*/ 	.short	0x0003
        /*0042*/ 	.short	0x0018
        /*0044*/ 	.byte	0x00, 0xf0, 0x11, 0x00


	//----- nvinfo : EIATTR_KPARAM_INFO
	.align		4
.L_142:
        /*0048*/ 	.byte	0x04, 0x17
        /*004a*/ 	.short	(.L_144 - .L_143)
.L_143:
        /*004c*/ 	.word	0x00000000
        /*0050*/ 	.short	0x0002
        /*0052*/ 	.short	0x0010
        /*0054*/ 	.byte	0x00, 0xf0, 0x21, 0x00


	//----- nvinfo : EIATTR_KPARAM_INFO
	.align		4
.L_144:
        /*0058*/ 	.byte	0x04, 0x17
        /*005a*/ 	.short	(.L_146 - .L_145)
.L_145:
        /*005c*/ 	.word	0x00000000
        /*0060*/ 	.short	0x0001
        /*0062*/ 	.short	0x0008
        /*0064*/ 	.byte	0x00, 0xf0, 0x21, 0x00


	//----- nvinfo : EIATTR_KPARAM_INFO
	.align		4
.L_146:
        /*0068*/ 	.byte	0x04, 0x17
        /*006a*/ 	.short	(.L_148 - .L_147)
.L_147:
        /*006c*/ 	.word	0x00000000
        /*0070*/ 	.short	0x0000
        /*0072*/ 	.short	0x0000
        /*0074*/ 	.byte	0x00, 0xf0, 0x21, 0x00


	//----- nvinfo : EIATTR_SPARSE_MMA_MASK
	.align		4
.L_148:
        /*0078*/ 	.byte	0x03, 0x50
        /*007a*/ 	.short	0x0000


	//----- nvinfo : EIATTR_MAXREG_COUNT
	.align		4
        /*007c*/ 	.byte	0x03, 0x1b
        /*007e*/ 	.short	0x00ff


	//----- nvinfo : EIATTR_NUM_BARRIERS
	.align		4
        /*0080*/ 	.byte	0x02, 0x4c
        /*0082*/ 	.byte	0x01
	.zero		1


	//----- nvinfo : EIATTR_MERCURY_ISA_VERSION
	.align		4
        /*0084*/ 	.byte	0x03, 0x5f
        /*0086*/ 	.short	0x0101


	//----- nvinfo : EIATTR_UNUSED_LOAD_BYTE_OFFSET
	.align		4
        /*0088*/ 	.byte	0x04, 0x44
        /*008a*/ 	.short	(.L_150 - .L_149)


	//   ....[0]....
.L_149:
        /*008c*/ 	.word	0x000077c0
        /*0090*/ 	.word	0x00000fff


	//----- nvinfo : EIATTR_COOP_GROUP_MASK_REGIDS
	.align		4
.L_150:
        /*0094*/ 	.byte	0x04, 0x29
        /*0096*/ 	.short	(.L_152 - .L_151)


	//   ....[0]....
.L_151:
        /*0098*/ 	.word	0xffffffff


	//   ....[1]....
        /*009c*/ 	.word	0xffffffff


	//   ....[2]....
        /*00a0*/ 	.word	0xffffffff


	//   ....[3]....
        /*00a4*/ 	.word	0xffffffff


	//   ....[4]....
        /*00a8*/ 	.word	0xffffffff


	//   ....[5]....
        /*00ac*/ 	.word	0xffffffff


	//   ....[6]....
        /*00b0*/ 	.word	0xffffffff


	//   ....[7]....
        /*00b4*/ 	.word	0xffffffff


	//   ....[8]....
        /*00b8*/ 	.word	0xffffffff


	//   ....[9]....
        /*00bc*/ 	.word	0xffffffff


	//   ....[10]....
        /*00c0*/ 	.word	0xffffffff


	//   ....[11]....
        /*00c4*/ 	.word	0xffffffff


	//   ....[12]....
        /*00c8*/ 	.word	0xffffffff


	//   ....[13]....
        /*00cc*/ 	.word	0xffffffff


	//   ....[14]....
        /*00d0*/ 	.word	0xffffffff


	//   ....[15]....
        /*00d4*/ 	.word	0xffffffff


	//   ....[16]....
        /*00d8*/ 	.word	0xffffffff


	//   ....[17]....
        /*00dc*/ 	.word	0xffffffff


	//   ....[18]....
        /*00e0*/ 	.word	0xffffffff


	//   ....[19]....
        /*00e4*/ 	.word	0xffffffff


	//   ....[20]....
        /*00e8*/ 	.word	0xffffffff


	//   ....[21]....
        /*00ec*/ 	.word	0xffffffff


	//   ....[22]....
        /*00f0*/ 	.word	0xffffffff


	//   ....[23]....
        /*00f4*/ 	.word	0xffffffff


	//   ....[24]....
        /*00f8*/ 	.word	0xffffffff


	//   ....[25]....
        /*00fc*/ 	.word	0xffffffff


	//   ....[26]....
        /*0100*/ 	.word	0xffffffff


	//   ....[27]....
        /*0104*/ 	.word	0xffffffff


	//   ....[28]....
        /*0108*/ 	.word	0xffffffff


	//   ....[29]....
        /*010c*/ 	.word	0xffffffff


	//   ....[30]....
        /*0110*/ 	.word	0xffffffff


	//   ....[31]....
        /*0114*/ 	.word	0xffffffff


	//   ....[32]....
        /*0118*/ 	.word	0xffffffff


	//   ....[33]....
        /*011c*/ 	.word	0xffffffff


	//   ....[34]....
        /*0120*/ 	.word	0xffffffff


	//   ....[35]....
        /*0124*/ 	.word	0xffffffff


	//   ....[36]....
        /*0128*/ 	.word	0xffffffff


	//   ....[37]....
        /*012c*/ 	.word	0xffffffff


	//   ....[38]....
        /*0130*/ 	.word	0xffffffff


	//   ....[39]....
        /*0134*/ 	.word	0xffffffff


	//   ....[40]....
        /*0138*/ 	.word	0xffffffff


	//   ....[41]....
        /*013c*/ 	.word	0xffffffff


	//   ....[42]....
        /*0140*/ 	.word	0xffffffff


	//   ....[43]....
        /*0144*/ 	.word	0xffffffff


	//   ....[44]....
        /*0148*/ 	.word	0xffffffff


	//   ....[45]....
        /*014c*/ 	.word	0xffffffff


	//   ....[46]....
        /*0150*/ 	.word	0xffffffff


	//   ....[47]....
        /*0154*/ 	.word	0xffffffff


	//   ....[48]....
        /*0158*/ 	.word	0xffffffff


	//   ....[49]....
        /*015c*/ 	.word	0xffffffff


	//   ....[50]....
        /*0160*/ 	.word	0xffffffff


	//   ....[51]....
        /*0164*/ 	.word	0xffffffff


	//   ....[52]....
        /*0168*/ 	.word	0xffffffff


	//   ....[53]....
        /*016c*/ 	.word	0xffffffff


	//   ....[54]....
        /*0170*/ 	.word	0xffffffff


	//   ....[55]....
        /*0174*/ 	.word	0xffffffff


	//   ....[56]....
        /*0178*/ 	.word	0xffffffff


	//   ....[57]....
        /*017c*/ 	.word	0xffffffff


	//   ....[58]....
        /*0180*/ 	.word	0xffffffff


	//   ....[59]....
        /*0184*/ 	.word	0xffffffff


	//   ....[60]....
        /*0188*/ 	.word	0xffffffff


	//   ....[61]....
        /*018c*/ 	.word	0xffffffff


	//   ....[62]....
        /*0190*/ 	.word	0xffffffff


	//   ....[63]....
        /*0194*/ 	.word	0xffffffff


	//   ....[64]....
        /*0198*/ 	.word	0x05000015


	//   ....[65]....
        /*019c*/ 	.word	0x05000015


	//   ....[66]....
        /*01a0*/ 	.word	0x05000015


	//   ....[67]....
        /*01a4*/ 	.word	0x05000015


	//   ....[68]....
        /*01a8*/ 	.word	0x05000015


	//   ....[69]....
        /*01ac*/ 	.word	0x05000015


	//   ....[70]....
        /*01b0*/ 	.word	0x05000015


	//   ....[71]....
        /*01b4*/ 	.word	0x05000015


	//   ....[72]....
        /*01b8*/ 	.word	0x05000015


	//   ....[73]....
        /*01bc*/ 	.word	0x05000015


	//   ....[74]....
        /*01c0*/ 	.word	0x05000015


	//   ....[75]....
        /*01c4*/ 	.word	0x05000015


	//   ....[76]....
        /*01c8*/ 	.word	0x05000015


	//   ....[77]....
        /*01cc*/ 	.word	0x05000015


	//   ....[78]....
        /*01d0*/ 	.word	0x05000015


	//   ....[79]....
        /*01d4*/ 	.word	0x05000015


	//   ....[80]....
        /*01d8*/ 	.word	0x05000015


	//   ....[81]....
        /*01dc*/ 	.word	0x05000015


	//   ....[82]....
        /*01e0*/ 	.word	0x05000015


	//   ....[83]....
        /*01e4*/ 	.word	0x05000015


	//   ....[84]....
        /*01e8*/ 	.word	0x05000015


	//   ....[85]....
        /*01ec*/ 	.word	0x05000015


	//   ....[86]....
        /*01f0*/ 	.word	0x05000015


	//   ....[87]....
        /*01f4*/ 	.word	0x05000015


	//   ....[88]....
        /*01f8*/ 	.word	0x05000015


	//   ....[89]....
        /*01fc*/ 	.word	0x05000015


	//   ....[90]....
        /*0200*/ 	.word	0x05000015


	//   ....[91]....
        /*0204*/ 	.word	0x05000015


	//   ....[92]....
        /*0208*/ 	.word	0x05000015


	//   ....[93]....
        /*020c*/ 	.word	0x05000015


	//   ....[94]....
        /*0210*/ 	.word	0x05000015


	//   ....[95]....
        /*0214*/ 	.word	0x05000015


	//   ....[96]....
        /*0218*/ 	.word	0x05000015


	//   ....[97]....
        /*021c*/ 	.word	0x05000015


	//   ....[98]....
        /*0220*/ 	.word	0x05000015


	//   ....[99]....
        /*0224*/ 	.word	0x05000015


	//----- nvinfo : EIATTR_COOP_GROUP_INSTR_OFFSETS
	.align		4
.L_152:
        /*0228*/ 	.byte	0x04, 0x28
        /*022a*/ 	.short	(.L_154 - .L_153)


	//   ....[0]....
.L_153:
        /*022c*/ 	.word	0x00000400


	//   ....[1]....
        /*0230*/ 	.word	0x00001110


	//   ....[2]....
        /*0234*/ 	.word	0x00001220


	//   ....[3]....
        /*0238*/ 	.word	0x00001310


	//   ....[4]....
        /*023c*/ 	.word	0x00001400


	//   ....[5]....
        /*0240*/ 	.word	0x000014f0


	//   ....[6]....
        /*0244*/ 	.word	0x00001620


	//   ....[7]....
        /*0248*/ 	.word	0x000031d0


	//   ....[8]....
        /*024c*/ 	.word	0x00003300


	//   ....[9]....
        /*0250*/ 	.word	0x000033f0


	//   ....[10]....
        /*0254*/ 	.word	0x000034e0


	//   ....[11]....
        /*0258*/ 	.word	0x000035e0


	//   ....[12]....
        /*025c*/ 	.word	0x00003700


	//   ....[13]....
        /*0260*/ 	.word	0x00003bd0


	//   ....[14]....
        /*0264*/ 	.word	0x00003c90


	//   ....[15]....
        /*0268*/ 	.word	0x00003cf0


	//   ....[16]....
        /*026c*/ 	.word	0x00003d40


	//   ....[17]....
        /*0270*/ 	.word	0x00003e80


	//   ....[18]....
        /*0274*/ 	.word	0x00003fc0


	//   ....[19]....
        /*0278*/ 	.word	0x00004100


	//   ....[20]....
        /*027c*/ 	.word	0x00004240


	//   ....[21]....
        /*0280*/ 	.word	0x000043c0


	//   ....[22]....
        /*0284*/ 	.word	0x00004440


	//   ....[23]....
        /*0288*/ 	.word	0x00004510


	//   ....[24]....
        /*028c*/ 	.word	0x00004570


	//   ....[25]....
        /*0290*/ 	.word	0x000045c0


	//   ....[26]....
        /*0294*/ 	.word	0x00004700


	//   ....[27]....
        /*0298*/ 	.word	0x00004850


	//   ....[28]....
        /*029c*/ 	.word	0x00004980


	//   ....[29]....
        /*02a0*/ 	.word	0x00004ab0


	//   ....[30]....
        /*02a4*/ 	.word	0x00004cd0


	//   ....[31]....
        /*02a8*/ 	.word	0x00005dc0


	//   ....[32]....
        /*02ac*/ 	.word	0x000065b0


	//   ....[33]....
        /*02b0*/ 	.word	0x000072b0


	//   ....[34]....
        /*02b4*/ 	.word	0x000073c0


	//   ....[35]....
        /*02b8*/ 	.word	0x000074b0


	//   ....[36]....
        /*02bc*/ 	.word	0x000075a0


	//   ....[37]....
        /*02c0*/ 	.word	0x00007690


	//   ....[38]....
        /*02c4*/ 	.word	0x000077d0


	//   ....[39]....
        /*02c8*/ 	.word	0x00009230


	//   ....[40]....
        /*02cc*/ 	.word	0x00009350


	//   ....[41]....
        /*02d0*/ 	.word	0x00009440


	//   ....[42]....
        /*02d4*/ 	.word	0x00009530


	//   ....[43]....
        /*02d8*/ 	.word	0x00009630


	//   ....[44]....
        /*02dc*/ 	.word	0x00009740


	//   ....[45]....
        /*02e0*/ 	.word	0x00009c20


	//   ....[46]....
        /*02e4*/ 	.word	0x00009ce0


	//   ....[47]....
        /*02e8*/ 	.word	0x00009d40


	//   ....[48]....
        /*02ec*/ 	.word	0x00009d90


	//   ....[49]....
        /*02f0*/ 	.word	0x00009ec0


	//   ....[50]....
        /*02f4*/ 	.word	0x0000a000


	//   ....[51]....
        /*02f8*/ 	.word	0x0000a140


	//   ....[52]....
        /*02fc*/ 	.word	0x0000a280


	//   ....[53]....
        /*0300*/ 	.word	0x0000a400


	//   ....[54]....
        /*0304*/ 	.word	0x0000a480


	//   ....[55]....
        /*0308*/ 	.word	0x0000a550


	//   ....[56]....
        /*030c*/ 	.word	0x0000a5a0


	//   ....[57]....
        /*0310*/ 	.word	0x0000a5f0


	//   ....[58]....
        /*0314*/ 	.word	0x0000a720


	//   ....[59]....
        /*0318*/ 	.word	0x0000a850


	//   ....[60]....
        /*031c*/ 	.word	0x0000a990


	//   ....[61]....
        /*0320*/ 	.word	0x0000aad0


	//   ....[62]....
        /*0324*/ 	.word	0x0000ad00


	//   ....[63]....
        /*0328*/ 	.word	0x0000bda0


	//   ....[64]....
        /*032c*/ 	.word	0x0000c270


	//   ....[65]....
        /*0330*/ 	.word	0x0000c2f0


	//   ....[66]....
        /*0334*/ 	.word	0x0000c380


	//   ....[67]....
        /*0338*/ 	.word	0x0000c430


	//   ....[68]....
        /*033c*/ 	.word	0x0000c4b0


	//   ....[69]....
        /*0340*/ 	.word	0x0000c540


	//   ....[70]....
        /*0344*/ 	.word	0x0000c5c0


	//   ....[71]....
        /*0348*/ 	.word	0x0000c650


	//   ....[72]....
        /*034c*/ 	.word	0x0000c6d0


	//   ....[73]....
        /*0350*/ 	.word	0x0000c760


	//   ....[74]....
        /*0354*/ 	.word	0x0000c7e0


	//   ....[75]....
        /*0358*/ 	.word	0x0000c860


	//   ....[76]....
        /*035c*/ 	.word	0x0000c930


	//   ....[77]....
        /*0360*/ 	.word	0x0000c9a0


	//   ....[78]....
        /*0364*/ 	.word	0x0000ca30


	//   ....[79]....
        /*0368*/ 	.word	0x0000cab0


	//   ....[80]....
        /*036c*/ 	.word	0x0000cb40


	//   ....[81]....
        /*0370*/ 	.word	0x0000cbc0


	//   ....[82]....
        /*0374*/ 	.word	0x0000cc50


	//   ....[83]....
        /*0378*/ 	.word	0x0000ccd0


	//   ....[84]....
        /*037c*/ 	.word	0x0000cd60


	//   ....[85]....
        /*0380*/ 	.word	0x0000ce10


	//   ....[86]....
        /*0384*/ 	.word	0x0000ce90


	//   ....[87]....
        /*0388*/ 	.word	0x0000cf20


	//   ....[88]....
        /*038c*/ 	.word	0x0000cfa0


	//   ....[89]....
        /*0390*/ 	.word	0x0000d030


	//   ....[90]....
        /*0394*/ 	.word	0x0000d0a0


	//   ....[91]....
        /*0398*/ 	.word	0x0000d120


	//   ....[92]....
        /*039c*/ 	.word	0x0000d1a0


	//   ....[93]....
        /*03a0*/ 	.word	0x0000d220


	//   ....[94]....
        /*03a4*/ 	.word	0x0000d2d0


	//   ....[95]....
        /*03a8*/ 	.word	0x0000d340


	//   ....[96]....
        /*03ac*/ 	.word	0x0000d3d0


	//   ....[97]....
        /*03b0*/ 	.word	0x0000d450


	//   ....[98]....
        /*03b4*/ 	.word	0x0000d4e0


	//   ....[99]....
        /*03b8*/ 	.word	0x0000d550


	//----- nvinfo : EIATTR_VRC_CTA_INIT_COUNT
	.align		4
.L_154:
        /*03bc*/ 	.byte	0x02, 0x4a
	.zero		1
	.zero		1


	//----- nvinfo : EIATTR_EXIT_INSTR_OFFSETS
	.align		4
        /*03c0*/ 	.byte	0x04, 0x1c
        /*03c2*/ 	.short	(.L_156 - .L_155)


	//   ....[0]....
.L_155:
        /*03c4*/ 	.word	0x00005fb0


	//   ....[1]....
        /*03c8*/ 	.word	0x00005fe0


	//   ....[2]....
        /*03cc*/ 	.word	0x0000c200


	//   ....[3]....
        /*03d0*/ 	.word	0x0000c220


	//----- nvinfo : EIATTR_MAX_THREADS
	.align		4
.L_156:
        /*03d4*/ 	.byte	0x04, 0x05
        /*03d6*/ 	.short	(.L_158 - .L_157)
.L_157:
        /*03d8*/ 	.word	0x00000080
        /*03dc*/ 	.word	0x00000001
        /*03e0*/ 	.word	0x00000001


	//----- nvinfo : EIATTR_CRS_STACK_SIZE
	.align		4
.L_158:
        /*03e4*/ 	.byte	0x04, 0x1e
        /*03e6*/ 	.short	(.L_160 - .L_159)
.L_159:
        /*03e8*/ 	.word	0x00000000


	//----- nvinfo : EIATTR_CBANK_PARAM_SIZE
	.align		4
.L_160:
        /*03ec*/ 	.byte	0x03, 0x19
        /*03ee*/ 	.short	0x0028


	//----- nvinfo : EIATTR_PARAM_CBANK
	.align		4
        /*03f0*/ 	.byte	0x04, 0x0a
        /*03f2*/ 	.short	(.L_162 - .L_161)
	.align		4
.L_161:
        /*03f4*/ 	.word	index@(.nv.constant0._ZN3cub18CUB_300001_SM_10006detail4scan16DeviceScanKernelINS2_10policy_hubIiiim9comparar2E10Policy1000EN6thrust24THRUST_300001_SM_1000_NS6detail15normal_iteratorINS9_10device_ptrIiEEEESE_NS0_13ScanTileStateIiLb1EEES5_NS0_8NullTypeEmiLb0ESH_EEvT0_T1_T2_iT3_T4_T5_)
        /*03f8*/ 	.short	0x0380
        /*03fa*/ 	.short	0x0028


	//----- nvinfo : EIATTR_SW_WAR
	.align		4
.L_162:
        /*03fc*/ 	.byte	0x04, 0x36
        /*03fe*/ 	.short	(.L_164 - .L_163)
.L_163:
        /*0400*/ 	.word	0x00000008
.L_164:


//--------------------- .nv.info._ZN3cub18CUB_300001_SM_10006detail4scan16DeviceScanKernelINS2_10policy_hubIiiij9comparar2E10Policy1000EN6thrust24THRUST_300001_SM_1000_NS6detail15normal_iteratorINS9_10device_ptrIiEEEESE_NS0_13ScanTileStateIiLb1EEES5_NS0_8NullTypeEjiLb0ESH_EEvT0_T1_T2_iT3_T4_T5_ --------------------------
	.section	.nv.info._ZN3cub18CUB_300001_SM_10006detail4scan16DeviceScanKernelINS2_10policy_hubIiiij9comparar2E10Policy1000EN6thrust24THRUST_300001_SM_1000_NS6detail15normal_iteratorINS9_10device_ptrIiEEEESE_NS0_13ScanTileStateIiLb1EEES5_NS0_8NullTypeEjiLb0ESH_EEvT0_T1_T2_iT3_T4_T5_,"",@"SHT_CUDA_INFO"
	.sectionflags	@""
	.align	4


	//----- nvinfo : EIATTR_CUDA_API_VERSION
	.align		4
        /*0000*/ 	.byte	0x04, 0x37
        /*0002*/ 	.short	(.L_166 - .L_165)
.L_165:
        /*0004*/ 	.word	0x00000082


	//----- nvinfo : EIATTR_KPARAM_INFO
	.align		4
.L_166:
        /*0008*/ 	.byte	0x04, 0x17
        /*000a*/ 	.short	(.L_168 - .L_167)
.L_167:
        /*000c*/ 	.word	0x00000000
        /*0010*/ 	.short	0x0006
        /*0012*/ 	.short	0x0020
        /*0014*/ 	.byte	0x00, 0xf0, 0x11, 0x00


	//----- nvinfo : EIATTR_KPARAM_INFO
	.align		4
.L_168:
        /*0018*/ 	.byte	0x04, 0x17
        /*001a*/ 	.short	(.L_170 - .L_169)
.L_169:
        /*001c*/ 	.word	0x00000000
        /*0020*/ 	.short	0x0005
        /*0022*/ 	.short	0x001d
        /*0024*/ 	.byte	0x00, 0xf0, 0x05, 0x00


	//----- nvinfo : EIATTR_KPARAM_INFO
	.align		4
.L_170:
        /*0028*/ 	.byte	0x04, 0x17
        /*002a*/ 	.short	(.L_172 - .L_171)
.L_171:
        /*002c*/ 	.word	0x00000000
        /*0030*/ 	.short	0x0004
        /*0032*/ 	.short	0x001c
        /*0034*/ 	.byte	0x00, 0xf0, 0x05, 0x00


	//----- nvinfo : EIATTR_KPARAM_INFO
	.align		4
.L_172:
        /*0038*/ 	.byte	0x04, 0x17
        /*003a*/ 	.short	(.L_174 - .L_173)
.L_173:
        /*003c*/ 	.word	0x00000000
        /*0040*/ 	.short	0x0003
        /*0042*/ 	.short	0x0018
        /*0044*/ 	.byte	0x00, 0xf0, 0x11, 0x00


	//----- nvinfo : EIATTR_KPARAM_INFO
	.align		4
.L_174:
        /*0048*/ 	.byte	0x04, 0x17
        /*004a*/ 	.short	(.L_176 - .L_175)
.L_175:
        /*004c*/ 	.word	0x00000000
        /*0050*/ 	.short	0x0002
        /*0052*/ 	.short	0x0010
        /*0054*/ 	.byte	0x00, 0xf0, 0x21, 0x00


	//----- nvinfo : EIATTR_KPARAM_INFO
	.align		4
.L_176:
        /*0058*/ 	.byte	0x04, 0x17
        /*005a*/ 	.short	(.L_178 - .L_177)
.L_177:
        /*005c*/ 	.word	0x00000000
        /*0060*/ 	.short	0x0001
        /*0062*/ 	.short	0x0008
        /*0064*/ 	.byte	0x00, 0xf0, 0x21, 0x00


	//----- nvinfo : EIATTR_KPARAM_INFO
	.align		4
.L_178:
        /*0068*/ 	.byte	0x04, 0x17
        /*006a*/ 	.short	(.L_180 - .L_179)
.L_179:
        /*006c*/ 	.word	0x00000000
        /*0070*/ 	.short	0x0000
        /*0072*/ 	.short	0x0000
        /*0074*/ 	.byte	0x00, 0xf0, 0x21, 0x00


	//----- nvinfo : EIATTR_SPARSE_MMA_MASK
	.align		4
.L_180:
        /*0078*/ 	.byte	0x03, 0x50
        /*007a*/ 	.short	0x0000


	//----- nvinfo : EIATTR_MAXREG_COUNT
	.align		4
        /*007c*/ 	.byte	0x03, 0x1b
        /*007e*/ 	.short	0x00ff


	//----- nvinfo : EIATTR_NUM_BARRIERS
	.align		4
        /*0080*/ 	.byte	0x02, 0x4c
        /*0082*/ 	.byte	0x01
	.zero		1


	//----- nvinfo : EIATTR_MERCURY_ISA_VERSION
	.align		4
        /*0084*/ 	.byte	0x03, 0x5f
        /*0086*/ 	.short	0x0101


	//----- nvinfo : EIATTR_UNUSED_LOAD_BYTE_OFFSET
	.align		4
        /*0088*/ 	.byte	0x04, 0x44
        /*008a*/ 	.short	(.L_182 - .L_181)


	//   ....[0]....
.L_181:
        /*008c*/ 	.word	0x00007770
        /*0090*/ 	.word	0x00000fff


	//----- nvinfo : EIATTR_COOP_GROUP_MASK_REGIDS
	.align		4
.L_182:
        /*0094*/ 	.byte	0x04, 0x29
        /*0096*/ 	.short	(.L_184 - .L_183)


	//   ....[0]....
.L_183:
        /*0098*/ 	.word	0xffffffff


	//   ....[1]....
        /*009c*/ 	.word	0xffffffff


	//   ....[2]....
        /*00a0*/ 	.word	0xffffffff


	//   ....[3]....
        /*00a4*/ 	.word	0xffffffff


	//   ....[4]....
        /*00a8*/ 	.word	0xffffffff


	//   ....[5]....
        /*00ac*/ 	.word	0xffffffff


	//   ....[6]....
        /*00b0*/ 	.word	0xffffffff


	//   ....[7]....
        /*00b4*/ 	.word	0xffffffff


	//   ....[8]....
        /*00b8*/ 	.word	0xffffffff


	//   ....[9]....
        /*00bc*/ 	.word	0xffffffff


	//   ....[10]....
        /*00c0*/ 	.word	0xffffffff


	//   ....[11]....
        /*00c4*/ 	.word	0xffffffff


	//   ....[12]....
        /*00c8*/ 	.word	0xffffffff


	//   ....[13]....
        /*00cc*/ 	.word	0xffffffff


	//   ....[14]....
        /*00d0*/ 	.word	0xffffffff


	//   ....[15]....
        /*00d4*/ 	.word	0xffffffff


	//   ....[16]....
        /*00d8*/ 	.word	0xffffffff


	//   ....[17]....
        /*00dc*/ 	.word	0xffffffff


	//   ....[18]....
        /*00e0*/ 	.word	0xffffffff


	//   ....[19]....
        /*00e4*/ 	.word	0xffffffff


	//   ....[20]....
        /*00e8*/ 	.word	0xffffffff


	//   ....[21]....
        /*00ec*/ 	.word	0xffffffff


	//   ....[22]....
        /*00f0*/ 	.word	0xffffffff


	//   ....[23]....
        /*00f4*/ 	.word	0xffffffff


	//   ....[24]....
        /*00f8*/ 	.word	0xffffffff


	//   ....[25]....
        /*00fc*/ 	.word	0xffffffff


	//   ....[26]....
        /*0100*/ 	.word	0xffffffff


	//   ....[27]....
        /*0104*/ 	.word	0xffffffff


	//   ....[28]....
        /*0108*/ 	.word	0xffffffff


	//   ....[29]....
        /*010c*/ 	.word	0xffffffff


	//   ....[30]....
        /*0110*/ 	.word	0xffffffff


	//   ....[31]....
        /*0114*/ 	.word	0xffffffff


	//   ....[32]....
        /*0118*/ 	.word	0xffffffff


	//   ....[33]....
        /*011c*/ 	.word	0xffffffff


	//   ....[34]....
        /*0120*/ 	.word	0xffffffff


	//   ....[35]....
        /*0124*/ 	.word	0xffffffff


	//   ....[36]....
        /*0128*/ 	.word	0xffffffff


	//   ....[37]....
        /*012c*/ 	.word	0xffffffff


	//   ....[38]....
        /*0130*/ 	.word	0xffffffff


	//   ....[39]....
        /*0134*/ 	.word	0xffffffff


	//   ....[40]....
        /*0138*/ 	.word	0xffffffff


	//   ....[41]....
        /*013c*/ 	.word	0xffffffff


	//   ....[42]....
        /*0140*/ 	.word	0xffffffff


	//   ....[43]....
        /*0144*/ 	.word	0xffffffff


	//   ....[44]....
        /*0148*/ 	.word	0xffffffff


	//   ....[45]....
        /*014c*/ 	.word	0xffffffff


	//   ....[46]....
        /*0150*/ 	.word	0xffffffff


	//   ....[47]....
        /*0154*/ 	.word	0xffffffff


	//   ....[48]....
        /*0158*/ 	.word	0xffffffff


	//   ....[49]....
        /*015c*/ 	.word	0xffffffff


	//   ....[50]....
        /*0160*/ 	.word	0xffffffff


	//   ....[51]....
        /*0164*/ 	.word	0xffffffff


	//   ....[52]....
        /*0168*/ 	.word	0xffffffff


	//   ....[53]....
        /*016c*/ 	.word	0xffffffff


	//   ....[54]....
        /*0170*/ 	.word	0xffffffff


	//   ....[55]....
        /*0174*/ 	.word	0xffffffff


	//   ....[56]....
        /*0178*/ 	.word	0xffffffff


	//   ....[57]....
        /*017c*/ 	.word	0xffffffff


	//   ....[58]....
        /*0180*/ 	.word	0xffffffff


	//   ....[59]....
        /*0184*/ 	.word	0xffffffff


	//   ....[60]....
        /*0188*/ 	.word	0xffffffff


	//   ....[61]....
        /*018c*/ 	.word	0xffffffff


	//   ....[62]....
        /*0190*/ 	.word	0xffffffff


	//   ....[63]....
        /*0194*/ 	.word	0xffffffff


	//   ....[64]....
        /*0198*/ 	.word	0x05000015


	//   ....[65]....
        /*019c*/ 	.word	0x05000015


	//   ....[66]....
        /*01a0*/ 	.word	0x05000015


	//   ....[67]....
        /*01a4*/ 	.word	0x05000015


	//   ....[68]....
        /*01a8*/ 	.word	0x05000015


	//   ....[69]....
        /*01ac*/ 	.word	0x05000015


	//   ....[70]....
        /*01b0*/ 	.word	0x05000015


	//   ....[71]....
        /*01b4*/ 	.word	0x05000015


	//   ....[72]....
        /*01b8*/ 	.word	0x05000015


	//   ....[73]....
        /*01bc*/ 	.word	0x05000015


	//   ....[74]....
        /*01c0*/ 	.word	0x05000015


	//   ....[75]....
        /*01c4*/ 	.word	0x05000015


	//   ....[76]....
        /*01c8*/ 	.word	0x05000015


	//   ....[77]....
        /*01cc*/ 	.word	0x05000015


	//   ....[78]....
        /*01d0*/ 	.word	0x05000015


	//   ....[79]....
        /*01d4*/ 	.word	0x05000015


	//   ....[80]....
        /*01d8*/ 	.word	0x05000015


	//   ....[81]....
        /*01dc*/ 	.word	0x05000015


	//   ....[82]....
        /*01e0*/ 	.word	0x05000015


	//   ....[83]....
        /*01e4*/ 	.word	0x05000015


	//   ....[84]....
        /*01e8*/ 	.word	0x05000015


	//   ....[85]....
        /*01ec*/ 	.word	0x05000015


	//   ....[86]....
        /*01f0*/ 	.word	0x05000015


	//   ....[87]....
        /*01f4*/ 	.word	0x05000015


	//   ....[88]....
        /*01f8*/ 	.word	0x05000015


	//   ....[89]....
        /*01fc*/ 	.word	0x05000015


	//   ....[90]....
        /*0200*/ 	.word	0x05000015


	//   ....[91]....
        /*0204*/ 	.word	0x05000015


	//   ....[92]....
        /*0208*/ 	.word	0x05000015


	//   ....[93]....
        /*020c*/ 	.word	0x05000015


	//   ....[94]....
        /*0210*/ 	.word	0x05000015


	//   ....[95]....
        /*0214*/ 	.word	0x05000015


	//   ....[96]....
        /*0218*/ 	.word	0x05000015


	//   ....[97]....
        /*021c*/ 	.word	0x05000015


	//   ....[98]....
        /*0220*/ 	.word	0x05000015


	//   ....[99]....
        /*0224*/ 	.word	0x05000015


	//----- nvinfo : EIATTR_COOP_GROUP_INSTR_OFFSETS
	.align		4
.L_184:
        /*0228*/ 	.byte	0x04, 0x28
        /*022a*/ 	.short	(.L_186 - .L_185)


	//   ....[0]....
.L_185:
        /*022c*/ 	.word	0x000003e0


	//   ....[1]....
        /*0230*/ 	.word	0x000010f0


	//   ....[2]....
        /*0234*/ 	.word	0x00001200


	//   ....[3]....
        /*0238*/ 	.word	0x000012f0


	//   ....[4]....
        /*023c*/ 	.word	0x000013e0


	//   ....[5]....
        /*0240*/ 	.word	0x000014d0


	//   ....[6]....
        /*0244*/ 	.word	0x00001600


	//   ....[7]....
        /*0248*/ 	.word	0x000031b0


	//   ....[8]....
        /*024c*/ 	.word	0x000032e0


	//   ....[9]....
        /*0250*/ 	.word	0x000033d0


	//   ....[10]....
        /*0254*/ 	.word	0x000034c0


	//   ....[11]....
        /*0258*/ 	.word	0x000035c0


	//   ....[12]....
        /*025c*/ 	.word	0x000036e0


	//   ....[13]....
        /*0260*/ 	.word	0x00003bb0


	//   ....[14]....
        /*0264*/ 	.word	0x00003c70


	//   ....[15]....
        /*0268*/ 	.word	0x00003cd0


	//   ....[16]....
        /*026c*/ 	.word	0x00003d20


	//   ....[17]....
        /*0270*/ 	.word	0x00003e60


	//   ....[18]....
        /*0274*/ 	.word	0x00003fa0


	//   ....[19]....
        /*0278*/ 	.word	0x000040e0


	//   ....[20]....
        /*027c*/ 	.word	0x00004220


	//   ....[21]....
        /*0280*/ 	.word	0x000043a0


	//   ....[22]....
        /*0284*/ 	.word	0x00004420


	//   ....[23]....
        /*0288*/ 	.word	0x000044f0


	//   ....[24]....
        /*028c*/ 	.word	0x00004550


	//   ....[25]....
        /*0290*/ 	.word	0x000045a0


	//   ....[26]....
        /*0294*/ 	.word	0x000046e0


	//   ....[27]....
        /*0298*/ 	.word	0x00004830


	//   ....[28]....
        /*029c*/ 	.word	0x00004960


	//   ....[29]....
        /*02a0*/ 	.word	0x00004a90


	//   ....[30]....
        /*02a4*/ 	.word	0x00004cb0


	//   ....[31]....
        /*02a8*/ 	.word	0x00005da0


	//   ....[32]....
        /*02ac*/ 	.word	0x00006580


	//   ....[33]....
        /*02b0*/ 	.word	0x00007280


	//   ....[34]....
        /*02b4*/ 	.word	0x00007390


	//   ....[35]....
        /*02b8*/ 	.word	0x00007480


	//   ....[36]....
        /*02bc*/ 	.word	0x00007570


	//   ....[37]....
        /*02c0*/ 	.word	0x00007660


	//   ....[38]....
        /*02c4*/ 	.word	0x00007780


	//   ....[39]....
        /*02c8*/ 	.word	0x000091e0


	//   ....[40]....
        /*02cc*/ 	.word	0x00009300


	//   ....[41]....
        /*02d0*/ 	.word	0x000093f0


	//   ....[42]....
        /*02d4*/ 	.word	0x000094e0


	//   ....[43]....
        /*02d8*/ 	.word	0x000095e0


	//   ....[44]....
        /*02dc*/ 	.word	0x000096f0


	//   ....[45]....
        /*02e0*/ 	.word	0x00009bd0


	//   ....[46]....
        /*02e4*/ 	.word	0x00009c90


	//   ....[47]....
        /*02e8*/ 	.word	0x00009cf0


	//   ....[48]....
        /*02ec*/ 	.word	0x00009d40


	//   ....[49]....
        /*02f0*/ 	.word	0x00009e70


	//   ....[50]....
        /*02f4*/ 	.word	0x00009fb0


	//   ....[51]....
        /*02f8*/ 	.word	0x0000a0f0


	//   ....[52]....
        /*02fc*/ 	.word	0x0000a230


	//   ....[53]....
        /*0300*/ 	.word	0x0000a3b0


	//   ....[54]....
        /*0304*/ 	.word	0x0000a430


	//   ....[55]....
        /*0308*/ 	.word	0x0000a500


	//   ....[56]....
        /*030c*/ 	.word	0x0000a550


	//   ....[57]....
        /*0310*/ 	.word	0x0000a5a0


	//   ....[58]....
        /*0314*/ 	.word	0x0000a6d0


	//   ....[59]....
        /*0318*/ 	.word	0x0000a810


	//   ....[60]....
        /*031c*/ 	.word	0x0000a940


	//   ....[61]....
        /*0320*/ 	.word	0x0000aa80


	//   ....[62]....
        /*0324*/ 	.word	0x0000acb0


	//   ....[63]....
        /*0328*/ 	.word	0x0000bd60


	//   ....[64]....
        /*032c*/ 	.word	0x0000c220


	//   ....[65]....
        /*0330*/ 	.word	0x0000c2a0


	//   ....[66]....
        /*0334*/ 	.word	0x0000c330


	//   ....[67]....
        /*0338*/ 	.word	0x0000c3e0


	//   ....[68]....
        /*033c*/ 	.word	0x0000c460


	//   ....[69]....
        /*0340*/ 	.word	0x0000c4f0


	//   ....[70]....
        /*0344*/ 	.word	0x0000c570


	//   ....[71]....
        /*0348*/ 	.word	0x0000c600


	//   ....[72]....
        /*034c*/ 	.word	0x0000c680


	//   ....[73]....
        /*0350*/ 	.word	0x0000c710


	//   ....[74]....
        /*0354*/ 	.word	0x0000c790


	//   ....[75]....
        /*0358*/ 	.word	0x0000c810


	//   ....[76]....
        /*035c*/ 	.word	0x0000c8e0


	//   ....[77]....
        /*0360*/ 	.word	0x0000c950


	//   ....[78]....
        /*0364*/ 	.word	0x0000c9e0


	//   ....[79]....
        /*0368*/ 	.word	0x0000ca60


	//   ....[80]....
        /*036c*/ 	.word	0x0000caf0


	//   ....[81]....
        /*0370*/ 	.word	0x0000cb70


	//   ....[82]....
        /*0374*/ 	.word	0x0000cc00


	//   ....[83]....
        /*0378*/ 	.word	0x0000cc80


	//   ....[84]....
        /*037c*/ 	.word	0x0000cd10


	//   ....[85]....
        /*0380*/ 	.word	0x0000cdc0


	//   ....[86]....
        /*0384*/ 	.word	0x0000ce40


	//   ....[87]....
        /*0388*/ 	.word	0x0000ced0


	//   ....[88]....
        /*038c*/ 	.word	0x0000cf50


	//   ....[89]....
        /*0390*/ 	.word	0x0000cfe0


	//   ....[90]....
        /*0394*/ 	.word	0x0000d050


	//   ....[91]....
        /*0398*/ 	.word	0x0000d0d0


	//   ....[92]....
        /*039c*/ 	.word	0x0000d150


	//   ....[93]....
        /*03a0*/ 	.word	0x0000d1d0


	//   ....[94]....
        /*03a4*/ 	.word	0x0000d280


	//   ....[95]....
        /*03a8*/ 	.word	0x0000d2f0


	//   ....[96]....
        /*03ac*/ 	.word	0x0000d380


	//   ....[97]....
        /*03b0*/ 	.word	0x0000d400


	//   ....[98]....
        /*03b4*/ 	.word	0x0000d490


	//   ....[99]....
        /*03b8*/ 	.word	0x0000d510


	//----- nvinfo : EIATTR_VRC_CTA_INIT_COUNT
	.align		4
.L_186:
        /*03bc*/ 	.byte	0x02, 0x4a
	.zero		1
	.zero		1


	//----- nvinfo : EIATTR_EXIT_INSTR_OFFSETS
	.align		4
        /*03c0*/ 	.byte	0x04, 0x1c
        /*03c2*/ 	.short	(.L_188 - .L_187)


	//   ....[0]....
.L_187:
        /*03c4*/ 	.word	0x00005f90


	//   ....[1]....
        /*03c8*/ 	.word	0x00005fb0


	//   ....[2]....
        /*03cc*/ 	.word	0x0000c1b0


	//   ....[3]....
        /*03d0*/ 	.word	0x0000c1d0


	//----- nvinfo : EIATTR_MAX_THREADS
	.align		4
.L_188:
        /*03d4*/ 	.byte	0x04, 0x05
        /*03d6*/ 	.short	(.L_190 - .L_189)
.L_189:
        /*03d8*/ 	.word	0x00000080
        /*03dc*/ 	.word	0x00000001
        /*03e0*/ 	.word	0x00000001


	//----- nvinfo : EIATTR_CRS_STACK_SIZE
	.align		4
.L_190:
        /*03e4*/ 	.byte	0x04, 0x1e
        /*03e6*/ 	.short	(.L_192 - .L_191)
.L_191:
        /*03e8*/ 	.word	0x00000000


	//----- nvinfo : EIATTR_CBANK_PARAM_SIZE
	.align		4
.L_192:
        /*03ec*/ 	.byte	0x03, 0x19
        /*03ee*/ 	.short	0x0024


	//----- nvinfo : EIATTR_PARAM_CBANK
	.align		4
        /*03f0*/ 	.byte	0x04, 0x0a
        /*03f2*/ 	.short	(.L_194 - .L_193)
	.align		4
.L_193:
        /*03f4*/ 	.word	index@(.nv.constant0._ZN3cub18CUB_300001_SM_10006detail4scan16DeviceScanKernelINS2_10policy_hubIiiij9comparar2E10Policy1000EN6thrust24THRUST_300001_SM_1000_NS6detail15normal_iteratorINS9_10device_ptrIiEEEESE_NS0_13ScanTileStateIiLb1EEES5_NS0_8NullTypeEjiLb0ESH_EEvT0_T1_T2_iT3_T4_T5_)
        /*03f8*/ 	.short	0x0380
        /*03fa*/ 	.short	0x0024


	//----- nvinfo : EIATTR_SW_WAR
	.align		4
.L_194:
        /*03fc*/ 	.byte	0x04, 0x36
        /*03fe*/ 	.short	(.L_196 - .L_195)
.L_195:
        /*0400*/ 	.word	0x00000008
.L_196:


//--------------------- .nv.info._ZN3cub18CUB_300001_SM_10006detail4scan20DeviceScanInitKernelINS0_13ScanTileStateIiLb1EEEEEvT_i --------------------------
	.section	.nv.info._ZN3cub18CUB_300001_SM_10006detail4scan20DeviceScanInitKernelINS0_13ScanTileStateIiLb1EEEEEvT_i,"",@"SHT_CUDA_INFO"
	.sectionflags	@""
	.align	4


	//----- nvinfo : EIATTR_CUDA_API_VERSION
	.align		4
        /*0000*/ 	.byte	0x04, 0x37
        /*0002*/ 	.short	(.L_198 - .L_197)
.L_197:
        /*0004*/ 	.word	0x00000082


	//----- nvinfo : EIATTR_KPARAM_INFO
	.align		4
.L_198:
        /*0008*/ 	.byte	0x04, 0x17
        /*000a*/ 	.short	(.L_200 - .L_199)
.L_199:
        /*000c*/ 	.word	0x00000000
        /*0010*/ 	.short	0x0001
        /*0012*/ 	.short	0x0008
        /*0014*/ 	.byte	0x00, 0xf0, 0x11, 0x00


	//----- nvinfo : EIATTR_KPARAM_INFO
	.align		4
.L_200:
        /*0018*/ 	.byte	0x04, 0x17
        /*001a*/ 	.short	(.L_202 - .L_201)
.L_201:
        /*001c*/ 	.word	0x00000000
        /*0020*/ 	.short	0x0000
        /*0022*/ 	.short	0x0000
        /*0024*/ 	.byte	0x00, 0xf0, 0x21, 0x00


	//----- nvinfo : EIATTR_SPARSE_MMA_MASK
	.align		4
.L_202:
        /*0028*/ 	.byte	0x03, 0x50
        /*002a*/ 	.short	0x0000


	//----- nvinfo : EIATTR_MAXREG_COUNT
	.align		4
        /*002c*/ 	.byte	0x03, 0x1b
        /*002e*/ 	.short	0x00ff


	//----- nvinfo : EIATTR_MERCURY_ISA_VERSION
	.align		4
        /*0030*/ 	.byte	0x03, 0x5f
        /*0032*/ 	.short	0x0101


	//----- nvinfo : EIATTR_VRC_CTA_INIT_COUNT
	.align		4
        /*0034*/ 	.byte	0x02, 0x4a
	.zero		1
	.zero		1


	//----- nvinfo : EIATTR_EXIT_INSTR_OFFSETS
	.align		4
        /*0038*/ 	.byte	0x04, 0x1c
        /*003a*/ 	.short	(.L_204 - .L_203)


	//   ....[0]....
.L_203:
        /*003c*/ 	.word	0x000000f0


	//   ....[1]....
        /*0040*/ 	.word	0x00000130


	//----- nvinfo : EIATTR_CBANK_PARAM_SIZE
	.align		4
.L_204:
        /*0044*/ 	.byte	0x03, 0x19
        /*0046*/ 	.short	0x000c


	//----- nvinfo : EIATTR_PARAM_CBANK
	.align		4
        /*0048*/ 	.byte	0x04, 0x0a
        /*004a*/ 	.short	(.L_206 - .L_205)
	.align		4
.L_205:
        /*004c*/ 	.word	index@(.nv.constant0._ZN3cub18CUB_300001_SM_10006detail4scan20DeviceScanInitKernelINS0_13ScanTileStateIiLb1EEEEEvT_i)
        /*0050*/ 	.short	0x0380
        /*0052*/ 	.short	0x000c


	//----- nvinfo : EIATTR_SW_WAR
	.align		4
.L_206:
        /*0054*/ 	.byte	0x04, 0x36
        /*0056*/ 	.short	(.L_208 - .L_207)
.L_207:
        /*0058*/ 	.word	0x00000008
.L_208:


//--------------------- .nv.info._ZN3cub18CUB_300001_SM_10006detail6reduce28DeviceReduceSingleTileKernelINS2_10policy_hubIiyN4cuda3__47maximumIiEEE10Policy1000EPiSB_iS8_iiNS5_3std3__410__identityEEEvT0_T1_T2_T3_T4_T6_ --------------------------
	.section	.nv.info._ZN3cub18CUB_300001_SM_10006detail6reduce28DeviceReduceSingleTileKernelINS2_10policy_hubIiyN4cuda3__47maximumIiEEE10Policy1000EPiSB_iS8_iiNS5_3std3__410__identityEEEvT0_T1_T2_T3_T4_T6_,"",@"SHT_CUDA_INFO"
	.sectionflags	@""
	.align	4


	//----- nvinfo : EIATTR_CUDA_API_VERSION
	.align		4
        /*0000*/ 	.byte	0x04, 0x37
        /*0002*/ 	.short	(.L_210 - .L_209)
.L_209:
        /*0004*/ 	.word	0x00000082


	//----- nvinfo : EIATTR_KPARAM_INFO
	.align		4
.L_210:
        /*0008*/ 	.byte	0x04, 0x17
        /*000a*/ 	.short	(.L_212 - .L_211)
.L_211:
        /*000c*/ 	.word	0x00000000
        /*0010*/ 	.short	0x0005
        /*0012*/ 	.short	0x001c
        /*0014*/ 	.byte	0x00, 0xf0, 0x05, 0x00


	//----- nvinfo : EIATTR_KPARAM_INFO
	.align		4
.L_212:
        /*0018*/ 	.byte	0x04, 0x17
        /*001a*/ 	.short	(.L_214 - .L_213)
.L_213:
        /*001c*/ 	.word	0x00000000
        /*0020*/ 	.short	0x0004
        /*0022*/ 	.short	0x0018
        /*0024*/ 	.byte	0x00, 0xf0, 0x11, 0x00


	//----- nvinfo : EIATTR_KPARAM_INFO
	.align		4
.L_214:
        /*0028*/ 	.byte	0x04, 0x17
        /*002a*/ 	.short	(.L_216 - .L_215)
.L_215:
        /*002c*/ 	.word	0x00000000
        /*0030*/ 	.short	0x0003
        /*0032*/ 	.short	0x0014
        /*0034*/ 	.byte	0x00, 0xf0, 0x05, 0x00


	//----- nvinfo : EIATTR_KPARAM_INFO
	.align		4
.L_216:
        /*0038*/ 	.byte	0x04, 0x17
        /*003a*/ 	.short	(.L_218 - .L_217)
.L_217:
        /*003c*/ 	.word	0x00000000
        /*0040*/ 	.short	0x0002
        /*0042*/ 	.short	0x0010
        /*0044*/ 	.byte	0x00, 0xf0, 0x11, 0x00


	//----- nvinfo : EIATTR_KPARAM_INFO
	.align		4
.L_218:
        /*0048*/ 	.byte	0x04, 0x17
        /*004a*/ 	.short	(.L_220 - .L_219)
.L_219:
        /*004c*/ 	.word	0x00000000
        /*0050*/ 	.short	0x0001
        /*0052*/ 	.short	0x0008
        /*0054*/ 	.byte	0x00, 0xf5, 0x21, 0x00


	//----- nvinfo : EIATTR_KPARAM_INFO
	.align		4
.L_220:
        /*0058*/ 	.byte	0x04, 0x17
        /*005a*/ 	.short	(.L_222 - .L_221)
.L_221:
        /*005c*/ 	.word	0x00000000
        /*0060*/ 	.short	0x0000
        /*0062*/ 	.short	0x0000
        /*0064*/ 	.byte	0x00, 0xf5, 0x21, 0x00


	//----- nvinfo : EIATTR_SPARSE_MMA_MASK
	.align		4
.L_222:
        /*0068*/ 	.byte	0x03, 0x50
        /*006a*/ 	.short	0x0000


	//----- nvinfo : EIATTR_MAXREG_COUNT
	.align		4
        /*006c*/ 	.byte	0x03, 0x1b
        /*006e*/ 	.short	0x00ff


	//----- nvinfo : EIATTR_NUM_BARRIERS
	.align		4
        /*0070*/ 	.byte	0x02, 0x4c
        /*0072*/ 	.byte	0x01
	.zero		1


	//----- nvinfo : EIATTR_MERCURY_ISA_VERSION
	.align		4
        /*0074*/ 	.byte	0x03, 0x5f
        /*0076*/ 	.short	0x0101


	//----- nvinfo : EIATTR_COOP_GROUP_MASK_REGIDS
	.align		4
        /*0078*/ 	.byte	0x04, 0x29
        /*007a*/ 	.short	(.L_224 - .L_223)


	//   ....[0]....
.L_223:
        /*007c*/ 	.word	0xffffffff


	//   ....[1]....
        /*0080*/ 	.word	0xffffffff


	//   ....[2]....
        /*0084*/ 	.word	0xffffffff


	//   ....[3]....
        /*0088*/ 	.word	0xffffffff


	//   ....[4]....
        /*008c*/ 	.word	0xffffffff


	//   ....[5]....
        /*0090*/ 	.word	0xffffffff


	//   ....[6]....
        /*0094*/ 	.word	0xffffffff


	//   ....[7]....
        /*0098*/ 	.word	0xffffffff


	//   ....[8]....
        /*009c*/ 	.word	0xffffffff


	//   ....[9]....
        /*00a0*/ 	.word	0xffffffff


	//   ....[10]....
        /*00a4*/ 	.word	0xffffffff


	//   ....[11]....
        /*00a8*/ 	.word	0xffffffff


	//   ....[12]....
        /*00ac*/ 	.word	0xffffffff


	//   ....[13]....
        /*00b0*/ 	.word	0xffffffff


	//   ....[14]....
        /*00b4*/ 	.word	0xffffffff


	//   ....[15]....
        /*00b8*/ 	.word	0xffffffff


	//   ....[16]....
        /*00bc*/ 	.word	0xffffffff


	//   ....[17]....
        /*00c0*/ 	.word	0xffffffff


	//   ....[18]....
        /*00c4*/ 	.word	0xffffffff


	//   ....[19]....
        /*00c8*/ 	.word	0xffffffff


	//   ....[20]....
        /*00cc*/ 	.word	0xffffffff


	//   ....[21]....
        /*00d0*/ 	.word	0xffffffff


	//   ....[22]....
        /*00d4*/ 	.word	0xffffffff


	//   ....[23]....
        /*00d8*/ 	.word	0xffffffff


	//   ....[24]....
        /*00dc*/ 	.word	0xffffffff


	//   ....[25]....
        /*00e0*/ 	.word	0xffffffff


	//   ....[26]....
        /*00e4*/ 	.word	0xffffffff


	//   ....[27]....
        /*00e8*/ 	.word	0xffffffff


	//   ....[28]....
        /*00ec*/ 	.word	0xffffffff


	//   ....[29]....
        /*00f0*/ 	.word	0xffffffff


	//----- nvinfo : EIATTR_COOP_GROUP_INSTR_OFFSETS
	.align		4
.L_224:
        /*00f4*/ 	.byte	0x04, 0x28
        /*00f6*/ 	.short	(.L_226 - .L_225)


	//   ....[0]....
.L_225:
        /*00f8*/ 	.word	0x000008a0


	//   ....[1]....
        /*00fc*/ 	.word	0x00000900


	//   ....[2]....
        /*0100*/ 	.word	0x00000970


	//   ....[3]....
        /*0104*/ 	.word	0x000009c0


	//   ....[4]....
        /*0108*/ 	.word	0x000009f0


	//   ....[5]....
        /*010c*/ 	.word	0x00000b80


	//   ....[6]....
        /*0110*/ 	.word	0x00000c10


	//   ....[7]....
        /*0114*/ 	.word	0x00000c60


	//   ....[8]....
        /*0118*/ 	.word	0x00000ca0


	//   ....[9]....
        /*011c*/ 	.word	0x00000ce0


	//   ....[10]....
        /*0120*/ 	.word	0x00001940


	//   ....[11]....
        /*0124*/ 	.word	0x000019c0


	//   ....[12]....
        /*0128*/ 	.word	0x00001a10


	//   ....[13]....
        /*012c*/ 	.word	0x00001a50


	//   ....[14]....
        /*0130*/ 	.word	0x00001a80


	//   ....[15]....
        /*0134*/ 	.word	0x00002330


	//   ....[16]....
        /*0138*/ 	.word	0x00002390


	//   ....[17]....
        /*013c*/ 	.word	0x00002400


	//   ....[18]....
        /*0140*/ 	.word	0x00002450


	//   ....[19]....
        /*0144*/ 	.word	0x00002480


	//   ....[20]....
        /*0148*/ 	.word	0x00002610


	//   ....[21]....
        /*014c*/ 	.word	0x00002690


	//   ....[22]....
        /*0150*/ 	.word	0x000026d0


	//   ....[23]....
        /*0154*/ 	.word	0x00002720


	//   ....[24]....
        /*0158*/ 	.word	0x00002770


	//   ....[25]....
        /*015c*/ 	.word	0x00003550


	//   ....[26]....
        /*0160*/ 	.word	0x000035d0


	//   ....[27]....
        /*0164*/ 	.word	0x00003620


	//   ....[28]....
        /*0168*/ 	.word	0x00003660


	//   ....[29]....
        /*016c*/ 	.word	0x00003690


	//----- nvinfo : EIATTR_VRC_CTA_INIT_COUNT
	.align		4
.L_226:
        /*0170*/ 	.byte	0x02, 0x4a
	.zero		1
	.zero		1


	//----- nvinfo : EIATTR_EXIT_INSTR_OFFSETS
	.align		4
        /*0174*/ 	.byte	0x04, 0x1c
        /*0176*/ 	.short	(.L_228 - .L_227)


	//   ....[0]....
.L_227:
        /*0178*/ 	.word	0x00000080


	//   ....[1]....
        /*017c*/ 	.word	0x000000c0


	//   ....[2]....
        /*0180*/ 	.word	0x000037b0


	//   ....[3]....
        /*0184*/ 	.word	0x00003800


	//----- nvinfo : EIATTR_MAX_THREADS
	.align		4
.L_228:
        /*0188*/ 	.byte	0x04, 0x05
        /*018a*/ 	.short	(.L_230 - .L_229)
.L_229:
        /*018c*/ 	.word	0x00000100
        /*0190*/ 	.word	0x00000001
        /*0194*/ 	.word	0x00000001


	//----- nvinfo : EIATTR_CRS_STACK_SIZE
	.align		4
.L_230:
        /*0198*/ 	.byte	0x04, 0x1e
        /*019a*/ 	.short	(.L_232 - .L_231)
.L_231:
        /*019c*/ 	.word	0x00000000


	//----- nvinfo : EIATTR_CBANK_PARAM_SIZE
	.align		4
.L_232:
        /*01a0*/ 	.byte	0x03, 0x19
        /*01a2*/ 	.short	0x001d


	//----- nvinfo : EIATTR_PARAM_CBANK
	.align		4
        /*01a4*/ 	.byte	0x04, 0x0a
        /*01a6*/ 	.short	(.L_234 - .L_233)
	.align		4
.L_233:
        /*01a8*/ 	.word	index@(.nv.constant0._ZN3cub18CUB_300001_SM_10006detail6reduce28DeviceReduceSingleTileKernelINS2_10policy_hubIiyN4cuda3__47maximumIiEEE10Policy1000EPiSB_iS8_iiNS5_3std3__410__identityEEEvT0_T1_T2_T3_T4_T6_)
        /*01ac*/ 	.short	0x0380
        /*01ae*/ 	.short	0x001d


	//----- nvinfo : EIATTR_SW_WAR
	.align		4
.L_234:
        /*01b0*/ 	.byte	0x04, 0x36
        /*01b2*/ 	.short	(.L_236 - .L_235)
.L_235:
        /*01b4*/ 	.word	0x00000008
.L_236:


//--------------------- .nv.info._ZN3cub18CUB_300001_SM_10006detail6reduce18DeviceReduceKernelINS2_10policy_hubIiyN4cuda3__47maximumIiEEE10Policy1000EN6thrust24THRUST_300001_SM_1000_NS6detail15normal_iteratorINSC_10device_ptrIiEEEEyS8_iNS5_3std3__410__identityEEEvT0_PT3_T1_NS0_13GridEvenShareISO_EET2_T4_ --------------------------
	.section	.nv.info._ZN3cub18CUB_300001_SM_10006detail6reduce18DeviceReduceKernelINS2_10policy_hubIiyN4cuda3__47maximumIiEEE10Policy1000EN6thrust24THRUST_300001_SM_1000_NS6detail15normal_iteratorINSC_10device_ptrIiEEEEyS8_iNS5_3std3__410__identityEEEvT0_PT3_T1_NS0_13GridEvenShareISO_EET2_T4_,"",@"SHT_CUDA_INFO"
	.sectionflags	@""
	.align	4


	//----- nvinfo : EIATTR_CUDA_API_VERSION
	.align		4
        /*0000*/ 	.byte	0x04, 0x37
        /*0002*/ 	.short	(.L_238 - .L_237)
.L_237:
        /*0004*/ 	.word	0x00000082


	//----- nvinfo : EIATTR_KPARAM_INFO
	.align		4
.L_238:
        /*0008*/ 	.byte	0x04, 0x17
        /*000a*/ 	.short	(.L_240 - .L_239)
.L_239:
        /*000c*/ 	.word	0x00000000
        /*0010*/ 	.short	0x0005
        /*0012*/ 	.short	0x0061
        /*0014*/ 	.byte	0x00, 0xf0, 0x05, 0x00


	//----- nvinfo : EIATTR_KPARAM_INFO
	.align		4
.L_240:
        /*0018*/ 	.byte	0x04, 0x17
        /*001a*/ 	.short	(.L_242 - .L_241)
.L_241:
        /*001c*/ 	.word	0x00000000
        /*0020*/ 	.short	0x0004
        /*0022*/ 	.short	0x0060
        /*0024*/ 	.byte	0x00, 0xf0, 0x05, 0x00


	//----- nvinfo : EIATTR_KPARAM_INFO
	.align		4
.L_242:
        /*0028*/ 	.byte	0x04, 0x17
        /*002a*/ 	.short	(.L_244 - .L_243)
.L_243:
        /*002c*/ 	.word	0x00000000
        /*0030*/ 	.short	0x0003
        /*0032*/ 	.short	0x0018
        /*0034*/ 	.byte	0x00, 0xf0, 0x21, 0x01


	//----- nvinfo : EIATTR_KPARAM_INFO
	.align		4
.L_244:
        /*0038*/ 	.byte	0x04, 0x17
        /*003a*/ 	.short	(.L_246 - .L_245)
.L_245:
        /*003c*/ 	.word	0x00000000
        /*0040*/ 	.short	0x0002
        /*0042*/ 	.short	0x0010
        /*0044*/ 	.byte	0x00, 0xf0, 0x21, 0x00


	//----- nvinfo : EIATTR_KPARAM_INFO
	.align		4
.L_246:
        /*0048*/ 	.byte	0x04, 0x17
        /*004a*/ 	.short	(.L_248 - .L_247)
.L_247:
        /*004c*/ 	.word	0x00000000
        /*0050*/ 	.short	0x0001
        /*0052*/ 	.short	0x0008
        /*0054*/ 	.byte	0x00, 0xf5, 0x21, 0x00


	//----- nvinfo : EIATTR_KPARAM_INFO
	.align		4
.L_248:
        /*0058*/ 	.byte	0x04, 0x17
        /*005a*/ 	.short	(.L_250 - .L_249)
.L_249:
        /*005c*/ 	.word	0x00000000
        /*0060*/ 	.short	0x0000
        /*0062*/ 	.short	0x0000
        /*0064*/ 	.byte	0x00, 0xf0, 0x21, 0x00


	//----- nvinfo : EIATTR_SPARSE_MMA_MASK
	.align		4
.L_250:
        /*0068*/ 	.byte	0x03, 0x50
        /*006a*/ 	.short	0x0000


	//----- nvinfo : EIATTR_MAXREG_COUNT
	.align		4
        /*006c*/ 	.byte	0x03, 0x1b
        /*006e*/ 	.short	0x00ff


	//----- nvinfo : EIATTR_NUM_BARRIERS
	.align		4
        /*0070*/ 	.byte	0x02, 0x4c
        /*0072*/ 	.byte	0x01
	.zero		1


	//----- nvinfo : EIATTR_MERCURY_ISA_VERSION
	.align		4
        /*0074*/ 	.byte	0x03, 0x5f
        /*0076*/ 	.short	0x0101


	//----- nvinfo : EIATTR_COOP_GROUP_MASK_REGIDS
	.align		4
        /*0078*/ 	.byte	0x04, 0x29
        /*007a*/ 	.short	(.L_252 - .L_251)


	//   ....[0]....
.L_251:
        /*007c*/ 	.word	0xffffffff


	//   ....[1]....
        /*0080*/ 	.word	0xffffffff


	//   ....[2]....
        /*0084*/ 	.word	0xffffffff


	//   ....[3]....
        /*0088*/ 	.word	0xffffffff


	//   ....[4]....
        /*008c*/ 	.word	0xffffffff


	//   ....[5]....
        /*0090*/ 	.word	0xffffffff


	//   ....[6]....
        /*0094*/ 	.word	0xffffffff


	//   ....[7]....
        /*0098*/ 	.word	0xffffffff


	//   ....[8]....
        /*009c*/ 	.word	0xffffffff


	//   ....[9]....
        /*00a0*/ 	.word	0xffffffff


	//   ....[10]....
        /*00a4*/ 	.word	0xffffffff


	//   ....[11]....
        /*00a8*/ 	.word	0xffffffff


	//   ....[12]....
        /*00ac*/ 	.word	0xffffffff


	//   ....[13]....
        /*00b0*/ 	.word	0xffffffff


	//   ....[14]....
        /*00b4*/ 	.word	0xffffffff


	//----- nvinfo : EIATTR_COOP_GROUP_INSTR_OFFSETS
	.align		4
.L_252:
        /*00b8*/ 	.byte	0x04, 0x28
        /*00ba*/ 	.short	(.L_254 - .L_253)


	//   ....[0]....
.L_253:
        /*00bc*/ 	.word	0x000008f0


	//   ....[1]....
        /*00c0*/ 	.word	0x00000950


	//   ....[2]....
        /*00c4*/ 	.word	0x000009c0


	//   ....[3]....
        /*00c8*/ 	.word	0x00000a10


	//   ....[4]....
        /*00cc*/ 	.word	0x00000a40


	//   ....[5]....
        /*00d0*/ 	.word	0x00000bd0


	//   ....[6]....
        /*00d4*/ 	.word	0x00000c60


	//   ....[7]....
        /*00d8*/ 	.word	0x00000cb0


	//   ....[8]....
        /*00dc*/ 	.word	0x00000cf0


	//   ....[9]....
        /*00e0*/ 	.word	0x00000d30


	//   ....[10]....
        /*00e4*/ 	.word	0x00001d60


	//   ....[11]....
        /*00e8*/ 	.word	0x00001de0


	//   ....[12]....
        /*00ec*/ 	.word	0x00001e30


	//   ....[13]....
        /*00f0*/ 	.word	0x00001e70


	//   ....[14]....
        /*00f4*/ 	.word	0x00001ea0


	//----- nvinfo : EIATTR_VRC_CTA_INIT_COUNT
	.align		4
.L_254:
        /*00f8*/ 	.byte	0x02, 0x4a
	.zero		1
	.zero		1


	//----- nvinfo : EIATTR_EXIT_INSTR_OFFSETS
	.align		4
        /*00fc*/ 	.byte	0x04, 0x1c
        /*00fe*/ 	.short	(.L_256 - .L_255)


	//   ....[0]....
.L_255:
        /*0100*/ 	.word	0x00001fc0


	//   ....[1]....
        /*0104*/ 	.word	0x00002020


	//----- nvinfo : EIATTR_MAX_THREADS
	.align		4
.L_256:
        /*0108*/ 	.byte	0x04, 0x05
        /*010a*/ 	.short	(.L_258 - .L_257)
.L_257:
        /*010c*/ 	.word	0x00000100
        /*0110*/ 	.word	0x00000001
        /*0114*/ 	.word	0x00000001


	//----- nvinfo : EIATTR_CRS_STACK_SIZE
	.align		4
.L_258:
        /*0118*/ 	.byte	0x04, 0x1e
        /*011a*/ 	.short	(.L_260 - .L_259)
.L_259:
        /*011c*/ 	.word	0x00000000


	//----- nvinfo : EIATTR_CBANK_PARAM_SIZE
	.align		4
.L_260:
        /*0120*/ 	.byte	0x03, 0x19
        /*0122*/ 	.short	0x0062


	//----- nvinfo : EIATTR_PARAM_CBANK
	.align		4
        /*0124*/ 	.byte	0x04, 0x0a
        /*0126*/ 	.short	(.L_262 - .L_261)
	.align		4
.L_261:
        /*0128*/ 	.word	index@(.nv.constant0._ZN3cub18CUB_300001_SM_10006detail6reduce18DeviceReduceKernelINS2_10policy_hubIiyN4cuda3__47maximumIiEEE10Policy1000EN6thrust24THRUST_300001_SM_1000_NS6detail15normal_iteratorINSC_10device_ptrIiEEEEyS8_iNS5_3std3__410__identityEEEvT0_PT3_T1_NS0_13GridEvenShareISO_EET2_T4_)
        /*012c*/ 	.short	0x0380
        /*012e*/ 	.short	0x0062


	//----- nvinfo : EIATTR_SW_WAR
	.align		4
.L_262:
        /*0130*/ 	.byte	0x04, 0x36
        /*0132*/ 	.short	(.L_264 - .L_263)
.L_263:
        /*0134*/ 	.word	0x00000008
.L_264:


//--------------------- .nv.info._ZN3cub18CUB_300001_SM_10006detail6reduce28DeviceReduceSingleTileKernelINS2_10policy_hubIiyN4cuda3__47maximumIiEEE10Policy1000EN6thrust24THRUST_300001_SM_1000_NS6detail15normal_iteratorINSC_10device_ptrIiEEEEPiyS8_iiNS5_3std3__410__identityEEEvT0_T1_T2_T3_T4_T6_ --------------------------
	.section	.nv.info._ZN3cub18CUB_300001_SM_10006detail6reduce28DeviceReduceSingleTileKernelINS2_10policy_hubIiyN4cuda3__47maximumIiEEE10Policy1000EN6thrust24THRUST_300001_SM_1000_NS6detail15normal_iteratorINSC_10device_ptrIiEEEEPiyS8_iiNS5_3std3__410__identityEEEvT0_T1_T2_T3_T4_T6_,"",@"SHT_CUDA_INFO"
	.sectionflags	@""
	.align	4


	//----- nvinfo : EIATTR_CUDA_API_VERSION
	.align		4
        /*0000*/ 	.byte	0x04, 0x37
        /*0002*/ 	.short	(.L_266 - .L_265)
.L_265:
        /*0004*/ 	.word	0x00000082


	//----- nvinfo : EIATTR_KPARAM_INFO
	.align		4
.L_266:
        /*0008*/ 	.byte	0x04, 0x17
        /*000a*/ 	.short	(.L_268 - .L_267)
.L_267:
        /*000c*/ 	.word	0x00000000
        /*0010*/ 	.short	0x0005
        /*0012*/ 	.short	0x0020
        /*0014*/ 	.byte	0x00, 0xf0, 0x05, 0x00


	//----- nvinfo : EIATTR_KPARAM_INFO
	.align		4
.L_268:
        /*0018*/ 	.byte	0x04, 0x17
        /*001a*/ 	.short	(.L_270 - .L_269)
.L_269:
        /*001c*/ 	.word	0x00000000
        /*0020*/ 	.short	0x0004
        /*0022*/ 	.short	0x001c
        /*0024*/ 	.byte	0x00, 0xf0, 0x11, 0x00


	//----- nvinfo : EIATTR_KPARAM_INFO
	.align		4
.L_270:
        /*0028*/ 	.byte	0x04, 0x17
        /*002a*/ 	.short	(.L_272 - .L_271)
.L_271:
        /*002c*/ 	.word	0x00000000
        /*0030*/ 	.short	0x0003
        /*0032*/ 	.short	0x0018
        /*0034*/ 	.byte	0x00, 0xf0, 0x05, 0x00


	//----- nvinfo : EIATTR_KPARAM_INFO
	.align		4
.L_272:
        /*0038*/ 	.byte	0x04, 0x17
        /*003a*/ 	.short	(.L_274 - .L_273)
.L_273:
        /*003c*/ 	.word	0x00000000
        /*0040*/ 	.short	0x0002
        /*0042*/ 	.short	0x0010
        /*0044*/ 	.byte	0x00, 0xf0, 0x21, 0x00


	//----- nvinfo : EIATTR_KPARAM_INFO
	.align		4
.L_274:
        /*0048*/ 	.byte	0x04, 0x17
        /*004a*/ 	.short	(.L_276 - .L_275)
.L_275:
        /*004c*/ 	.word	0x00000000
        /*0050*/ 	.short	0x0001
        /*0052*/ 	.short	0x0008
        /*0054*/ 	.byte	0x00, 0xf5, 0x21, 0x00


	//----- nvinfo : EIATTR_KPARAM_INFO
	.align		4
.L_276:
        /*0058*/ 	.byte	0x04, 0x17
        /*005a*/ 	.short	(.L_278 - .L_277)
.L_277:
        /*005c*/ 	.word	0x00000000
        /*0060*/ 	.short	0x0000
        /*0062*/ 	.short	0x0000
        /*0064*/ 	.byte	0x00, 0xf0, 0x21, 0x00


	//----- nvinfo : EIATTR_SPARSE_MMA_MASK
	.align		4
.L_278:
        /*0068*/ 	.byte	0x03, 0x50
        /*006a*/ 	.short	0x0000


	//----- nvinfo : EIATTR_MAXREG_COUNT
	.align		4
        /*006c*/ 	.byte	0x03, 0x1b
        /*006e*/ 	.short	0x00ff


	//----- nvinfo : EIATTR_NUM_BARRIERS
	.align		4
        /*0070*/ 	.byte	0x02, 0x4c
        /*0072*/ 	.byte	0x01
	.zero		1


	//----- nvinfo : EIATTR_MERCURY_ISA_VERSION
	.align		4
        /*0074*/ 	.byte	0x03, 0x5f
        /*0076*/ 	.short	0x0101


	//----- nvinfo : EIATTR_COOP_GROUP_MASK_REGIDS
	.align		4
        /*0078*/ 	.byte	0x04, 0x29
        /*007a*/ 	.short	(.L_280 - .L_279)


	//   ....[0]....
.L_279:
        /*007c*/ 	.word	0xffffffff


	//   ....[1]....
        /*0080*/ 	.word	0xffffffff


	//   ....[2]....
        /*0084*/ 	.word	0xffffffff


	//   ....[3]....
        /*0088*/ 	.word	0xffffffff


	//   ....[4]....
        /*008c*/ 	.word	0xffffffff


	//   ....[5]....
        /*0090*/ 	.word	0xffffffff


	//   ....[6]....
        /*0094*/ 	.word	0xffffffff


	//   ....[7]....
        /*0098*/ 	.word	0xffffffff


	//   ....[8]....
        /*009c*/ 	.word	0xffffffff


	//   ....[9]....
        /*00a0*/ 	.word	0xffffffff


	//   ....[10]....
        /*00a4*/ 	.word	0xffffffff


	//   ....[11]....
        /*00a8*/ 	.word	0xffffffff


	//   ....[12]....
        /*00ac*/ 	.word	0xffffffff


	//   ....[13]....
        /*00b0*/ 	.word	0xffffffff


	//   ....[14]....
        /*00b4*/ 	.word	0xffffffff


	//----- nvinfo : EIATTR_COOP_GROUP_INSTR_OFFSETS
	.align		4
.L_280:
        /*00b8*/ 	.byte	0x04, 0x28
        /*00ba*/ 	.short	(.L_282 - .L_281)


	//   ....[0]....
.L_281:
        /*00bc*/ 	.word	0x00000860


	//   ....[1]....
        /*00c0*/ 	.word	0x000008c0


	//   ....[2]....
        /*00c4*/ 	.word	0x00000930


	//   ....[3]....
        /*00c8*/ 	.word	0x00000980


	//   ....[4]....
        /*00cc*/ 	.word	0x000009b0


	//   ....[5]....
        /*00d0*/ 	.word	0x00000b40


	//   ....[6]....
        /*00d4*/ 	.word	0x00000bd0


	//   ....[7]....
        /*00d8*/ 	.word	0x00000c20


	//   ....[8]....
        /*00dc*/ 	.word	0x00000c60


	//   ....[9]....
        /*00e0*/ 	.word	0x00000ca0


	//   ....[10]....
        /*00e4*/ 	.word	0x00001b00


	//   ....[11]....
        /*00e8*/ 	.word	0x00001b80


	//   ....[12]....
        /*00ec*/ 	.word	0x00001bd0


	//   ....[13]....
        /*00f0*/ 	.word	0x00001c10


	//   ....[14]....
        /*00f4*/ 	.word	0x00001c40


	//----- nvinfo : EIATTR_VRC_CTA_INIT_COUNT
	.align		4
.L_282:
        /*00f8*/ 	.byte	0x02, 0x4a
	.zero		1
	.zero		1


	//----- nvinfo : EIATTR_EXIT_INSTR_OFFSETS
	.align		4
        /*00fc*/ 	.byte	0x04, 0x1c
        /*00fe*/ 	.short	(.L_284 - .L_283)


	//   ....[0]....
.L_283:
        /*0100*/ 	.word	0x000000a0


	//   ....[1]....
        /*0104*/ 	.word	0x000000e0


	//   ....[2]....
        /*0108*/ 	.word	0x00001d50


	//   ....[3]....
        /*010c*/ 	.word	0x00001da0


	//----- nvinfo : EIATTR_MAX_THREADS
	.align		4
.L_284:
        /*0110*/ 	.byte	0x04, 0x05
        /*0112*/ 	.short	(.L_286 - .L_285)
.L_285:
        /*0114*/ 	.word	0x00000100
        /*0118*/ 	.word	0x00000001
        /*011c*/ 	.word	0x00000001


	//----- nvinfo : EIATTR_CRS_STACK_SIZE
	.align		4
.L_286:
        /*0120*/ 	.byte	0x04, 0x1e
        /*0122*/ 	.short	(.L_288 - .L_287)
.L_287:
        /*0124*/ 	.word	0x00000000


	//----- nvinfo : EIATTR_CBANK_PARAM_SIZE
	.align		4
.L_288:
        /*0128*/ 	.byte	0x03, 0x19
        /*012a*/ 	.short	0x0021


	//----- nvinfo : EIATTR_PARAM_CBANK
	.align		4
        /*012c*/ 	.byte	0x04, 0x0a
        /*012e*/ 	.short	(.L_290 - .L_289)
	.align		4
.L_289:
        /*0130*/ 	.word	index@(.nv.constant0._ZN3cub18CUB_300001_SM_10006detail6reduce28DeviceReduceSingleTileKernelINS2_10policy_hubIiyN4cuda3__47maximumIiEEE10Policy1000EN6thrust24THRUST_300001_SM_1000_NS6detail15normal_iteratorINSC_10device_ptrIiEEEEPiyS8_iiNS5_3std3__410__identityEEEvT0_T1_T2_T3_T4_T6_)
        /*0134*/ 	.short	0x0380
        /*0136*/ 	.short	0x0021


	//----- nvinfo : EIATTR_SW_WAR
	.align		4
.L_290:
        /*0138*/ 	.byte	0x04, 0x36
        /*013a*/ 	.short	(.L_292 - .L_291)
.L_291:
        /*013c*/ 	.word	0x00000008
.L_292:


//--------------------- .nv.info._ZN3cub18CUB_300001_SM_10006detail6reduce28DeviceReduceSingleTileKernelINS2_10policy_hubIijN4cuda3__47maximumIiEEE10Policy1000EPiSB_iS8_iiNS5_3std3__410__identityEEEvT0_T1_T2_T3_T4_T6_ --------------------------
	.section	.nv.info._ZN3cub18CUB_300001_SM_10006detail6reduce28DeviceReduceSingleTileKernelINS2_10policy_hubIijN4cuda3__47maximumIiEEE10Policy1000EPiSB_iS8_iiNS5_3std3__410__identityEEEvT0_T1_T2_T3_T4_T6_,"",@"SHT_CUDA_INFO"
	.sectionflags	@""
	.align	4


	//----- nvinfo : EIATTR_CUDA_API_VERSION
	.align		4
        /*0000*/ 	.byte	0x04, 0x37
        /*0002*/ 	.short	(.L_294 - .L_293)
.L_293:
        /*0004*/ 	.word	0x00000082


	//----- nvinfo : EIATTR_KPARAM_INFO
	.align		4
.L_294:
        /*0008*/ 	.byte	0x04, 0x17
        /*000a*/ 	.short	(.L_296 - .L_295)
.L_295:
        /*000c*/ 	.word	0x00000000
        /*0010*/ 	.short	0x0005
        /*0012*/ 	.short	0x001c
        /*0014*/ 	.byte	0x00, 0xf0, 0x05, 0x00


	//----- nvinfo : EIATTR_KPARAM_INFO
	.align		4
.L_296:
        /*0018*/ 	.byte	0x04, 0x17
        /*001a*/ 	.short	(.L_298 - .L_297)
.L_297:
        /*001c*/ 	.word	0x00000000
        /*0020*/ 	.short	0x0004
        /*0022*/ 	.short	0x0018
        /*0024*/ 	.byte	0x00, 0xf0, 0x11, 0x00


	//----- nvinfo : EIATTR_KPARAM_INFO
	.align		4
.L_298:
        /*0028*/ 	.byte	0x04, 0x17
        /*002a*/ 	.short	(.L_300 - .L_299)
.L_299:
        /*002c*/ 	.word	0x00000000
        /*0030*/ 	.short	0x0003
        /*0032*/ 	.short	0x0014
        /*0034*/ 	.byte	0x00, 0xf0, 0x05, 0x00


	//----- nvinfo : EIATTR_KPARAM_INFO
	.align		4
.L_300:
        /*0038*/ 	.byte	0x04, 0x17
        /*003a*/ 	.short	(.L_302 - .L_301)
.L_301:
        /*003c*/ 	.word	0x00000000
        /*0040*/ 	.short	0x0002
        /*0042*/ 	.short	0x0010
        /*0044*/ 	.byte	0x00, 0xf0, 0x11, 0x00


	//----- nvinfo : EIATTR_KPARAM_INFO
	.align		4
.L_302:
        /*0048*/ 	.byte	0x04, 0x17
        /*004a*/ 	.short	(.L_304 - .L_303)
.L_303:
        /*004c*/ 	.word	0x00000000
        /*0050*/ 	.short	0x0001
        /*0052*/ 	.short	0x0008
        /*0054*/ 	.byte	0x00, 0xf5, 0x21, 0x00


	//----- nvinfo : EIATTR_KPARAM_INFO
	.align		4
.L_304:
        /*0058*/ 	.byte	0x04, 0x17
        /*005a*/ 	.short	(.L_306 - .L_305)
.L_305:
        /*005c*/ 	.word	0x00000000
        /*0060*/ 	.short	0x0000
        /*0062*/ 	.short	0x0000
        /*0064*/ 	.byte	0x00, 0xf5, 0x21, 0x00


	//----- nvinfo : EIATTR_SPARSE_MMA_MASK
	.align		4
.L_306:
        /*0068*/ 	.byte	0x03, 0x50
        /*006a*/ 	.short	0x0000


	//----- nvinfo : EIATTR_MAXREG_COUNT
	.align		4
        /*006c*/ 	.byte	0x03, 0x1b
        /*006e*/ 	.short	0x00ff


	//----- nvinfo : EIATTR_NUM_BARRIERS
	.align		4
        /*0070*/ 	.byte	0x02, 0x4c
        /*0072*/ 	.byte	0x01
	.zero		1


	//----- nvinfo : EIATTR_MERCURY_ISA_VERSION
	.align		4
        /*0074*/ 	.byte	0x03, 0x5f
        /*0076*/ 	.short	0x0101


	//----- nvinfo : EIATTR_COOP_GROUP_MASK_REGIDS
	.align		4
        /*0078*/ 	.byte	0x04, 0x29
        /*007a*/ 	.short	(.L_308 - .L_307)


	//   ....[0]....
.L_307:
        /*007c*/ 	.word	0xffffffff


	//   ....[1]....
        /*0080*/ 	.word	0xffffffff


	//   ....[2]....
        /*0084*/ 	.word	0xffffffff


	//   ....[3]....
        /*0088*/ 	.word	0xffffffff


	//   ....[4]....
        /*008c*/ 	.word	0xffffffff


	//   ....[5]....
        /*0090*/ 	.word	0xffffffff


	//   ....[6]....
        /*0094*/ 	.word	0xffffffff


	//   ....[7]....
        /*0098*/ 	.word	0xffffffff


	//   ....[8]....
        /*009c*/ 	.word	0xffffffff


	//   ....[9]....
        /*00a0*/ 	.word	0xffffffff


	//   ....[10]....
        /*00a4*/ 	.word	0xffffffff


	//   ....[11]....
        /*00a8*/ 	.word	0xffffffff


	//   ....[12]....
        /*00ac*/ 	.word	0xffffffff


	//   ....[13]....
        /*00b0*/ 	.word	0xffffffff


	//   ....[14]....
        /*00b4*/ 	.word	0xffffffff


	//   ....[15]....
        /*00b8*/ 	.word	0xffffffff


	//   ....[16]....
        /*00bc*/ 	.word	0xffffffff


	//   ....[17]....
        /*00c0*/ 	.word	0xffffffff


	//   ....[18]....
        /*00c4*/ 	.word	0xffffffff


	//   ....[19]....
        /*00c8*/ 	.word	0xffffffff


	//   ....[20]....
        /*00cc*/ 	.word	0xffffffff


	//   ....[21]....
        /*00d0*/ 	.word	0xffffffff


	//   ....[22]....
        /*00d4*/ 	.word	0xffffffff


	//   ....[23]....
        /*00d8*/ 	.word	0xffffffff


	//   ....[24]....
        /*00dc*/ 	.word	0xffffffff


	//   ....[25]....
        /*00e0*/ 	.word	0xffffffff


	//   ....[26]....
        /*00e4*/ 	.word	0xffffffff


	//   ....[27]....
        /*00e8*/ 	.word	0xffffffff


	//   ....[28]....
        /*00ec*/ 	.word	0xffffffff


	//   ....[29]....
        /*00f0*/ 	.word	0xffffffff


	//----- nvinfo : EIATTR_COOP_GROUP_INSTR_OFFSETS
	.align		4
.L_308:
        /*00f4*/ 	.byte	0x04, 0x28
        /*00f6*/ 	.short	(.L_310 - .L_309)


	//   ....[0]....
.L_309:
        /*00f8*/ 	.word	0x000008a0


	//   ....[1]....
        /*00fc*/ 	.word	0x00000900


	//   ....[2]....
        /*0100*/ 	.word	0x00000970


	//   ....[3]....
        /*0104*/ 	.word	0x000009c0


	//   ....[4]....
        /*0108*/ 	.word	0x000009f0


	//   ....[5]....
        /*010c*/ 	.word	0x00000b80


	//   ....[6]....
        /*0110*/ 	.word	0x00000c10


	//   ....[7]....
        /*0114*/ 	.word	0x00000c60


	//   ....[8]....
        /*0118*/ 	.word	0x00000ca0


	//   ....[9]....
        /*011c*/ 	.word	0x00000ce0


	//   ....[10]....
        /*0120*/ 	.word	0x00001940


	//   ....[11]....
        /*0124*/ 	.word	0x000019c0


	//   ....[12]....
        /*0128*/ 	.word	0x00001a10


	//   ....[13]....
        /*012c*/ 	.word	0x00001a50


	//   ....[14]....
        /*0130*/ 	.word	0x00001a80


	//   ....[15]....
        /*0134*/ 	.word	0x00002330


	//   ....[16]....
        /*0138*/ 	.word	0x00002390


	//   ....[17]....
        /*013c*/ 	.word	0x00002400


	//   ....[18]....
        /*0140*/ 	.word	0x00002450


	//   ....[19]....
        /*0144*/ 	.word	0x00002480


	//   ....[20]....
        /*0148*/ 	.word	0x00002610


	//   ....[21]....
        /*014c*/ 	.word	0x00002690


	//   ....[22]....
        /*0150*/ 	.word	0x000026d0


	//   ....[23]....
        /*0154*/ 	.word	0x00002720


	//   ....[24]....
        /*0158*/ 	.word	0x00002770


	//   ....[25]....
        /*015c*/ 	.word	0x00003550


	//   ....[26]....
        /*0160*/ 	.word	0x000035d0


	//   ....[27]....
        /*0164*/ 	.word	0x00003620


	//   ....[28]....
        /*0168*/ 	.word	0x00003660


	//   ....[29]....
        /*016c*/ 	.word	0x00003690


	//----- nvinfo : EIATTR_VRC_CTA_INIT_COUNT
	.align		4
.L_310:
        /*0170*/ 	.byte	0x02, 0x4a
	.zero		1
	.zero		1


	//----- nvinfo : EIATTR_EXIT_INSTR_OFFSETS
	.align		4
        /*0174*/ 	.byte	0x04, 0x1c
        /*0176*/ 	.short	(.L_312 - .L_311)


	//   ....[0]....
.L_311:
        /*0178*/ 	.word	0x00000080


	//   ....[1]....
        /*017c*/ 	.word	0x000000c0


	//   ....[2]....
        /*0180*/ 	.word	0x000037b0


	//   ....[3]....
        /*0184*/ 	.word	0x00003800


	//----- nvinfo : EIATTR_MAX_THREADS
	.align		4
.L_312:
        /*0188*/ 	.byte	0x04, 0x05
        /*018a*/ 	.short	(.L_314 - .L_313)
.L_313:
        /*018c*/ 	.word	0x00000100
        /*0190*/ 	.word	0x00000001
        /*0194*/ 	.word	0x00000001


	//----- nvinfo : EIATTR_CRS_STACK_SIZE
	.align		4
.L_314:
        /*0198*/ 	.byte	0x04, 0x1e
        /*019a*/ 	.short	(.L_316 - .L_315)
.L_315:
        /*019c*/ 	.word	0x00000000


	//----- nvinfo : EIATTR_CBANK_PARAM_SIZE
	.align		4
.L_316:
        /*01a0*/ 	.byte	0x03, 0x19
        /*01a2*/ 	.short	0x001d


	//----- nvinfo : EIATTR_PARAM_CBANK
	.align		4
        /*01a4*/ 	.byte	0x04, 0x0a
        /*01a6*/ 	.short	(.L_318 - .L_317)
	.align		4
.L_317:
        /*01a8*/ 	.word	index@(.nv.constant0._ZN3cub18CUB_300001_SM_10006detail6reduce28DeviceReduceSingleTileKernelINS2_10policy_hubIijN4cuda3__47maximumIiEEE10Policy1000EPiSB_iS8_iiNS5_3std3__410__identityEEEvT0_T1_T2_T3_T4_T6_)
        /*01ac*/ 	.short	0x0380
        /*01ae*/ 	.short	0x001d


	//----- nvinfo : EIATTR_SW_WAR
	.align		4
.L_318:
        /*01b0*/ 	.byte	0x04, 0x36
        /*01b2*/ 	.short	(.L_320 - .L_319)
.L_319:
        /*01b4*/ 	.word	0x00000008
.L_320:


//--------------------- .nv.info._ZN3cub18CUB_300001_SM_10006detail6reduce18DeviceReduceKernelINS2_10policy_hubIijN4cuda3__47maximumIiEEE10Policy1000EN6thrust24THRUST_300001_SM_1000_NS6detail15normal_iteratorINSC_10device_ptrIiEEEEjS8_iNS5_3std3__410__identityEEEvT0_PT3_T1_NS0_13GridEvenShareISO_EET2_T4_ --------------------------
	.section	.nv.info._ZN3cub18CUB_300001_SM_10006detail6reduce18DeviceReduceKernelINS2_10policy_hubIijN4cuda3__47maximumIiEEE10Policy1000EN6thrust24THRUST_300001_SM_1000_NS6detail15normal_iteratorINSC_10device_ptrIiEEEEjS8_iNS5_3std3__410__identityEEEvT0_PT3_T1_NS0_13GridEvenShareISO_EET2_T4_,"",@"SHT_CUDA_INFO"
	.sectionflags	@""
	.align	4


	//----- nvinfo : EIATTR_CUDA_API_VERSION
	.align		4
        /*0000*/ 	.byte	0x04, 0x37
        /*0002*/ 	.short	(.L_322 - .L_321)
.L_321:
        /*0004*/ 	.word	0x00000082


	//----- nvinfo : EIATTR_KPARAM_INFO
	.align		4
.L_322:
        /*0008*/ 	.byte	0x04, 0x17
        /*000a*/ 	.short	(.L_324 - .L_323)
.L_323:
        /*000c*/ 	.word	0x00000000
        /*0010*/ 	.short	0x0005
        /*0012*/ 	.short	0x003d
        /*0014*/ 	.byte	0x00, 0xf0, 0x05, 0x00


	//----- nvinfo : EIATTR_KPARAM_INFO
	.align		4
.L_324:
        /*0018*/ 	.byte	0x04, 0x17
        /*001a*/ 	.short	(.L_326 - .L_325)
.L_325:
        /*001c*/ 	.word	0x00000000
        /*0020*/ 	.short	0x0004
        /*0022*/ 	.short	0x003c
        /*0024*/ 	.byte	0x00, 0xf0, 0x05, 0x00


	//----- nvinfo : EIATTR_KPARAM_INFO
	.align		4
.L_326:
        /*0028*/ 	.byte	0x04, 0x17
        /*002a*/ 	.short	(.L_328 - .L_327)
.L_327:
        /*002c*/ 	.word	0x00000000
        /*0030*/ 	.short	0x0003
        /*0032*/ 	.short	0x0014
        /*0034*/ 	.byte	0x00, 0xf0, 0xa1, 0x00


	//----- nvinfo : EIATTR_KPARAM_INFO
	.align		4
.L_328:
        /*0038*/ 	.byte	0x04, 0x17
        /*003a*/ 	.short	(.L_330 - .L_329)
.L_329:
        /*003c*/ 	.word	0x00000000
        /*0040*/ 	.short	0x0002
        /*0042*/ 	.short	0x0010
        /*0044*/ 	.byte	0x00, 0xf0, 0x11, 0x00


	//----- nvinfo : EIATTR_KPARAM_INFO
	.align		4
.L_330:
        /*0048*/ 	.byte	0x04, 0x17
        /*004a*/ 	.short	(.L_332 - .L_331)
.L_331:
        /*004c*/ 	.word	0x00000000
        /*0050*/ 	.short	0x0001
        /*0052*/ 	.short	0x0008
        /*0054*/ 	.byte	0x00, 0xf5, 0x21, 0x00


	//----- nvinfo : EIATTR_KPARAM_INFO
	.align		4
.L_332:
        /*0058*/ 	.byte	0x04, 0x17
        /*005a*/ 	.short	(.L_334 - .L_333)
.L_333:
        /*005c*/ 	.word	0x00000000
        /*0060*/ 	.short	0x0000
        /*0062*/ 	.short	0x0000
        /*0064*/ 	.byte	0x00, 0xf0, 0x21, 0x00


	//----- nvinfo : EIATTR_SPARSE_MMA_MASK
	.align		4
.L_334:
        /*0068*/ 	.byte	0x03, 0x50
        /*006a*/ 	.short	0x0000


	//----- nvinfo : EIATTR_MAXREG_COUNT
	.align		4
        /*006c*/ 	.byte	0x03, 0x1b
        /*006e*/ 	.short	0x00ff


	//----- nvinfo : EIATTR_NUM_BARRIERS
	.align		4
        /*0070*/ 	.byte	0x02, 0x4c
        /*0072*/ 	.byte	0x01
	.zero		1


	//----- nvinfo : EIATTR_MERCURY_ISA_VERSION
	.align		4
        /*0074*/ 	.byte	0x03, 0x5f
        /*0076*/ 	.short	0x0101


	//----- nvinfo : EIATTR_COOP_GROUP_MASK_REGIDS
	.align		4
        /*0078*/ 	.byte	0x04, 0x29
        /*007a*/ 	.short	(.L_336 - .L_335)


	//   ....[0]....
.L_335:
        /*007c*/ 	.word	0xffffffff


	//   ....[1]....
        /*0080*/ 	.word	0xffffffff


	//   ....[2]....
        /*0084*/ 	.word	0xffffffff


	//   ....[3]....
        /*0088*/ 	.word	0xffffffff


	//   ....[4]....
        /*008c*/ 	.word	0xffffffff


	//   ....[5]....
        /*0090*/ 	.word	0xffffffff


	//   ....[6]....
        /*0094*/ 	.word	0xffffffff


	//   ....[7]....
        /*0098*/ 	.word	0xffffffff


	//   ....[8]....
        /*009c*/ 	.word	0xffffffff


	//   ....[9]....
        /*00a0*/ 	.word	0xffffffff


	//   ....[10]....
        /*00a4*/ 	.word	0xffffffff


	//   ....[11]....
        /*00a8*/ 	.word	0xffffffff


	//   ....[12]....
        /*00ac*/ 	.word	0xffffffff


	//   ....[13]....
        /*00b0*/ 	.word	0xffffffff


	//   ....[14]....
        /*00b4*/ 	.word	0xffffffff


	//----- nvinfo : EIATTR_COOP_GROUP_INSTR_OFFSETS
	.align		4
.L_336:
        /*00b8*/ 	.byte	0x04, 0x28
        /*00ba*/ 	.short	(.L_338 - .L_337)


	//   ....[0]....
.L_337:
        /*00bc*/ 	.word	0x00000b10


	//   ....[1]....
        /*00c0*/ 	.word	0x00000b70


	//   ....[2]....
        /*00c4*/ 	.word	0x00000be0


	//   ....[3]....
        /*00c8*/ 	.word	0x00000c30


	//   ....[4]....
        /*00cc*/ 	.word	0x00000c60


	//   ....[5]....
        /*00d0*/ 	.word	0x00000df0


	//   ....[6]....
        /*00d4*/ 	.word	0x00000e80


	//   ....[7]....
        /*00d8*/ 	.word	0x00000ed0


	//   ....[8]....
        /*00dc*/ 	.word	0x00000f10


	//   ....[9]....
        /*00e0*/ 	.word	0x00000f50


	//   ....[10]....
        /*00e4*/ 	.word	0x00002060


	//   ....[11]....
        /*00e8*/ 	.word	0x000020f0


	//   ....[12]....
        /*00ec*/ 	.word	0x00002140


	//   ....[13]....
        /*00f0*/ 	.word	0x00002180


	//   ....[14]....
        /*00f4*/ 	.word	0x000021b0


	//----- nvinfo : EIATTR_VRC_CTA_INIT_COUNT
	.align		4
.L_338:
        /*00f8*/ 	.byte	0x02, 0x4a
	.zero		1
	.zero		1


	//----- nvinfo : EIATTR_EXIT_INSTR_OFFSETS
	.align		4
        /*00fc*/ 	.byte	0x04, 0x1c
        /*00fe*/ 	.short	(.L_340 - .L_339)


	//   ....[0]....
.L_339:
        /*0100*/ 	.word	0x000022d0


	//   ....[1]....
        /*0104*/ 	.word	0x00002310


	//----- nvinfo : EIATTR_MAX_THREADS
	.align		4
.L_340:
        /*0108*/ 	.byte	0x04, 0x05
        /*010a*/ 	.short	(.L_342 - .L_341)
.L_341:
        /*010c*/ 	.word	0x00000100
        /*0110*/ 	.word	0x00000001
        /*0114*/ 	.word	0x00000001


	//----- nvinfo : EIATTR_CRS_STACK_SIZE
	.align		4
.L_342:
        /*0118*/ 	.byte	0x04, 0x1e
        /*011a*/ 	.short	(.L_344 - .L_343)
.L_343:
        /*011c*/ 	.word	0x00000000


	//----- nvinfo : EIATTR_CBANK_PARAM_SIZE
	.align		4
.L_344:
        /*0120*/ 	.byte	0x03, 0x19
        /*0122*/ 	.short	0x003e


	//----- nvinfo : EIATTR_PARAM_CBANK
	.align		4
        /*0124*/ 	.byte	0x04, 0x0a
        /*0126*/ 	.short	(.L_346 - .L_345)
	.align		4
.L_345:
        /*0128*/ 	.word	index@(.nv.constant0._ZN3cub18CUB_300001_SM_10006detail6reduce18DeviceReduceKernelINS2_10policy_hubIijN4cuda3__47maximumIiEEE10Policy1000EN6thrust24THRUST_300001_SM_1000_NS6detail15normal_iteratorINSC_10device_ptrIiEEEEjS8_iNS5_3std3__410__identityEEEvT0_PT3_T1_NS0_13GridEvenShareISO_EET2_T4_)
        /*012c*/ 	.short	0x0380
        /*012e*/ 	.short	0x003e


	//----- nvinfo : EIATTR_SW_WAR
	.align		4
.L_346:
        /*0130*/ 	.byte	0x04, 0x36
        /*0132*/ 	.short	(.L_348 - .L_347)
.L_347:
        /*0134*/ 	.word	0x00000008
.L_348:


//--------------------- .nv.info._ZN3cub18CUB_300001_SM_10006detail6reduce28DeviceReduceSingleTileKernelINS2_10policy_hubIijN4cuda3__47maximumIiEEE10Policy1000EN6thrust24THRUST_300001_SM_1000_NS6detail15normal_iteratorINSC_10device_ptrIiEEEEPijS8_iiNS5_3std3__410__identityEEEvT0_T1_T2_T3_T4_T6_ --------------------------
	.section	.nv.info._ZN3cub18CUB_300001_SM_10006detail6reduce28DeviceReduceSingleTileKernelINS2_10policy_hubIijN4cuda3__47maximumIiEEE10Policy1000EN6thrust24THRUST_300001_SM_1000_NS6detail15normal_iteratorINSC_10device_ptrIiEEEEPijS8_iiNS5_3std3__410__identityEEEvT0_T1_T2_T3_T4_T6_,"",@"SHT_CUDA_INFO"
	.sectionflags	@""
	.align	4


	//----- nvinfo : EIATTR_CUDA_API_VERSION
	.align		4
        /*0000*/ 	.byte	0x04, 0x37
        /*0002*/ 	.short	(.L_350 - .L_349)
.L_349:
        /*0004*/ 	.word	0x00000082


	//----- nvinfo : EIATTR_KPARAM_INFO
	.align		4
.L_350:
        /*0008*/ 	.byte	0x04, 0x17
        /*000a*/ 	.short	(.L_352 - .L_351)
.L_351:
        /*000c*/ 	.word	0x00000000
        /*0010*/ 	.short	0x0005
        /*0012*/ 	.short	0x001c
        /*0014*/ 	.byte	0x00, 0xf0, 0x05, 0x00


	//----- nvinfo : EIATTR_KPARAM_INFO
	.align		4
.L_352:
        /*0018*/ 	.byte	0x04, 0x17
        /*001a*/ 	.short	(.L_354 - .L_353)
.L_353:
        /*001c*/ 	.word	0x00000000
        /*0020*/ 	.short	0x0004
        /*0022*/ 	.short	0x0018
        /*0024*/ 	.byte	0x00, 0xf0, 0x11, 0x00


	//----- nvinfo : EIATTR_KPARAM_INFO
	.align		4
.L_354:
        /*0028*/ 	.byte	0x04, 0x17
        /*002a*/ 	.short	(.L_356 - .L_355)
.L_355:
        /*002c*/ 	.word	0x00000000
        /*0030*/ 	.short	0x0003
        /*0032*/ 	.short	0x0014
        /*0034*/ 	.byte	0x00, 0xf0, 0x05, 0x00


	//----- nvinfo : EIATTR_KPARAM_INFO
	.align		4
.L_356:
        /*0038*/ 	.byte	0x04, 0x17
        /*003a*/ 	.short	(.L_358 - .L_357)
.L_357:
        /*003c*/ 	.word	0x00000000
        /*0040*/ 	.short	0x0002
        /*0042*/ 	.short	0x0010
        /*0044*/ 	.byte	0x00, 0xf0, 0x11, 0x00


	//----- nvinfo : EIATTR_KPARAM_INFO
	.align		4
.L_358:
        /*0048*/ 	.byte	0x04, 0x17
        /*004a*/ 	.short	(.L_360 - .L_359)
.L_359:
        /*004c*/ 	.word	0x00000000
        /*0050*/ 	.short	0x0001
        /*0052*/ 	.short	0x0008
        /*0054*/ 	.byte	0x00, 0xf5, 0x21, 0x00


	//----- nvinfo : EIATTR_KPARAM_INFO
	.align		4
.L_360:
        /*0058*/ 	.byte	0x04, 0x17
        /*005a*/ 	.short	(.L_362 - .L_361)
.L_361:
        /*005c*/ 	.word	0x00000000
        /*0060*/ 	.short	0x0000
        /*0062*/ 	.short	0x0000
        /*0064*/ 	.byte	0x00, 0xf0, 0x21, 0x00


	//----- nvinfo : EIATTR_SPARSE_MMA_MASK
	.align		4
.L_362:
        /*0068*/ 	.byte	0x03, 0x50
        /*006a*/ 	.short	0x0000


	//----- nvinfo : EIATTR_MAXREG_COUNT
	.align		4
        /*006c*/ 	.byte	0x03, 0x1b
        /*006e*/ 	.short	0x00ff


	//----- nvinfo : EIATTR_NUM_BARRIERS
	.align		4
        /*0070*/ 	.byte	0x02, 0x4c
        /*0072*/ 	.byte	0x01
	.zero		1


	//----- nvinfo : EIATTR_MERCURY_ISA_VERSION
	.align		4
        /*0074*/ 	.byte	0x03, 0x5f
        /*0076*/ 	.short	0x0101


	//----- nvinfo : EIATTR_COOP_GROUP_MASK_REGIDS
	.align		4
        /*0078*/ 	.byte	0x04, 0x29
        /*007a*/ 	.short	(.L_364 - .L_363)


	//   ....[0]....
.L_363:
        /*007c*/ 	.word	0xffffffff


	//   ....[1]....
        /*0080*/ 	.word	0xffffffff


	//   ....[2]....
        /*0084*/ 	.word	0xffffffff


	//   ....[3]....
        /*0088*/ 	.word	0xffffffff


	//   ....[4]....
        /*008c*/ 	.word	0xffffffff


	//   ....[5]....
        /*0090*/ 	.word	0xffffffff


	//   ....[6]....
        /*0094*/ 	.word	0xffffffff


	//   ....[7]....
        /*0098*/ 	.word	0xffffffff


	//   ....[8]....
        /*009c*/ 	.word	0xffffffff


	//   ....[9]....
        /*00a0*/ 	.word	0xffffffff


	//   ....[10]....
        /*00a4*/ 	.word	0xffffffff


	//   ....[11]....
        /*00a8*/ 	.word	0xffffffff


	//   ....[12]....
        /*00ac*/ 	.word	0xffffffff


	//   ....[13]....
        /*00b0*/ 	.word	0xffffffff


	//   ....[14]....
        /*00b4*/ 	.word	0xffffffff


	//----- nvinfo : EIATTR_COOP_GROUP_INSTR_OFFSETS
	.align		4
.L_364:
        /*00b8*/ 	.byte	0x04, 0x28
        /*00ba*/ 	.short	(.L_366 - .L_365)


	//   ....[0]....
.L_365:
        /*00bc*/ 	.word	0x00000840


	//   ....[1]....
        /*00c0*/ 	.word	0x000008a0


	//   ....[2]....
        /*00c4*/ 	.word	0x00000910


	//   ....[3]....
        /*00c8*/ 	.word	0x00000960


	//   ....[4]....
        /*00cc*/ 	.word	0x00000990


	//   ....[5]....
        /*00d0*/ 	.word	0x00000b20


	//   ....[6]....
        /*00d4*/ 	.word	0x00000bb0


	//   ....[7]....
        /*00d8*/ 	.word	0x00000c00


	//   ....[8]....
        /*00dc*/ 	.word	0x00000c40


	//   ....[9]....
        /*00e0*/ 	.word	0x00000c80


	//   ....[10]....
        /*00e4*/ 	.word	0x00001c30


	//   ....[11]....
        /*00e8*/ 	.word	0x00001cb0


	//   ....[12]....
        /*00ec*/ 	.word	0x00001d00


	//   ....[13]....
        /*00f0*/ 	.word	0x00001d40


	//   ....[14]....
        /*00f4*/ 	.word	0x00001d70


	//----- nvinfo : EIATTR_VRC_CTA_INIT_COUNT
	.align		4
.L_366:
        /*00f8*/ 	.byte	0x02, 0x4a
	.zero		1
	.zero		1


	//----- nvinfo : EIATTR_EXIT_INSTR_OFFSETS
	.align		4
        /*00fc*/ 	.byte	0x04, 0x1c
        /*00fe*/ 	.short	(.L_368 - .L_367)


	//   ....[0]....
.L_367:
        /*0100*/ 	.word	0x00000080


	//   ....[1]....
        /*0104*/ 	.word	0x000000c0


	//   ....[2]....
        /*0108*/ 	.word	0x00001e90


	//   ....[3]....
        /*010c*/ 	.word	0x00001ee0


	//----- nvinfo : EIATTR_MAX_THREADS
	.align		4
.L_368:
        /*0110*/ 	.byte	0x04, 0x05
        /*0112*/ 	.short	(.L_370 - .L_369)
.L_369:
        /*0114*/ 	.word	0x00000100
        /*0118*/ 	.word	0x00000001
        /*011c*/ 	.word	0x00000001


	//----- nvinfo : EIATTR_CRS_STACK_SIZE
	.align		4
.L_370:
        /*0120*/ 	.byte	0x04, 0x1e
        /*0122*/ 	.short	(.L_372 - .L_371)
.L_371:
        /*0124*/ 	.word	0x00000000


	//----- nvinfo : EIATTR_CBANK_PARAM_SIZE
	.align		4
.L_372:
        /*0128*/ 	.byte	0x03, 0x19
        /*012a*/ 	.short	0x001d


	//----- nvinfo : EIATTR_PARAM_CBANK
	.align		4
        /*012c*/ 	.byte	0x04, 0x0a
        /*012e*/ 	.short	(.L_374 - .L_373)
	.align		4
.L_373:
        /*0130*/ 	.word	index@(.nv.constant0._ZN3cub18CUB_300001_SM_10006detail6reduce28DeviceReduceSingleTileKernelINS2_10policy_hubIijN4cuda3__47maximumIiEEE10Policy1000EN6thrust24THRUST_300001_SM_1000_NS6detail15normal_iteratorINSC_10device_ptrIiEEEEPijS8_iiNS5_3std3__410__identityEEEvT0_T1_T2_T3_T4_T6_)
        /*0134*/ 	.short	0x0380
        /*0136*/ 	.short	0x001d


	//----- nvinfo : EIATTR_SW_WAR
	.align		4
.L_374:
        /*0138*/ 	.byte	0x04, 0x36
        /*013a*/ 	.short	(.L_376 - .L_375)
.L_375:
        /*013c*/ 	.word	0x00000008
.L_376:


//--------------------- .nv.info._ZN3cub18CUB_300001_SM_10006detail9transform16transform_kernelINS2_10policy_hubILb1EN4cuda3std3__45tupleIJN6thrust24THRUST_300001_SM_1000_NS12zip_iteratorINS8_IJNSA_6detail15normal_iteratorINSA_10device_ptrIcEEEENSD_INSE_IiEEEESI_EEEEEEEEE10policy1000El9comparar1SI_JSK_EEEvT0_iT1_T2_DpNS2_10kernel_argIT3_EE --------------------------
	.section	.nv.info._ZN3cub18CUB_300001_SM_10006detail9transform16transform_kernelINS2_10policy_hubILb1EN4cuda3std3__45tupleIJN6thrust24THRUST_300001_SM_1000_NS12zip_iteratorINS8_IJNSA_6detail15normal_iteratorINSA_10device_ptrIcEEEENSD_INSE_IiEEEESI_EEEEEEEEE10policy1000El9comparar1SI_JSK_EEEvT0_iT1_T2_DpNS2_10kernel_argIT3_EE,"",@"SHT_CUDA_INFO"
	.sectionflags	@""
	.align	4


	//----- nvinfo : EIATTR_CUDA_API_VERSION
	.align		4
        /*0000*/ 	.byte	0x04, 0x37
        /*0002*/ 	.short	(.L_378 - .L_377)
.L_377:
        /*0004*/ 	.word	0x00000082


	//----- nvinfo : EIATTR_KPARAM_INFO
	.align		4
.L_378:
        /*0008*/ 	.byte	0x04, 0x17
        /*000a*/ 	.short	(.L_380 - .L_379)
.L_379:
        /*000c*/ 	.word	0x00000000
        /*0010*/ 	.short	0x0004
        /*0012*/ 	.short	0x0020
        /*0014*/ 	.byte	0x00, 0xf0, 0x61, 0x00


	//----- nvinfo : EIATTR_KPARAM_INFO
	.align		4
.L_380:
        /*0018*/ 	.byte	0x04, 0x17
        /*001a*/ 	.short	(.L_382 - .L_381)
.L_381:
        /*001c*/ 	.word	0x00000000
        /*0020*/ 	.short	0x0003
        /*0022*/ 	.short	0x0018
        /*0024*/ 	.byte	0x00, 0xf0, 0x21, 0x00


	//----- nvinfo : EIATTR_KPARAM_INFO
	.align		4
.L_382:
        /*0028*/ 	.byte	0x04, 0x17
        /*002a*/ 	.short	(.L_384 - .L_383)
.L_383:
        /*002c*/ 	.word	0x00000000
        /*0030*/ 	.short	0x0002
        /*0032*/ 	.short	0x000c
        /*0034*/ 	.byte	0x00, 0xf0, 0x31, 0x00


	//----- nvinfo : EIATTR_KPARAM_INFO
	.align		4
.L_384:
        /*0038*/ 	.byte	0x04, 0x17
        /*003a*/ 	.short	(.L_386 - .L_385)
.L_385:
        /*003c*/ 	.word	0x00000000
        /*0040*/ 	.short	0x0001
        /*0042*/ 	.short	0x0008
        /*0044*/ 	.byte	0x00, 0xf0, 0x11, 0x00


	//----- nvinfo : EIATTR_KPARAM_INFO
	.align		4
.L_386:
        /*0048*/ 	.byte	0x04, 0x17
        /*004a*/ 	.short	(.L_388 - .L_387)
.L_387:
        /*004c*/ 	.word	0x00000000
        /*0050*/ 	.short	0x0000
        /*0052*/ 	.short	0x0000
        /*0054*/ 	.byte	0x00, 0xf0, 0x21, 0x00


	//----- nvinfo : EIATTR_SPARSE_MMA_MASK
	.align		4
.L_388:
        /*0058*/ 	.byte	0x03, 0x50
        /*005a*/ 	.short	0x0000


	//----- nvinfo : EIATTR_MAXREG_COUNT
	.align		4
        /*005c*/ 	.byte	0x03, 0x1b
        /*005e*/ 	.short	0x00ff


	//----- nvinfo : EIATTR_MERCURY_ISA_VERSION
	.align		4
        /*0060*/ 	.byte	0x03, 0x5f
        /*0062*/ 	.short	0x0101


	//----- nvinfo : EIATTR_VRC_CTA_INIT_COUNT
	.align		4
        /*0064*/ 	.byte	0x02, 0x4a
	.zero		1
	.zero		1


	//----- nvinfo : EIATTR_EXIT_INSTR_OFFSETS
	.align		4
        /*0068*/ 	.byte	0x04, 0x1c
        /*006a*/ 	.short	(.L_390 - .L_389)


	//   ....[0]....
.L_389:
        /*006c*/ 	.word	0x00000160


	//   ....[1]....
        /*0070*/ 	.word	0x00001260


	//   ....[2]....
        /*0074*/ 	.word	0x00001570


	//   ....[3]....
        /*0078*/ 	.word	0x00001590


	//   ....[4]....
        /*007c*/ 	.word	0x00002240


	//   ....[5]....
        /*0080*/ 	.word	0x000024e0


	//----- nvinfo : EIATTR_MAX_THREADS
	.align		4
.L_390:
        /*0084*/ 	.byte	0x04, 0x05
        /*0086*/ 	.short	(.L_392 - .L_391)
.L_391:
        /*0088*/ 	.word	0x00000080
        /*008c*/ 	.word	0x00000001
        /*0090*/ 	.word	0x00000001


	//----- nvinfo : EIATTR_CRS_STACK_SIZE
	.align		4
.L_392:
        /*0094*/ 	.byte	0x04, 0x1e
        /*0096*/ 	.short	(.L_394 - .L_393)
.L_393:
        /*0098*/ 	.word	0x00000000


	//----- nvinfo : EIATTR_CBANK_PARAM_SIZE
	.align		4
.L_394:
        /*009c*/ 	.byte	0x03, 0x19
        /*009e*/ 	.short	0x0038


	//----- nvinfo : EIATTR_PARAM_CBANK
	.align		4
        /*00a0*/ 	.byte	0x04, 0x0a
        /*00a2*/ 	.short	(.L_396 - .L_395)
	.align		4
.L_395:
        /*00a4*/ 	.word	index@(.nv.constant0._ZN3cub18CUB_300001_SM_10006detail9transform16transform_kernelINS2_10policy_hubILb1EN4cuda3std3__45tupleIJN6thrust24THRUST_300001_SM_1000_NS12zip_iteratorINS8_IJNSA_6detail15normal_iteratorINSA_10device_ptrIcEEEENSD_INSE_IiEEEESI_EEEEEEEEE10policy1000El9comparar1SI_JSK_EEEvT0_iT1_T2_DpNS2_10kernel_argIT3_EE)
        /*00a8*/ 	.short	0x0380
        /*00aa*/ 	.short	0x0038


	//----- nvinfo : EIATTR_SW_WAR
	.align		4
.L_396:
        /*00ac*/ 	.byte	0x04, 0x36
        /*00ae*/ 	.short	(.L_398 - .L_397)
.L_397:
        /*00b0*/ 	.word	0x00000008
.L_398:


//--------------------- .nv.info._ZN3cub18CUB_300001_SM_10006detail9transform16transform_kernelINS2_10policy_hubILb1EN4cuda3std3__45tupleIJN6thrust24THRUST_300001_SM_1000_NS12zip_iteratorINS8_IJNSA_6detail15normal_iteratorINSA_10device_ptrIcEEEENSD_INSE_IiEEEESI_EEEEEEEEE10policy1000Ei9comparar1SI_JSK_EEEvT0_iT1_T2_DpNS2_10kernel_argIT3_EE --------------------------
	.section	.nv.info._ZN3cub18CUB_300001_SM_10006detail9transform16transform_kernelINS2_10policy_hubILb1EN4cuda3std3__45tupleIJN6thrust24THRUST_300001_SM_1000_NS12zip_iteratorINS8_IJNSA_6detail15normal_iteratorINSA_10device_ptrIcEEEENSD_INSE_IiEEEESI_EEEEEEEEE10policy1000Ei9comparar1SI_JSK_EEEvT0_iT1_T2_DpNS2_10kernel_argIT3_EE,"",@"SHT_CUDA_INFO"
	.sectionflags	@""
	.align	4


	//----- nvinfo : EIATTR_CUDA_API_VERSION
	.align		4
        /*0000*/ 	.byte	0x04, 0x37
        /*0002*/ 	.short	(.L_400 - .L_399)
.L_399:
        /*0004*/ 	.word	0x00000082


	//----- nvinfo : EIATTR_KPARAM_INFO
	.align		4
.L_400:
        /*0008*/ 	.byte	0x04, 0x17
        /*000a*/ 	.short	(.L_402 - .L_401)
.L_401:
        /*000c*/ 	.word	0x00000000
        /*0010*/ 	.short	0x0004
        /*0012*/ 	.short	0x0020
        /*0014*/ 	.byte	0x00, 0xf0, 0x61, 0x00


	//----- nvinfo : EIATTR_KPARAM_INFO
	.align		4
.L_402:
        /*0018*/ 	.byte	0x04, 0x17
        /*001a*/ 	.short	(.L_404 - .L_403)
.L_403:
        /*001c*/ 	.word	0x00000000
        /*0020*/ 	.short	0x0003
        /*0022*/ 	.short	0x0018
        /*0024*/ 	.byte	0x00, 0xf0, 0x21, 0x00


	//----- nvinfo : EIATTR_KPARAM_INFO
	.align		4
.L_404:
        /*0028*/ 	.byte	0x04, 0x17
        /*002a*/ 	.short	(.L_406 - .L_405)
.L_405:
        /*002c*/ 	.word	0x00000000
        /*0030*/ 	.short	0x0002
        /*0032*/ 	.short	0x0008
        /*0034*/ 	.byte	0x00, 0xf0, 0x31, 0x00


	//----- nvinfo : EIATTR_KPARAM_INFO
	.align		4
.L_406:
        /*0038*/ 	.byte	0x04, 0x17
        /*003a*/ 	.short	(.L_408 - .L_407)
.L_407:
        /*003c*/ 	.word	0x00000000
        /*0040*/ 	.short	0x0001
        /*0042*/ 	.short	0x0004
        /*0044*/ 	.byte	0x00, 0xf0, 0x11, 0x00


	//----- nvinfo : EIATTR_KPARAM_INFO
	.align		4
.L_408:
        /*0048*/ 	.byte	0x04, 0x17
        /*004a*/ 	.short	(.L_410 - .L_409)
.L_409:
        /*004c*/ 	.word	0x00000000
        /*0050*/ 	.short	0x0000
        /*0052*/ 	.short	0x0000
        /*0054*/ 	.byte	0x00, 0xf0, 0x11, 0x00


	//----- nvinfo : EIATTR_SPARSE_MMA_MASK
	.align		4
.L_410:
        /*0058*/ 	.byte	0x03, 0x50
        /*005a*/ 	.short	0x0000


	//----- nvinfo : EIATTR_MAXREG_COUNT
	.align		4
        /*005c*/ 	.byte	0x03, 0x1b
        /*005e*/ 	.short	0x00ff


	//----- nvinfo : EIATTR_MERCURY_ISA_VERSION
	.align		4
        /*0060*/ 	.byte	0x03, 0x5f
        /*0062*/ 	.short	0x0101


	//----- nvinfo : EIATTR_VRC_CTA_INIT_COUNT
	.align		4
        /*0064*/ 	.byte	0x02, 0x4a
	.zero		1
	.zero		1


	//----- nvinfo : EIATTR_EXIT_INSTR_OFFSETS
	.align		4
        /*0068*/ 	.byte	0x04, 0x1c
        /*006a*/ 	.short	(.L_412 - .L_411)


	//   ....[0]....
.L_411:
        /*006c*/ 	.word	0x00000100


	//   ....[1]....
        /*0070*/ 	.word	0x00000db0


	//   ....[2]....
        /*0074*/ 	.word	0x00001070


	//   ....[3]....
        /*0078*/ 	.word	0x00001090


	//   ....[4]....
        /*007c*/ 	.word	0x000019c0


	//   ....[5]....
        /*0080*/ 	.word	0x00001cb0


	//----- nvinfo : EIATTR_MAX_THREADS
	.align		4
.L_412:
        /*0084*/ 	.byte	0x04, 0x05
        /*0086*/ 	.short	(.L_414 - .L_413)
.L_413:
        /*0088*/ 	.word	0x00000080
        /*008c*/ 	.word	0x00000001
        /*0090*/ 	.word	0x00000001


	//----- nvinfo : EIATTR_CRS_STACK_SIZE
	.align		4
.L_414:
        /*0094*/ 	.byte	0x04, 0x1e
        /*0096*/ 	.short	(.L_416 - .L_415)
.L_415:
        /*0098*/ 	.word	0x00000000


	//----- nvinfo : EIATTR_CBANK_PARAM_SIZE
	.align		4
.L_416:
        /*009c*/ 	.byte	0x03, 0x19
        /*009e*/ 	.short	0x0038


	//----- nvinfo : EIATTR_PARAM_CBANK
	.align		4
        /*00a0*/ 	.byte	0x04, 0x0a
        /*00a2*/ 	.short	(.L_418 - .L_417)
	.align		4
.L_417:
        /*00a4*/ 	.word	index@(.nv.constant0._ZN3cub18CUB_300001_SM_10006detail9transform16transform_kernelINS2_10policy_hubILb1EN4cuda3std3__45tupleIJN6thrust24THRUST_300001_SM_1000_NS12zip_iteratorINS8_IJNSA_6detail15normal_iteratorINSA_10device_ptrIcEEEENSD_INSE_IiEEEESI_EEEEEEEEE10policy1000Ei9comparar1SI_JSK_EEEvT0_iT1_T2_DpNS2_10kernel_argIT3_EE)
        /*00a8*/ 	.short	0x0380
        /*00aa*/ 	.short	0x0038


	//----- nvinfo : EIATTR_SW_WAR
	.align		4
.L_418:
        /*00ac*/ 	.byte	0x04, 0x36
        /*00ae*/ 	.short	(.L_420 - .L_419)
.L_419:
        /*00b0*/ 	.word	0x00000008
.L_420:


//--------------------- .nv.info._ZN3cub18CUB_300001_SM_10006detail8for_each13static_kernelINS2_12policy_hub_t12policy_500_tElN6thrust24THRUST_300001_SM_1000_NS8cuda_cub6__fill7functorINS7_6detail15normal_iteratorINS7_10device_ptrIiEEEEiEEEEvT0_T1_ --------------------------
	.section	.nv.info._ZN3cub18CUB_300001_SM_10006detail8for_each13static_kernelINS2_12policy_hub_t12policy_500_tElN6thrust24THRUST_300001_SM_1000_NS8cuda_cub6__fill7functorINS7_6detail15normal_iteratorINS7_10device_ptrIiEEEEiEEEEvT0_T1_,"",@"SHT_CUDA_INFO"
	.sectionflags	@""
	.align	4


	//----- nvinfo : EIATTR_CUDA_API_VERSION
	.align		4
        /*0000*/ 	.byte	0x04, 0x37
        /*0002*/ 	.short	(.L_422 - .L_421)
.L_421:
        /*0004*/ 	.word	0x00000082


	//----- nvinfo : EIATTR_KPARAM_INFO
	.align		4
.L_422:
        /*0008*/ 	.byte	0x04, 0x17
        /*000a*/ 	.short	(.L_424 - .L_423)
.L_423:
        /*000c*/ 	.word	0x00000000
        /*0010*/ 	.short	0x0001
        /*0012*/ 	.short	0x0008
        /*0014*/ 	.byte	0x00, 0xf0, 0x41, 0x00


	//----- nvinfo : EIATTR_KPARAM_INFO
	.align		4
.L_424:
        /*0018*/ 	.byte	0x04, 0x17
        /*001a*/ 	.short	(.L_426 - .L_425)
.L_425:
        /*001c*/ 	.word	0x00000000
        /*0020*/ 	.short	0x0000
        /*0022*/ 	.short	0x0000
        /*0024*/ 	.byte	0x00, 0xf0, 0x21, 0x00


	//----- nvinfo : EIATTR_SPARSE_MMA_MASK
	.align		4
.L_426:
        /*0028*/ 	.byte	0x03, 0x50
        /*002a*/ 	.short	0x0000


	//----- nvinfo : EIATTR_MAXREG_COUNT
	.align		4
        /*002c*/ 	.byte	0x03, 0x1b
        /*002e*/ 	.short	0x00ff


	//----- nvinfo : EIATTR_MERCURY_ISA_VERSION
	.align		4
        /*0030*/ 	.byte	0x03, 0x5f
        /*0032*/ 	.short	0x0101


	//----- nvinfo : EIATTR_VRC_CTA_INIT_COUNT
	.align		4
        /*0034*/ 	.byte	0x02, 0x4a
	.zero		1
	.zero		1


	//----- nvinfo : EIATTR_EXIT_INSTR_OFFSETS
	.align		4
        /*0038*/ 	.byte	0x04, 0x1c
        /*003a*/ 	.short	(.L_428 - .L_427)


	//   ....[0]....
.L_427:
        /*003c*/ 	.word	0x00000130


	//   ....[1]....
        /*0040*/ 	.word	0x00000240


	//   ....[2]....
        /*0044*/ 	.word	0x00000270


	//----- nvinfo : EIATTR_MAX_THREADS
	.align		4
.L_428:
        /*0048*/ 	.byte	0x04, 0x05
        /*004a*/ 	.short	(.L_430 - .L_429)
.L_429:
        /*004c*/ 	.word	0x00000100
        /*0050*/ 	.word	0x00000001
        /*0054*/ 	.word	0x00000001


	//----- nvinfo : EIATTR_CBANK_PARAM_SIZE
	.align		4
.L_430:
        /*0058*/ 	.byte	0x03, 0x19
        /*005a*/ 	.short	0x0018


	//----- nvinfo : EIATTR_PARAM_CBANK
	.align		4
        /*005c*/ 	.byte	0x04, 0x0a
        /*005e*/ 	.short	(.L_432 - .L_431)
	.align		4
.L_431:
        /*0060*/ 	.word	index@(.nv.constant0._ZN3cub18CUB_300001_SM_10006detail8for_each13static_kernelINS2_12policy_hub_t12policy_500_tElN6thrust24THRUST_300001_SM_1000_NS8cuda_cub6__fill7functorINS7_6detail15normal_iteratorINS7_10device_ptrIiEEEEiEEEEvT0_T1_)
        /*0064*/ 	.short	0x0380
        /*0066*/ 	.short	0x0018


	//----- nvinfo : EIATTR_SW_WAR
	.align		4
.L_432:
        /*0068*/ 	.byte	0x04, 0x36
        /*006a*/ 	.short	(.L_434 - .L_433)
.L_433:
        /*006c*/ 	.word	0x00000008
.L_434:


//--------------------- .nv.info._ZN3cub18CUB_300001_SM_10006detail8for_each13static_kernelINS2_12policy_hub_t12policy_500_tEmN6thrust24THRUST_300001_SM_1000_NS8cuda_cub20__uninitialized_fill7functorINS7_10device_ptrIiEEiEEEEvT0_T1_ --------------------------
	.section	.nv.info._ZN3cub18CUB_300001_SM_10006detail8for_each13static_kernelINS2_12policy_hub_t12policy_500_tEmN6thrust24THRUST_300001_SM_1000_NS8cuda_cub20__uninitialized_fill7functorINS7_10device_ptrIiEEiEEEEvT0_T1_,"",@"SHT_CUDA_INFO"
	.sectionflags	@""
	.align	4


	//----- nvinfo : EIATTR_CUDA_API_VERSION
	.align		4
        /*0000*/ 	.byte	0x04, 0x37
        /*0002*/ 	.short	(.L_436 - .L_435)
.L_435:
        /*0004*/ 	.word	0x00000082


	//----- nvinfo : EIATTR_KPARAM_INFO
	.align		4
.L_436:
        /*0008*/ 	.byte	0x04, 0x17
        /*000a*/ 	.short	(.L_438 - .L_437)
.L_437:
        /*000c*/ 	.word	0x00000000
        /*0010*/ 	.short	0x0001
        /*0012*/ 	.short	0x0008
        /*0014*/ 	.byte	0x00, 0xf0, 0x41, 0x00


	//----- nvinfo : EIATTR_KPARAM_INFO
	.align		4
.L_438:
        /*0018*/ 	.byte	0x04, 0x17
        /*001a*/ 	.short	(.L_440 - .L_439)
.L_439:
        /*001c*/ 	.word	0x00000000
        /*0020*/ 	.short	0x0000
        /*0022*/ 	.short	0x0000
        /*0024*/ 	.byte	0x00, 0xf0, 0x21, 0x00


	//----- nvinfo : EIATTR_SPARSE_MMA_MASK
	.align		4
.L_440:
        /*0028*/ 	.byte	0x03, 0x50
        /*002a*/ 	.short	0x0000


	//----- nvinfo : EIATTR_MAXREG_COUNT
	.align		4
        /*002c*/ 	.byte	0x03, 0x1b
        /*002e*/ 	.short	0x00ff


	//----- nvinfo : EIATTR_MERCURY_ISA_VERSION
	.align		4
        /*0030*/ 	.byte	0x03, 0x5f
        /*0032*/ 	.short	0x0101


	//----- nvinfo : EIATTR_VRC_CTA_INIT_COUNT
	.align		4
        /*0034*/ 	.byte	0x02, 0x4a
	.zero		1
	.zero		1


	//----- nvinfo : EIATTR_EXIT_INSTR_OFFSETS
	.align		4
        /*0038*/ 	.byte	0x04, 0x1c
        /*003a*/ 	.short	(.L_442 - .L_441)


	//   ....[0]....
.L_441:
        /*003c*/ 	.word	0x00000130


	//   ....[1]....
        /*0040*/ 	.word	0x00000230


	//   ....[2]....
        /*0044*/ 	.word	0x00000260


	//----- nvinfo : EIATTR_MAX_THREADS
	.align		4
.L_442:
        /*0048*/ 	.byte	0x04, 0x05
        /*004a*/ 	.short	(.L_444 - .L_443)
.L_443:
        /*004c*/ 	.word	0x00000100
        /*0050*/ 	.word	0x00000001
        /*0054*/ 	.word	0x00000001


	//----- nvinfo : EIATTR_CBANK_PARAM_SIZE
	.align		4
.L_444:
        /*0058*/ 	.byte	0x03, 0x19
        /*005a*/ 	.short	0x0018


	//----- nvinfo : EIATTR_PARAM_CBANK
	.align		4
        /*005c*/ 	.byte	0x04, 0x0a
        /*005e*/ 	.short	(.L_446 - .L_445)
	.align		4
.L_445:
        /*0060*/ 	.word	index@(.nv.constant0._ZN3cub18CUB_300001_SM_10006detail8for_each13static_kernelINS2_12policy_hub_t12policy_500_tEmN6thrust24THRUST_300001_SM_1000_NS8cuda_cub20__uninitialized_fill7functorINS7_10device_ptrIiEEiEEEEvT0_T1_)
        /*0064*/ 	.short	0x0380
        /*0066*/ 	.short	0x0018


	//----- nvinfo : EIATTR_SW_WAR
	.align		4
.L_446:
        /*0068*/ 	.byte	0x04, 0x36
        /*006a*/ 	.short	(.L_448 - .L_447)
.L_447:
        /*006c*/ 	.word	0x00000008
.L_448:


//--------------------- .nv.info._ZN3cub18CUB_300001_SM_10006detail8for_each13static_kernelINS2_12policy_hub_t12policy_500_tEmN6thrust24THRUST_300001_SM_1000_NS8cuda_cub20__uninitialized_fill7functorINS7_10device_ptrIcEEcEEEEvT0_T1_ --------------------------
	.section	.nv.info._ZN3cub18CUB_300001_SM_10006detail8for_each13static_kernelINS2_12policy_hub_t12policy_500_tEmN6thrust24THRUST_300001_SM_1000_NS8cuda_cub20__uninitialized_fill7functorINS7_10device_ptrIcEEcEEEEvT0_T1_,"",@"SHT_CUDA_INFO"
	.sectionflags	@""
	.align	4


	//----- nvinfo : EIATTR_CUDA_API_VERSION
	.align		4
        /*0000*/ 	.byte	0x04, 0x37
        /*0002*/ 	.short	(.L_450 - .L_449)
.L_449:
        /*0004*/ 	.word	0x00000082


	//----- nvinfo : EIATTR_KPARAM_INFO
	.align		4
.L_450:
        /*0008*/ 	.byte	0x04, 0x17
        /*000a*/ 	.short	(.L_452 - .L_451)
.L_451:
        /*000c*/ 	.word	0x00000000
        /*0010*/ 	.short	0x0001
        /*0012*/ 	.short	0x0008
        /*0014*/ 	.byte	0x00, 0xf0, 0x41, 0x00


	//----- nvinfo : EIATTR_KPARAM_INFO
	.align		4
.L_452:
        /*0018*/ 	.byte	0x04, 0x17
        /*001a*/ 	.short	(.L_454 - .L_453)
.L_453:
        /*001c*/ 	.word	0x00000000
        /*0020*/ 	.short	0x0000
        /*0022*/ 	.short	0x0000
        /*0024*/ 	.byte	0x00, 0xf0, 0x21, 0x00


	//----- nvinfo : EIATTR_SPARSE_MMA_MASK
	.align		4
.L_454:
        /*0028*/ 	.byte	0x03, 0x50
        /*002a*/ 	.short	0x0000


	//----- nvinfo : EIATTR_MAXREG_COUNT
	.align		4
        /*002c*/ 	.byte	0x03, 0x1b
        /*002e*/ 	.short	0x00ff


	//----- nvinfo : EIATTR_MERCURY_ISA_VERSION
	.align		4
        /*0030*/ 	.byte	0x03, 0x5f
        /*0032*/ 	.short	0x0101


	//----- nvinfo : EIATTR_VRC_CTA_INIT_COUNT
	.align		4
        /*0034*/ 	.byte	0x02, 0x4a
	.zero		1
	.zero		1


	//----- nvinfo : EIATTR_EXIT_INSTR_OFFSETS
	.align		4
        /*0038*/ 	.byte	0x04, 0x1c
        /*003a*/ 	.short	(.L_456 - .L_455)


	//   ....[0]....
.L_455:
        /*003c*/ 	.word	0x00000120


	//   ....[1]....
        /*0040*/ 	.word	0x000001f0


	//   ....[2]....
        /*0044*/ 	.word	0x00000210


	//----- nvinfo : EIATTR_MAX_THREADS
	.align		4
.L_456:
        /*0048*/ 	.byte	0x04, 0x05
        /*004a*/ 	.short	(.L_458 - .L_457)
.L_457:
        /*004c*/ 	.word	0x00000100
        /*0050*/ 	.word	0x00000001
        /*0054*/ 	.word	0x00000001


	//----- nvinfo : EIATTR_CBANK_PARAM_SIZE
	.align		4
.L_458:
        /*0058*/ 	.byte	0x03, 0x19
        /*005a*/ 	.short	0x0018


	//----- nvinfo : EIATTR_PARAM_CBANK
	.align		4
        /*005c*/ 	.byte	0x04, 0x0a
        /*005e*/ 	.short	(.L_460 - .L_459)
	.align		4
.L_459:
        /*0060*/ 	.word	index@(.nv.constant0._ZN3cub18CUB_300001_SM_10006detail8for_each13static_kernelINS2_12policy_hub_t12policy_500_tEmN6thrust24THRUST_300001_SM_1000_NS8cuda_cub20__uninitialized_fill7functorINS7_10device_ptrIcEEcEEEEvT0_T1_)
        /*0064*/ 	.short	0x0380
        /*0066*/ 	.short	0x0018


	//----- nvinfo : EIATTR_SW_WAR
	.align		4
.L_460:
        /*0068*/ 	.byte	0x04, 0x36
        /*006a*/ 	.short	(.L_462 - .L_461)
.L_461:
        /*006c*/ 	.word	0x00000008
.L_462:


//--------------------- .nv.info._ZN3cub18CUB_300001_SM_10006detail11EmptyKernelIvEEvv --------------------------
	.section	.nv.info._ZN3cub18CUB_300001_SM_10006detail11EmptyKernelIvEEvv,"",@"SHT_CUDA_INFO"
	.sectionflags	@""
	.align	4


	//----- nvinfo : EIATTR_CUDA_API_VERSION
	.align		4
        /*0000*/ 	.byte	0x04, 0x37
        /*0002*/ 	.short	(.L_464 - .L_463)
.L_463:
        /*0004*/ 	.word	0x00000082


	//----- nvinfo : EIATTR_SPARSE_MMA_MASK
	.align		4
.L_464:
        /*0008*/ 	.byte	0x03, 0x50
        /*000a*/ 	.short	0x0000


	//----- nvinfo : EIATTR_MAXREG_COUNT
	.align		4
        /*000c*/ 	.byte	0x03, 0x1b
        /*000e*/ 	.short	0x00ff


	//----- nvinfo : EIATTR_MERCURY_ISA_VERSION
	.align		4
        /*0010*/ 	.byte	0x03, 0x5f
        /*0012*/ 	.short	0x0101


	//----- nvinfo : EIATTR_VRC_CTA_INIT_COUNT
	.align		4
        /*0014*/ 	.byte	0x02, 0x4a
	.zero		1
	.zero		1


	//----- nvinfo : EIATTR_EXIT_INSTR_OFFSETS
	.align		4
        /*0018*/ 	.byte	0x04, 0x1c
        /*001a*/ 	.short	(.L_466 - .L_465)


	//   ....[0]....
.L_465:
        /*001c*/ 	.word	0x00000010


	//----- nvinfo : EIATTR_SW_WAR
	.align		4
.L_466:
        /*0020*/ 	.byte	0x04, 0x36
        /*0022*/ 	.short	(.L_468 - .L_467)
.L_467:
        /*0024*/ 	.word	0x00000008
.L_468:


//--------------------- .nv.callgraph             --------------------------
	.section	.nv.callgraph,"",@"SHT_CUDA_CALLGRAPH"
	.align	4
	.sectionentsize	8
	.align		4
        /*0000*/ 	.word	0x00000000
	.align		4
        /*0004*/ 	.word	0xffffffff
	.align		4
        /*0008*/ 	.word	0x00000000
	.align		4
        /*000c*/ 	.word	0xfffffffe
	.align		4
        /*0010*/ 	.word	0x00000000
	.align		4
        /*0014*/ 	.word	0xfffffffd
	.align		4
        /*0018*/ 	.word	0x00000000
	.align		4
        /*001c*/ 	.word	0xfffffffc


//--------------------- .nv.constant4             --------------------------
	.section	.nv.constant4,"a",@progbits
	.align	8
	.align		8
.nv.constant4:
        /*0000*/ 	.dword	_ZN30_INTERNAL_291b7f8d_4_k_cu_main4cuda3std3__45__cpo5beginE
	.align		8
        /*0008*/ 	.dword	_ZN30_INTERNAL_291b7f8d_4_k_cu_main4cuda3std3__45__cpo3endE
	.align		8
        /*0010*/ 	.dword	_ZN30_INTERNAL_291b7f8d_4_k_cu_main4cuda3std3__45__cpo6cbeginE
	.align		8
        /*0018*/ 	.dword	_ZN30_INTERNAL_291b7f8d_4_k_cu_main4cuda3std3__45__cpo4cendE
	.align		8
        /*0020*/ 	.dword	_ZN30_INTERNAL_291b7f8d_4_k_cu_main4cuda3std3__45__cpo6rbeginE
	.align		8
        /*0028*/ 	.dword	_ZN30_INTERNAL_291b7f8d_4_k_cu_main4cuda3std3__45__cpo4rendE
	.align		8
        /*0030*/ 	.dword	_ZN30_INTERNAL_291b7f8d_4_k_cu_main4cuda3std3__45__cpo7crbeginE
	.align		8
        /*0038*/ 	.dword	_ZN30_INTERNAL_291b7f8d_4_k_cu_main4cuda3std3__45__cpo5crendE
	.align		8
        /*0040*/ 	.dword	_ZN30_INTERNAL_291b7f8d_4_k_cu_main4cuda3std3__432_GLOBAL__N__291b7f8d_4_k_cu_main6ignoreE
	.align		8
        /*0048*/ 	.dword	_ZN30_INTERNAL_291b7f8d_4_k_cu_main4cuda3std3__419piecewise_constructE
	.align		8
        /*0050*/ 	.dword	_ZN30_INTERNAL_291b7f8d_4_k_cu_main4cuda3std3__48in_placeE
	.align		8
        /*0058*/ 	.dword	_ZN30_INTERNAL_291b7f8d_4_k_cu_main4cuda3std3__420unreachable_sentinelE
	.align		8
        /*0060*/ 	.dword	_ZN30_INTERNAL_291b7f8d_4_k_cu_main4cuda3std3__47nulloptE
	.align		8
        /*0068*/ 	.dword	_ZN30_INTERNAL_291b7f8d_4_k_cu_main4cuda3std3__48unexpectE
	.align		8
        /*0070*/ 	.dword	_ZN30_INTERNAL_291b7f8d_4_k_cu_main4cuda3std6ranges3__45__cpo4swapE
	.align		8
        /*0078*/ 	.dword	_ZN30_INTERNAL_291b7f8d_4_k_cu_main4cuda3std6ranges3__45__cpo9iter_moveE
	.align		8
        /*0080*/ 	.dword	_ZN30_INTERNAL_291b7f8d_4_k_cu_main4cuda3std6ranges3__45__cpo5beginE
	.align		8
        /*0088*/ 	.dword	_ZN30_INTERNAL_291b7f8d_4_k_cu_main4cuda3std6ranges3__45__cpo3endE
	.align		8
        /*0090*/ 	.dword	_ZN30_INTERNAL_291b7f8d_4_k_cu_main4cuda3std6ranges3__45__cpo6cbeginE
	.align		8
        /*0098*/ 	.dword	_ZN30_INTERNAL_291b7f8d_4_k_cu_main4cuda3std6ranges3__45__cpo4cendE
	.align		8
        /*00a0*/ 	.dword	_ZN30_INTERNAL_291b7f8d_4_k_cu_main4cuda3std6ranges3__45__cpo7advanceE
	.align		8
        /*00a8*/ 	.dword	_ZN30_INTERNAL_291b7f8d_4_k_cu_main4cuda3std6ranges3__45__cpo9iter_swapE
	.align		8
        /*00b0*/ 	.dword	_ZN30_INTERNAL_291b7f8d_4_k_cu_main4cuda3std6ranges3__45__cpo4nextE
	.align		8
        /*00b8*/ 	.dword	_ZN30_INTERNAL_291b7f8d_4_k_cu_main4cuda3std6ranges3__45__cpo4prevE
	.align		8
        /*00c0*/ 	.dword	_ZN30_INTERNAL_291b7f8d_4_k_cu_main4cuda3std6ranges3__45__cpo4dataE
	.align		8
        /*00c8*/ 	.dword	_ZN30_INTERNAL_291b7f8d_4_k_cu_main4cuda3std6ranges3__45__cpo5cdataE
	.align		8
        /*00d0*/ 	.dword	_ZN30_INTERNAL_291b7f8d_4_k_cu_main4cuda3std6ranges3__45__cpo4sizeE
	.align		8
        /*00d8*/ 	.dword	_ZN30_INTERNAL_291b7f8d_4_k_cu_main4cuda3std6ranges3__45__cpo5ssizeE
	.align		8
        /*00e0*/ 	.dword	_ZN30_INTERNAL_291b7f8d_4_k_cu_main4cuda3std6ranges3__45__cpo8distanceE
	.align		8
        /*00e8*/ 	.dword	_ZN30_INTERNAL_291b7f8d_4_k_cu_main6thrust24THRUST_300001_SM_1000_NS8cuda_cub3parE
	.align		8
        /*00f0*/ 	.dword	_ZN30_INTERNAL_291b7f8d_4_k_cu_main6thrust24THRUST_300001_SM_1000_NS8cuda_cub10par_nosyncE
	.align		8
        /*00f8*/ 	.dword	_ZN30_INTERNAL_291b7f8d_4_k_cu_main6thrust24THRUST_300001_SM_1000_NS6system6detail10sequential3seqE
	.align		8
        /*0100*/ 	.dword	_ZN30_INTERNAL_291b7f8d_4_k_cu_main6thrust24THRUST_300001_SM_1000_NS12placeholders2_1E
	.align		8
        /*0108*/ 	.dword	_ZN30_INTERNAL_291b7f8d_4_k_cu_main6thrust24THRUST_300001_SM_1000_NS12placeholders2_2E
	.align		8
        /*0110*/ 	.dword	_ZN30_INTERNAL_291b7f8d_4_k_cu_main6thrust24THRUST_300001_SM_1000_NS12placeholders2_3E
	.align		8
        /*0118*/ 	.dword	_ZN30_INTERNAL_291b7f8d_4_k_cu_main6thrust24THRUST_300001_SM_1000_NS12placeholders2_4E
	.align		8
        /*0120*/ 	.dword	_ZN30_INTERNAL_291b7f8d_4_k_cu_main6thrust24THRUST_300001_SM_1000_NS12placeholders2_5E
	.align		8
        /*0128*/ 	.dword	_ZN30_INTERNAL_291b7f8d_4_k_cu_main6thrust24THRUST_300001_SM_1000_NS12placeholders2_6E
	.align		8
        /*0130*/ 	.dword	_ZN30_INTERNAL_291b7f8d_4_k_cu_main6thrust24THRUST_300001_SM_1000_NS12placeholders2_7E
	.align		8
        /*0138*/ 	.dword	_ZN30_INTERNAL_291b7f8d_4_k_cu_main6thrust24THRUST_300001_SM_1000_NS12placeholders2_8E
	.align		8
        /*0140*/ 	.dword	_ZN30_INTERNAL_291b7f8d_4_k_cu_main6thrust24THRUST_300001_SM_1000_NS12placeholders2_9E
	.align		8
        /*0148*/ 	.dword	_ZN30_INTERNAL_291b7f8d_4_k_cu_main6thrust24THRUST_300001_SM_1000_NS12placeholders3_10E
	.align		8
        /*0150*/ 	.dword	_ZN30_INTERNAL_291b7f8d_4_k_cu_main6thrust24THRUST_300001_SM_1000_NS3seqE


//--------------------- .text._ZN3cub18CUB_300001_SM_10006detail4scan16DeviceScanKernelINS2_10policy_hubIiiim9comparar2E10Policy1000EN6thrust24THRUST_300001_SM_1000_NS6detail15normal_iteratorINS9_10device_ptrIiEEEESE_NS0_13ScanTileStateIiLb1EEES5_NS0_8NullTypeEmiLb0ESH_EEvT0_T1_T2_iT3_T4_T5_ --------------------------
	.section	.text._ZN3cub18CUB_300001_SM_10006detail4scan16DeviceScanKernelINS2_10policy_hubIiiim9comparar2E10Policy1000EN6thrust24THRUST_300001_SM_1000_NS6detail15normal_iteratorINS9_10device_ptrIiEEEESE_NS0_13ScanTileStateIiLb1EEES5_NS0_8NullTypeEmiLb0ESH_EEvT0_T1_T2_iT3_T4_T5_,"ax",@progbits
	.align	128
        .global         _ZN3cub18CUB_300001_SM_10006detail4scan16DeviceScanKernelINS2_10policy_hubIiiim9comparar2E10Policy1000EN6thrust24THRUST_300001_SM_1000_NS6detail15normal_iteratorINS9_10device_ptrIiEEEESE_NS0_13ScanTileStateIiLb1EEES5_NS0_8NullTypeEmiLb0ESH_EEvT0_T1_T2_iT3_T4_T5_
        .type           _ZN3cub18CUB_300001_SM_10006detail4scan16DeviceScanKernelINS2_10policy_hubIiiim9comparar2E10Policy1000EN6thrust24THRUST_300001_SM_1000_NS6detail15normal_iteratorINS9_10device_ptrIiEEEESE_NS0_13ScanTileStateIiLb1EEES5_NS0_8NullTypeEmiLb0ESH_EEvT0_T1_T2_iT3_T4_T5_,@function
        .size           _ZN3cub18CUB_300001_SM_10006detail4scan16DeviceScanKernelINS2_10policy_hubIiiim9comparar2E10Policy1000EN6thrust24THRUST_300001_SM_1000_NS6detail15normal_iteratorINS9_10device_ptrIiEEEESE_NS0_13ScanTileStateIiLb1EEES5_NS0_8NullTypeEmiLb0ESH_EEvT0_T1_T2_iT3_T4_T5_,(.L_x_1377 - _ZN3cub18CUB_300001_SM_10006detail4scan16DeviceScanKernelINS2_10policy_hubIiiim9comparar2E10Policy1000EN6thrust24THRUST_300001_SM_1000_NS6detail15normal_iteratorINS9_10device_ptrIiEEEESE_NS0_13ScanTileStateIiLb1EEES5_NS0_8NullTypeEmiLb0ESH_EEvT0_T1_T2_iT3_T4_T5_)
        .other          _ZN3cub18CUB_300001_SM_10006detail4scan16DeviceScanKernelINS2_10policy_hubIiiim9comparar2E10Policy1000EN6thrust24THRUST_300001_SM_1000_NS6detail15normal_iteratorINS9_10device_ptrIiEEEESE_NS0_13ScanTileStateIiLb1EEES5_NS0_8NullTypeEmiLb0ESH_EEvT0_T1_T2_iT3_T4_T5_,@"STO_CUDA_ENTRY STV_DEFAULT"
_ZN3cub18CUB_300001_SM_10006detail4scan16DeviceScanKernelINS2_10policy_hubIiiim9comparar2E10Policy1000EN6thrust24THRUST_300001_SM_1000_NS6detail15normal_iteratorINS9_10device_ptrIiEEEESE_NS0_13ScanTileStateIiLb1EEES5_NS0_8NullTypeEmiLb0ESH_EEvT0_T1_T2_iT3_T4_T5_:
.text._ZN3cub18CUB_300001_SM_10006detail4scan16DeviceScanKernelINS2_10policy_hubIiiim9comparar2E10Policy1000EN6thrust24THRUST_300001_SM_1000_NS6detail15normal_iteratorINS9_10device_ptrIiEEEESE_NS0_13ScanTileStateIiLb1EEES5_NS0_8NullTypeEmiLb0ESH_EEvT0_T1_T2_iT3_T4_T5_:
[----:B------:R-:W-:Y:S08]  /*0000*/  LDC R1, c[0x0][0x37c] ;  /* 0x0000df00ff017b82 */ /* 0x000ff00000000800 */
[----:B------:R-:W0:Y:S01]  /*0010*/  S2UR UR4, SR_CTAID.X ;  /* 0x00000000000479c3 */ /* 0x000e220000002500 */
[----:B------:R-:W1:Y:S01]  /*0020*/  LDCU.64 UR6, c[0x0][0x3a0] ;  /* 0x00007400ff0677ac */ /* 0x000e620008000a00 */
[----:B------:R-:W2:Y:S06]  /*0030*/  LDCU.64 UR8, c[0x0][0x358] ;  /* 0x00006b00ff0877ac */ /* 0x000eac0008000a00 */
[----:B------:R-:W0:Y:S02]  /*0040*/  LDC R25, c[0x0][0x398] ;  /* 0x0000e600ff197b82 */ /* 0x000e240000000800 */
[----:B0-----:R-:W-:-:S04]  /*0050*/  VIADD R25, R25, UR4 ;  /* 0x0000000419197c36 */ /* 0x001fc80008000000 */
[----:B------:R-:W-:-:S03]  /*0060*/  IMAD.WIDE R32, R25, 0x780, RZ ;  /* 0x0000078019207825 */ /* 0x000fc600078e02ff */
[----:B-1----:R-:W-:-:S04]  /*0070*/  IADD3 R23, P0, PT, -R32, UR6, RZ ;  /* 0x0000000620177c10 */ /* 0x002fc8000ff1e1ff */
[----:B------:R-:W-:Y:S02]  /*0080*/  IADD3.X R0, PT, PT, ~R33, UR7, RZ, P0, !PT ;  /* 0x0000000721007c10 */ /* 0x000fe400087fe5ff */
[----:B------:R-:W-:-:S04]  /*0090*/  ISETP.GE.U32.AND P0, PT, R23, 0x781, PT ;  /* 0x000007811700780c */ /* 0x000fc80003f06070 */
[----:B------:R-:W-:-:S13]  /*00a0*/  ISETP.GE.U32.AND.EX P0, PT, R0, RZ, PT, P0 ;  /* 0x000000ff0000720c */ /* 0x000fda0003f06100 */
[----:B--2---:R-:W-:Y:S05]  /*00b0*/  @!P0 BRA `(.L_x_0) ;  /* 0x0000005c00c08947 */ /* 0x004fea0003800000 */
[----:B------:R-:W0:Y:S01]  /*00c0*/  S2R R9, SR_TID.X ;  /* 0x0000000000097919 */ /* 0x000e220000002100 */
[----:B------:R-:W1:Y:S01]  /*00d0*/  LDCU.64 UR4, c[0x0][0x380] ;  /* 0x00007000ff0477ac */ /* 0x000e620008000a00 */
[C---:B0-----:R-:W-:Y:S02]  /*00e0*/  LOP3.LUT R0, R9.reuse, 0x1f, RZ, 0xc0, !PT ;  /* 0x0000001f09007812 */ /* 0x041fe400078ec0ff */
[----:B------:R-:W-:-:S05]  /*00f0*/  LOP3.LUT R3, R9, 0x3e0, RZ, 0xc0, !PT ;  /* 0x000003e009037812 */ /* 0x000fca00078ec0ff */
[----:B------:R-:W-:-:S05]  /*0100*/  IMAD R3, R3, 0xf, R0 ;  /* 0x0000000f03037824 */ /* 0x000fca00078e0200 */
[----:B------:R-:W-:-:S05]  /*0110*/  IADD3 R3, P0, PT, R32, R3, RZ ;  /* 0x0000000320037210 */ /* 0x000fca0007f1e0ff */
[----:B------:R-:W-:Y:S02]  /*0120*/  IMAD.X R34, RZ, RZ, R33, P0 ;  /* 0x000000ffff227224 */ /* 0x000fe400000e0621 */
[----:B------:R-:W-:-:S03]  /*0130*/  IMAD.SHL.U32 R35, R3, 0x4, RZ ;  /* 0x0000000403237824 */ /* 0x000fc600078e00ff */
[----:B------:R-:W-:Y:S02]  /*0140*/  SHF.L.U64.HI R34, R3, 0x2, R34 ;  /* 0x0000000203227819 */ /* 0x000fe40000010222 */
[----:B-1----:R-:W-:-:S04]  /*0150*/  IADD3 R2, P0, PT, R35, UR4, RZ ;  /* 0x0000000423027c10 */ /* 0x002fc8000ff1e0ff */
[----:B------:R-:W-:-:S05]  /*0160*/  IADD3.X R3, PT, PT, R34, UR5, RZ, P0, !PT ;  /* 0x0000000522037c10 */ /* 0x000fca00087fe4ff */
[----:B------:R-:W2:Y:S04]  /*0170*/  LDG.E R36, desc[UR8][R2.64+0x680] ;  /* 0x0006800802247981 */ /* 0x000ea8000c1e1900 */
[----:B------:R-:W3:Y:S04]  /*0180*/  LDG.E R0, desc[UR8][R2.64] ;  /* 0x0000000802007981 */ /* 0x000ee8000c1e1900 */
[----:B------:R-:W4:Y:S04]  /*0190*/  LDG.E R4, desc[UR8][R2.64+0x80] ;  /* 0x0000800802047981 */ /* 0x000f28000c1e1900 */
[----:B------:R-:W5:Y:S04]  /*01a0*/  LDG.E R6, desc[UR8][R2.64+0x100] ;  /* 0x0001000802067981 */ /* 0x000f68000c1e1900 */
        /* <DEDUP_REMOVED lines=10> */
[----:B------:R0:W5:Y:S01]  /*0250*/  LDG.E R5, desc[UR8][R2.64+0x700] ;  /* 0x0007000802057981 */ /* 0x000162000c1e1900 */
[----:B------:R-:W1:Y:S01]  /*0260*/  S2R R7, SR_LANEID ;  /* 0x0000000000077919 */ /* 0x000e620000000000 */
[----:B------:R-:W1:Y:S01]  /*0270*/  S2UR UR5, SR_CgaCtaId ;  /* 0x00000000000579c3 */ /* 0x000e620000008800 */
[----:B------:R-:W-:Y:S01]  /*0280*/  UMOV UR4, 0x400 ;  /* 0x0000040000047882 */ /* 0x000fe20000000000 */
[----:B0-----:R-:W-:Y:S01]  /*0290*/  SHF.R.U32.HI R2, RZ, 0x5, R9 ;  /* 0x00000005ff027819 */ /* 0x001fe20000011609 */
[----:B-1----:R-:W-:-:S04]  /*02a0*/  ULEA UR4, UR5, UR4, 0x18 ;  /* 0x0000000405047291 */ /* 0x002fc8000f8ec0ff */
[----:B------:R-:W-:-:S05]  /*02b0*/  IMAD R19, R2, 0x1e0, R7 ;  /* 0x000001e002137824 */ /* 0x000fca00078e0207 */
[----:B------:R-:W-:Y:S02]  /*02c0*/  LEA R19, R19, UR4, 0x2 ;  /* 0x0000000413137c11 */ /* 0x000fe4000f8e10ff */
[----:B------:R-:W-:Y:S01]  /*02d0*/  ISETP.NE.AND P0, PT, R25, RZ, PT ;  /* 0x000000ff1900720c */ /* 0x000fe20003f05270 */
[----:B------:R-:W-:Y:S02]  /*02e0*/  BSSY.RECONVERGENT B0, `(.L_x_1) ;  /* 0x000059a000007945 */ /* 0x000fe40003800200 */
[----:B--2---:R0:W-:Y:S02]  /*02f0*/  STS [R19+0x680], R36 ;  /* 0x0006802413007388 */ /* 0x0041e40000000800 */
[----:B0-----:R-:W0:Y:S02]  /*0300*/  S2R R36, SR_LANEID ;  /* 0x0000000000247919 */ /* 0x001e240000000000 */
[----:B---3--:R1:W-:Y:S04]  /*0310*/  STS [R19], R0 ;  /* 0x0000000013007388 */ /* 0x0083e80000000800 */
[----:B----4-:R1:W-:Y:S04]  /*0320*/  STS [R19+0x80], R4 ;  /* 0x0000800413007388 */ /* 0x0103e80000000800 */
[----:B-----5:R1:W-:Y:S04]  /*0330*/  STS [R19+0x100], R6 ;  /* 0x0001000613007388 */ /* 0x0203e80000000800 */
[----:B------:R1:W-:Y:S04]  /*0340*/  STS [R19+0x180], R8 ;  /* 0x0001800813007388 */ /* 0x0003e80000000800 */
[----:B------:R1:W-:Y:S04]  /*0350*/  STS [R19+0x200], R10 ;  /* 0x0002000a13007388 */ /* 0x0003e80000000800 */
[----:B------:R1:W-:Y:S04]  /*0360*/  STS [R19+0x280], R12 ;  /* 0x0002800c13007388 */ /* 0x0003e80000000800 */
[----:B------:R1:W-:Y:S01]  /*0370*/  STS [R19+0x300], R14 ;  /* 0x0003000e13007388 */ /* 0x0003e20000000800 */
[----:B0-----:R-:W-:-:S03]  /*0380*/  IMAD R24, R36, 0x38, R19 ;  /* 0x0000003824187824 */ /* 0x001fc600078e0213 */
[----:B------:R1:W-:Y:S04]  /*0390*/  STS [R19+0x380], R16 ;  /* 0x0003801013007388 */ /* 0x0003e80000000800 */
[----:B------:R1:W-:Y:S04]  /*03a0*/  STS [R19+0x400], R22 ;  /* 0x0004001613007388 */ /* 0x0003e80000000800 */
[----:B------:R1:W-:Y:S04]  /*03b0*/  STS [R19+0x480], R26 ;  /* 0x0004801a13007388 */ /* 0x0003e80000000800 */
[----:B------:R1:W-:Y:S04]  /*03c0*/  STS [R19+0x500], R28 ;  /* 0x0005001c13007388 */ /* 0x0003e80000000800 */
[----:B------:R1:W-:Y:S04]  /*03d0*/  STS [R19+0x580], R30 ;  /* 0x0005801e13007388 */ /* 0x0003e80000000800 */
[----:B------:R1:W-:Y:S04]  /*03e0*/  STS [R19+0x600], R32 ;  /* 0x0006002013007388 */ /* 0x0003e80000000800 */
[----:B------:R1:W-:Y:S01]  /*03f0*/  STS [R19+0x700], R5 ;  /* 0x0007000513007388 */ /* 0x0003e20000000800 */
[----:B------:R-:W-:-:S03]  /*0400*/  NOP ;  /* 0x0000000000007918 */ /* 0x000fc60000000000 */
[----:B------:R1:W0:Y:S04]  /*0410*/  LDS R20, [R24] ;  /* 0x0000000018147984 */ /* 0x0002280000000800 */
[----:B------:R1:W2:Y:S04]  /*0420*/  LDS R18, [R24+0x4] ;  /* 0x0000040018127984 */ /* 0x0002a80000000800 */
[----:B------:R1:W3:Y:S04]  /*0430*/  LDS R17, [R24+0x8] ;  /* 0x0000080018117984 */ /* 0x0002e80000000800 */
[----:B------:R1:W4:Y:S04]  /*0440*/  LDS R16, [R24+0xc] ;  /* 0x00000c0018107984 */ /* 0x0003280000000800 */
[----:B------:R1:W0:Y:S04]  /*0450*/  LDS R15, [R24+0x10] ;  /* 0x00001000180f7984 */ /* 0x0002280000000800 */
        /* <DEDUP_REMOVED lines=9> */
[----:B------:R1:W0:Y:S01]  /*04f0*/  LDS R0, [R24+0x38] ;  /* 0x0000380018007984 */ /* 0x0002220000000800 */
[----:B------:R-:W-:Y:S06]  /*0500*/  BAR.SYNC.DEFER_BLOCKING 0x0 ;  /* 0x0000000000007b1d */ /* 0x000fec0000010000 */
[----:B--234-:R-:W-:Y:S05]  /*0510*/  @P0 BRA `(.L_x_2) ;  /* 0x0000002000540947 */ /* 0x01cfea0003800000 */
[C---:B------:R-:W-:Y:S01]  /*0520*/  ISETP.GT.AND P1, PT, R18.reuse, RZ, PT ;  /* 0x000000ff1200720c */ /* 0x040fe20003f24270 */
[----:B------:R-:W-:Y:S01]  /*0530*/  BSSY.RECONVERGENT B1, `(.L_x_3) ;  /* 0x000000e000017945 */ /* 0x000fe20003800200 */
[----:B0-----:R-:W-:Y:S01]  /*0540*/  ISETP.GE.AND P0, PT, R18, R20, PT ;  /* 0x000000141200720c */ /* 0x001fe20003f06270 */
[----:B------:R-:W-:Y:S01]  /*0550*/  VIADD R9, R20, 0xffffffff ;  /* 0xffffffff14097836 */ /* 0x000fe20000000000 */
[----:B------:R-:W-:Y:S01]  /*0560*/  ISETP.GT.AND P3, PT, R17, RZ, PT ;  /* 0x000000ff1100720c */ /* 0x000fe20003f64270 */
[----:B-1----:R-:W-:Y:S01]  /*0570*/  IMAD.MOV.U32 R8, RZ, RZ, R18 ;  /* 0x000000ffff087224 */ /* 0x002fe200078e0012 */
[----:B------:R-:W-:Y:S02]  /*0580*/  P2R R23, PR, RZ, 0x2 ;  /* 0x00000002ff177803 */ /* 0x000fe40000000000 */
[----:B------:R-:W-:-:S07]  /*0590*/  P2R R25, PR, RZ, 0x8 ;  /* 0x00000008ff197803 */ /* 0x000fce0000000000 */
[----:B------:R-:W-:Y:S05]  /*05a0*/  @P1 BRA P0, `(.L_x_4) ;  /* 0x0000000000181947 */ /* 0x000fea0000000000 */
[----:B------:R-:W-:Y:S01]  /*05b0*/  ISETP.GT.AND P0, PT, R9, R18, PT ;  /* 0x000000120900720c */ /* 0x000fe20003f04270 */
[----:B------:R-:W-:-:S03]  /*05c0*/  IMAD.MOV.U32 R8, RZ, RZ, R9 ;  /* 0x000000ffff087224 */ /* 0x000fc600078e0009 */
[----:B------:R-:W-:-:S13]  /*05d0*/  ISETP.GT.AND P0, PT, R20, 0x1, P0 ;  /* 0x000000011400780c */ /* 0x000fda0000704270 */
[----:B------:R-:W-:Y:S02]  /*05e0*/  @!P0 ISETP.NE.AND P1, PT, R18, R9, PT ;  /* 0x000000091200820c */ /* 0x000fe40003f25270 */
[----:B------:R-:W-:-:S04]  /*05f0*/  @!P0 VIMNMX R9, PT, PT, RZ, R18, !PT ;  /* 0x00000012ff098248 */ /* 0x000fc80007fe0100 */
[----:B------:R-:W-:-:S07]  /*0600*/  @!P0 SEL R8, R9, RZ, !P1 ;  /* 0x000000ff09088207 */ /* 0x000fce0004800000 */
.L_x_4:
[----:B------:R-:W-:Y:S05]  /*0610*/  BSYNC.RECONVERGENT B1 ;  /* 0x0000000000017941 */ /* 0x000fea0003800200 */
.L_x_3:
[----:B------:R-:W-:Y:S01]  /*0620*/  ISETP.GE.AND P0, PT, R17, R8, PT ;  /* 0x000000081100720c */ /* 0x000fe20003f06270 */
[----:B------:R-:W-:Y:S01]  /*0630*/  BSSY.RECONVERGENT B1, `(.L_x_5) ;  /* 0x000000c000017945 */ /* 0x000fe20003800200 */
[----:B------:R-:W-:Y:S01]  /*0640*/  ISETP.GT.AND P2, PT, R16, RZ, PT ;  /* 0x000000ff1000720c */ /* 0x000fe20003f44270 */
[----:B------:R-:W-:Y:S02]  /*0650*/  IMAD.MOV.U32 R9, RZ, RZ, R17 ;  /* 0x000000ffff097224 */ /* 0x000fe400078e0011 */
[----:B------:R-:W-:Y:S01]  /*0660*/  VIADD R10, R8, 0xffffffff ;  /* 0xffffffff080a7836 */ /* 0x000fe20000000000 */
[----:B------:R-:W-:-:S07]  /*0670*/  P2R R26, PR, RZ, 0x4 ;  /* 0x00000004ff1a7803 */ /* 0x000fce0000000000 */
[----:B------:R-:W-:Y:S05]  /*0680*/  @P3 BRA P0, `(.L_x_6) ;  /* 0x0000000000183947 */ /* 0x000fea0000000000 */
[----:B------:R-:W-:Y:S01]  /*0690*/  ISETP.GT.AND P0, PT, R10, R17, PT ;  /* 0x000000110a00720c */ /* 0x000fe20003f04270 */
[----:B------:R-:W-:-:S03]  /*06a0*/  IMAD.MOV.U32 R9, RZ, RZ, R10 ;  /* 0x000000ffff097224 */ /* 0x000fc600078e000a */
[----:B------:R-:W-:-:S13]  /*06b0*/  ISETP.GT.U32.AND P0, PT, R8, 0x1, P0 ;  /* 0x000000010800780c */ /* 0x000fda0000704070 */
[----:B------:R-:W-:Y:S02]  /*06c0*/  @!P0 ISETP.NE.AND P1, PT, R17, R10, PT ;  /* 0x0000000a1100820c */ /* 0x000fe40003f25270 */
[----:B------:R-:W-:-:S04]  /*06d0*/  @!P0 VIMNMX R8, PT, PT, RZ, R17, !PT ;  /* 0x00000011ff088248 */ /* 0x000fc80007fe0100 */
[----:B------:R-:W-:-:S07]  /*06e0*/  @!P0 SEL R9, R8, RZ, !P1 ;  /* 0x000000ff08098207 */ /* 0x000fce0004800000 */
.L_x_6:
[----:B------:R-:W-:Y:S05]  /*06f0*/  BSYNC.RECONVERGENT B1 ;  /* 0x0000000000017941 */ /* 0x000fea0003800200 */
.L_x_5:
        /* <DEDUP_REMOVED lines=13> */
.L_x_8:
[----:B------:R-:W-:Y:S05]  /*07d0*/  BSYNC.RECONVERGENT B1 ;  /* 0x0000000000017941 */ /* 0x000fea0003800200 */
.L_x_7:
        /* <DEDUP_REMOVED lines=13> */
.L_x_10:
[----:B------:R-:W-:Y:S05]  /*08b0*/  BSYNC.RECONVERGENT B1 ;  /* 0x0000000000017941 */ /* 0x000fea0003800200 */
.L_x_9:
[----:B------:R-:W-:Y:S01]  /*08c0*/  ISETP.GE.AND P0, PT, R14, R9, PT ;  /* 0x000000090e00720c */ /* 0x000fe20003f06270 */
[----:B------:R-:W-:Y:S01]  /*08d0*/  BSSY.RECONVERGENT B1, `(.L_x_11) ;  /* 0x000000a000017945 */ /* 0x000fe20003800200 */
[----:B------:R-:W-:Y:S02]  /*08e0*/  IMAD.MOV.U32 R8, RZ, RZ, R14 ;  /* 0x000000ffff087224 */ /* 0x000fe400078e000e */
[----:B------:R-:W-:-:S09]  /*08f0*/  VIADD R11, R9, 0xffffffff ;  /* 0xffffffff090b7836 */ /* 0x000fd20000000000 */
[----:B------:R-:W-:Y:S05]  /*0900*/  @P2 BRA P0, `(.L_x_12) ;  /* 0x0000000000182947 */ /* 0x000fea0000000000 */
[----:B------:R-:W-:Y:S01]  /*0910*/  ISETP.GT.AND P0, PT, R11, R14, PT ;  /* 0x0000000e0b00720c */ /* 0x000fe20003f04270 */
[----:B------:R-:W-:-:S03]  /*0920*/  IMAD.MOV.U32 R8, RZ, RZ, R11 ;  /* 0x000000ffff087224 */ /* 0x000fc600078e000b */
[----:B------:R-:W-:-:S13]  /*0930*/  ISETP.GT.U32.AND P0, PT, R9, 0x1, P0 ;  /* 0x000000010900780c */ /* 0x000fda0000704070 */
[----:B------:R-:W-:Y:S02]  /*0940*/  @!P0 ISETP.NE.AND P1, PT, R14, R11, PT ;  /* 0x0000000b0e00820c */ /* 0x000fe40003f25270 */
[----:B------:R-:W-:-:S04]  /*0950*/  @!P0 VIMNMX R9, PT, PT, RZ, R14, !PT ;  /* 0x0000000eff098248 */ /* 0x000fc80007fe0100 */
[----:B------:R-:W-:-:S07]  /*0960*/  @!P0 SEL R8, R9, RZ, !P1 ;  /* 0x000000ff09088207 */ /* 0x000fce0004800000 */
.L_x_12:
[----:B------:R-:W-:Y:S05]  /*0970*/  BSYNC.RECONVERGENT B1 ;  /* 0x0000000000017941 */ /* 0x000fea0003800200 */
.L_x_11:
[C---:B------:R-:W-:Y:S01]  /*0980*/  ISETP.GT.AND P1, PT, R13.reuse, RZ, PT ;  /* 0x000000ff0d00720c */ /* 0x040fe20003f24270 */
[----:B------:R-:W-:Y:S01]  /*0990*/  BSSY.RECONVERGENT B1, `(.L_x_13) ;  /* 0x000000c000017945 */ /* 0x000fe20003800200 */
[----:B------:R-:W-:Y:S01]  /*09a0*/  ISETP.GE.AND P0, PT, R13, R8, PT ;  /* 0x000000080d00720c */ /* 0x000fe20003f06270 */
[----:B------:R-:W-:Y:S01]  /*09b0*/  IMAD.MOV.U32 R9, RZ, RZ, R13 ;  /* 0x000000ffff097224 */ /* 0x000fe200078e000d */
[----:B------:R-:W-:Y:S01]  /*09c0*/  P2R R29, PR, RZ, 0x2 ;  /* 0x00000002ff1d7803 */ /* 0x000fe20000000000 */
[----:B------:R-:W-:-:S10]  /*09d0*/  VIADD R10, R8, 0xffffffff ;  /* 0xffffffff080a7836 */ /* 0x000fd40000000000 */
[----:B------:R-:W-:Y:S05]  /*09e0*/  @P1 BRA P0, `(.L_x_14) ;  /* 0x0000000000181947 */ /* 0x000fea0000000000 */
[----:B------:R-:W-:Y:S01]  /*09f0*/  ISETP.GT.AND P0, PT, R10, R13, PT ;  /* 0x0000000d0a00720c */ /* 0x000fe20003f04270 */
[----:B------:R-:W-:-:S03]  /*0a00*/  IMAD.MOV.U32 R9, RZ, RZ, R10 ;  /* 0x000000ffff097224 */ /* 0x000fc600078e000a */
[----:B------:R-:W-:-:S13]  /*0a10*/  ISETP.GT.U32.AND P0, PT, R8, 0x1, P0 ;  /* 0x000000010800780c */ /* 0x000fda0000704070 */
[----:B------:R-:W-:Y:S02]  /*0a20*/  @!P0 VIMNMX R8, PT, PT, RZ, R13, !PT ;  /* 0x0000000dff088248 */ /* 0x000fe40007fe0100 */
[----:B------:R-:W-:-:S04]  /*0a30*/  @!P0 ISETP.NE.AND P1, PT, R13, R10, PT ;  /* 0x0000000a0d00820c */ /* 0x000fc80003f25270 */
[----:B------:R-:W-:-:S09]  /*0a40*/  @!P0 SEL R9, R8, RZ, !P1 ;  /* 0x000000ff08098207 */ /* 0x000fd20004800000 */
.L_x_14:
[----:B------:R-:W-:Y:S05]  /*0a50*/  BSYNC.RECONVERGENT B1 ;  /* 0x0000000000017941 */ /* 0x000fea0003800200 */
.L_x_13:
[C---:B------:R-:W-:Y:S01]  /*0a60*/  ISETP.GT.AND P1, PT, R12.reuse, RZ, PT ;  /* 0x000000ff0c00720c */ /* 0x040fe20003f24270 */
[----:B------:R-:W-:Y:S01]  /*0a70*/  BSSY.RECONVERGENT B1, `(.L_x_15) ;  /* 0x000000e000017945 */ /* 0x000fe20003800200 */
[----:B------:R-:W-:Y:S01]  /*0a80*/  ISETP.GE.AND P0, PT, R12, R9, PT ;  /* 0x000000090c00720c */ /* 0x000fe20003f06270 */
[----:B------:R-:W-:Y:S01]  /*0a90*/  IMAD.MOV.U32 R8, RZ, RZ, R12 ;  /* 0x000000ffff087224 */ /* 0x000fe200078e000c */
[----:B------:R-:W-:Y:S01]  /*0aa0*/  P2R R30, PR, RZ, 0x2 ;  /* 0x00000002ff1e7803 */ /* 0x000fe20000000000 */
[----:B------:R-:W-:Y:S02]  /*0ab0*/  IMAD.MOV.U32 R11, RZ, RZ, R7 ;  /* 0x000000ffff0b7224 */ /* 0x000fe400078e0007 */
[----:B------:R-:W-:Y:S02]  /*0ac0*/  IMAD.MOV.U32 R10, RZ, RZ, R6 ;  /* 0x000000ffff0a7224 */ /* 0x000fe400078e0006 */
[----:B------:R-:W-:-:S06]  /*0ad0*/  VIADD R21, R9, 0xffffffff ;  /* 0xffffffff09157836 */ /* 0x000fcc0000000000 */
[----:B------:R-:W-:Y:S05]  /*0ae0*/  @P1 BRA P0, `(.L_x_16) ;  /* 0x0000000000181947 */ /* 0x000fea0000000000 */
[----:B------:R-:W-:Y:S01]  /*0af0*/  ISETP.GT.AND P0, PT, R21, R12, PT ;  /* 0x0000000c1500720c */ /* 0x000fe20003f04270 */
[----:B------:R-:W-:-:S03]  /*0b00*/  IMAD.MOV.U32 R8, RZ, RZ, R21 ;  /* 0x000000ffff087224 */ /* 0x000fc600078e0015 */
[----:B------:R-:W-:-:S13]  /*0b10*/  ISETP.GT.U32.AND P0, PT, R9, 0x1, P0 ;  /* 0x000000010900780c */ /* 0x000fda0000704070 */
[----:B------:R-:W-:Y:S02]  /*0b20*/  @!P0 VIMNMX R9, PT, PT, RZ, R12, !PT ;  /* 0x0000000cff098248 */ /* 0x000fe40007fe0100 */
[----:B------:R-:W-:-:S04]  /*0b30*/  @!P0 ISETP.NE.AND P1, PT, R12, R21, PT ;  /* 0x000000150c00820c */ /* 0x000fc80003f25270 */
[----:B------:R-:W-:-:S09]  /*0b40*/  @!P0 SEL R8, R9, RZ, !P1 ;  /* 0x000000ff09088207 */ /* 0x000fd20004800000 */
.L_x_16:
[----:B------:R-:W-:Y:S05]  /*0b50*/  BSYNC.RECONVERGENT B1 ;  /* 0x0000000000017941 */ /* 0x000fea0003800200 */
.L_x_15:
        /* <DEDUP_REMOVED lines=13> */
.L_x_18:
[----:B------:R-:W-:Y:S05]  /*0c30*/  BSYNC.RECONVERGENT B1 ;  /* 0x0000000000017941 */ /* 0x000fea0003800200 */
.L_x_17:
        /* <DEDUP_REMOVED lines=13> */
.L_x_20:
[----:B------:R-:W-:Y:S05]  /*0d10*/  BSYNC.RECONVERGENT B1 ;  /* 0x0000000000017941 */ /* 0x000fea0003800200 */
.L_x_19:
[C---:B------:R-:W-:Y:S01]  /*0d20*/  ISETP.GT.AND P0, PT, R5.reuse, RZ, PT ;  /* 0x000000ff0500720c */ /* 0x040fe20003f04270 */
[----:B------:R-:W-:Y:S01]  /*0d30*/  BSSY.RECONVERGENT B1, `(.L_x_21) ;  /* 0x000000b000017945 */ /* 0x000fe20003800200 */
[----:B------:R-:W-:Y:S01]  /*0d40*/  ISETP.GE.AND P1, PT, R5, R10, PT ;  /* 0x0000000a0500720c */ /* 0x000fe20003f26270 */
[----:B------:R-:W-:Y:S02]  /*0d50*/  IMAD.MOV.U32 R11, RZ, RZ, R3 ;  /* 0x000000ffff0b7224 */ /* 0x000fe400078e0003 */
        /* <DEDUP_REMOVED lines=8> */
.L_x_22:
[----:B------:R-:W-:Y:S05]  /*0de0*/  BSYNC.RECONVERGENT B1 ;  /* 0x0000000000017941 */ /* 0x000fea0003800200 */
.L_x_21:
        /* <DEDUP_REMOVED lines=12> */
.L_x_24:
[----:B------:R-:W-:Y:S05]  /*0eb0*/  BSYNC.RECONVERGENT B1 ;  /* 0x0000000000017941 */ /* 0x000fea0003800200 */
.L_x_23:
        /* <DEDUP_REMOVED lines=12> */
.L_x_26:
[----:B------:R-:W-:Y:S05]  /*0f80*/  BSYNC.RECONVERGENT B1 ;  /* 0x0000000000017941 */ /* 0x000fea0003800200 */
.L_x_25:
[C---:B------:R-:W-:Y:S01]  /*0f90*/  ISETP.GT.AND P3, PT, R2.reuse, RZ, PT ;  /* 0x000000ff0200720c */ /* 0x040fe20003f64270 */
[----:B------:R-:W-:Y:S01]  /*0fa0*/  BSSY.RECONVERGENT B1, `(.L_x_27) ;  /* 0x000000a000017945 */ /* 0x000fe20003800200 */
[----:B------:R-:W-:Y:S01]  /*0fb0*/  ISETP.GE.AND P4, PT, R2, R11, PT ;  /* 0x0000000b0200720c */ /* 0x000fe20003f86270 */
[----:B------:R-:W-:-:S12]  /*0fc0*/  VIADD R33, R11, 0xffffffff ;  /* 0xffffffff0b217836 */ /* 0x000fd80000000000 */
[----:B------:R-:W-:Y:S05]  /*0fd0*/  @P3 BRA P4, `(.L_x_28) ;  /* 0x0000000000183947 */ /* 0x000fea0002000000 */
[----:B------:R-:W-:Y:S01]  /*0fe0*/  ISETP.GT.AND P4, PT, R33, R2, PT ;  /* 0x000000022100720c */ /* 0x000fe20003f84270 */
[----:B------:R-:W-:-:S03]  /*0ff0*/  IMAD.MOV.U32 R21, RZ, RZ, R33 ;  /* 0x000000ffff157224 */ /* 0x000fc600078e0021 */
[----:B------:R-:W-:-:S13]  /*1000*/  ISETP.GT.U32.AND P4, PT, R11, 0x1, P4 ;  /* 0x000000010b00780c */ /* 0x000fda0002784070 */
[----:B------:R-:W-:Y:S02]  /*1010*/  @!P4 VIMNMX R8, PT, PT, RZ, R2, !PT ;  /* 0x00000002ff08c248 */ /* 0x000fe40007fe0100 */
[----:B------:R-:W-:-:S04]  /*1020*/  @!P4 ISETP.NE.AND P5, PT, R2, R33, PT ;  /* 0x000000210200c20c */ /* 0x000fc80003fa5270 */
[----:B------:R-:W-:-:S09]  /*1030*/  @!P4 SEL R21, R8, RZ, !P5 ;  /* 0x000000ff0815c207 */ /* 0x000fd20006800000 */
.L_x_28:
[----:B------:R-:W-:Y:S05]  /*1040*/  BSYNC.RECONVERGENT B1 ;  /* 0x0000000000017941 */ /* 0x000fea0003800200 */
.L_x_27:
        /* <DEDUP_REMOVED lines=11> */
.L_x_30:
[----:B------:R-:W-:Y:S05]  /*1100*/  BSYNC.RECONVERGENT B1 ;  /* 0x0000000000017941 */ /* 0x000fea0003800200 */
.L_x_29:
[----:B------:R-:W0:Y:S01]  /*1110*/  SHFL.UP PT, R10, R9, 0x1, RZ ;  /* 0x04200000090a7989 */ /* 0x000e2200000e00ff */
[C---:B------:R-:W-:Y:S01]  /*1120*/  ISETP.NE.AND P5, PT, R9.reuse, RZ, PT ;  /* 0x000000ff0900720c */ /* 0x040fe20003fa5270 */
[----:B------:R-:W-:Y:S01]  /*1130*/  BSSY.RECONVERGENT B1, `(.L_x_31) ;  /* 0x000000a000017945 */ /* 0x000fe20003800200 */
[----:B------:R-:W-:Y:S01]  /*1140*/  IMAD.MOV.U32 R8, RZ, RZ, R9 ;  /* 0x000000ffff087224 */ /* 0x000fe200078e0009 */
[----:B0-----:R-:W-:Y:S01]  /*1150*/  ISETP.GE.AND P6, PT, R9, R10, PT ;  /* 0x0000000a0900720c */ /* 0x001fe20003fc6270 */
[----:B------:R-:W-:-:S12]  /*1160*/  VIADD R22, R10, 0xffffffff ;  /* 0xffffffff0a167836 */ /* 0x000fd80000000000 */
[----:B------:R-:W-:Y:S05]  /*1170*/  @P6 BRA P5, `(.L_x_32) ;  /* 0x0000000000146947 */ /* 0x000fea0002800000 */
[----:B------:R-:W-:Y:S01]  /*1180*/  ISETP.GT.AND P5, PT, R22, R9, PT ;  /* 0x000000091600720c */ /* 0x000fe20003fa4270 */
[----:B------:R-:W-:-:S03]  /*1190*/  IMAD.MOV.U32 R8, RZ, RZ, R22 ;  /* 0x000000ffff087224 */ /* 0x000fc600078e0016 */
[----:B------:R-:W-:-:S13]  /*11a0*/  ISETP.GT.AND P5, PT, R10, 0x1, P5 ;  /* 0x000000010a00780c */ /* 0x000fda0002fa4270 */
[----:B------:R-:W-:-:S04]  /*11b0*/  @!P5 ISETP.NE.AND P6, PT, R9, R22, PT ;  /* 0x000000160900d20c */ /* 0x000fc80003fc5270 */
[----:B------:R-:W-:-:S09]  /*11c0*/  @!P5 SEL R8, R9, RZ, !P6 ;  /* 0x000000ff0908d207 */ /* 0x000fd20007000000 */
.L_x_32:
[----:B------:R-:W-:Y:S05]  /*11d0*/  BSYNC.RECONVERGENT B1 ;  /* 0x0000000000017941 */ /* 0x000fea0003800200 */
.L_x_31:
[----:B------:R-:W-:Y:S01]  /*11e0*/  ISETP.GE.AND P5, PT, R36, 0x1, PT ;  /* 0x000000012400780c */ /* 0x000fe20003fa6270 */
[----:B------:R-:W-:Y:S03]  /*11f0*/  BSSY.RECONVERGENT B1, `(.L_x_33) ;  /* 0x000000d000017945 */ /* 0x000fe60003800200 */
[----:B------:R-:W-:-:S04]  /*1200*/  SEL R9, R9, R8, !P5 ;  /* 0x0000000809097207 */ /* 0x000fc80006800000 */
[C---:B------:R-:W-:Y:S01]  /*1210*/  ISETP.NE.AND P5, PT, R9.reuse, RZ, PT ;  /* 0x000000ff0900720c */ /* 0x040fe20003fa5270 */
[----:B------:R-:W0:Y:S01]  /*1220*/  SHFL.UP PT, R10, R9, 0x2, RZ ;  /* 0x04400000090a7989 */ /* 0x000e2200000e00ff */
        /* <DEDUP_REMOVED lines=9> */
.L_x_34:
[----:B------:R-:W-:Y:S05]  /*12c0*/  BSYNC.RECONVERGENT B1 ;  /* 0x0000000000017941 */ /* 0x000fea0003800200 */
.L_x_33:
        /* <DEDUP_REMOVED lines=14> */
.L_x_36:
[----:B------:R-:W-:Y:S05]  /*13b0*/  BSYNC.RECONVERGENT B1 ;  /* 0x0000000000017941 */ /* 0x000fea0003800200 */
.L_x_35:
        /* <DEDUP_REMOVED lines=14> */
.L_x_38:
[----:B------:R-:W-:Y:S05]  /*14a0*/  BSYNC.RECONVERGENT B1 ;  /* 0x0000000000017941 */ /* 0x000fea0003800200 */
.L_x_37:
        /* <DEDUP_REMOVED lines=14> */
.L_x_40:
[----:B------:R-:W-:Y:S05]  /*1590*/  BSYNC.RECONVERGENT B1 ;  /* 0x0000000000017941 */ /* 0x000fea0003800200 */
.L_x_39:
[----:B------:R-:W0:Y:S01]  /*15a0*/  S2R R8, SR_TID.X ;  /* 0x0000000000087919 */ /* 0x000e220000002100 */
[----:B------:R-:W-:Y:S02]  /*15b0*/  ISETP.NE.AND P5, PT, R36, 0x1f, PT ;  /* 0x0000001f2400780c */ /* 0x000fe40003fa5270 */
[----:B0-----:R-:W-:-:S11]  /*15c0*/  SHF.R.U32.HI R8, RZ, 0x5, R8 ;  /* 0x00000005ff087819 */ /* 0x001fd60000011608 */
[----:B------:R-:W-:-:S05]  /*15d0*/  @!P5 LEA R8, R8, UR4, 0x2 ;  /* 0x000000040808dc11 */ /* 0x000fca000f8e10ff */
[----:B------:R-:W-:Y:S01]  /*15e0*/  @!P5 STS [R8+0x10], R37 ;  /* 0x000010250800d388 */ /* 0x000fe20000000800 */
[----:B------:R-:W-:Y:S01]  /*15f0*/  BAR.SYNC.DEFER_BLOCKING 0x0 ;  /* 0x0000000000007b1d */ /* 0x000fe20000010000 */
[----:B------:R-:W-:-:S04]  /*1600*/  ISETP.GE.AND P5, PT, R36, 0x10, PT ;  /* 0x000000102400780c */ /* 0x000fc80003fa6270 */
[----:B------:R-:W-:-:S06]  /*1610*/  SEL R21, R10, R37, !P5 ;  /* 0x000000250a157207 */ /* 0x000fcc0006800000 */
[----:B------:R-:W-:Y:S04]  /*1620*/  SHFL.UP PT, R21, R21, 0x1, RZ ;  /* 0x0420000015157989 */ /* 0x000fe800000e00ff */
[----:B------:R-:W0:Y:S02]  /*1630*/  LDS.128 R8, [UR4+0x10] ;  /* 0x00001004ff087984 */ /* 0x000e240008000c00 */
[C---:B0-----:R-:W-:Y:S01]  /*1640*/  ISETP.GT.AND P5, PT, R9.reuse, RZ, PT ;  /* 0x000000ff0900720c */ /* 0x041fe20003fa4270 */
[----:B------:R-:W-:Y:S01]  /*1650*/  VIADD R33, R8, 0xffffffff ;  /* 0xffffffff08217836 */ /* 0x000fe20000000000 */
[----:B------:R-:W-:Y:S01]  /*1660*/  ISETP.GE.AND P6, PT, R9, R8, PT ;  /* 0x000000080900720c */ /* 0x000fe20003fc6270 */
[----:B------:R-:W-:Y:S02]  /*1670*/  IMAD.MOV.U32 R36, RZ, RZ, R9 ;  /* 0x000000ffff247224 */ /* 0x000fe400078e0009 */
[----:B------:R-:W-:-:S10]  /*1680*/  IMAD.MOV.U32 R22, RZ, RZ, R10 ;  /* 0x000000ffff167224 */ /* 0x000fd400078e000a */
[----:B------:R-:W-:Y:S05]  /*1690*/  @P5 BRA P6, `(.L_x_41) ;  /* 0x0000000000185947 */ /* 0x000fea0003000000 */
[----:B------:R-:W-:Y:S01]  /*16a0*/  ISETP.GT.AND P5, PT, R33, R9, PT ;  /* 0x000000092100720c */ /* 0x000fe20003fa4270 */
[----:B------:R-:W-:-:S03]  /*16b0*/  IMAD.MOV.U32 R36, RZ, RZ, R33 ;  /* 0x000000ffff247224 */ /* 0x000fc600078e0021 */
[----:B------:R-:W-:-:S13]  /*16c0*/  ISETP.GT.AND P5, PT, R8, 0x1, P5 ;  /* 0x000000010800780c */ /* 0x000fda0002fa4270 */
[----:B------:R-:W-:Y:S02]  /*16d0*/  @!P5 VIMNMX R37, PT, PT, RZ, R9, !PT ;  /* 0x00000009ff25d248 */ /* 0x000fe40007fe0100 */
[----:B------:R-:W-:-:S04]  /*16e0*/  @!P5 ISETP.NE.AND P6, PT, R9, R33, PT ;  /* 0x000000210900d20c */ /* 0x000fc80003fc5270 */
[----:B------:R-:W-:-:S09]  /*16f0*/  @!P5 SEL R36, R37, RZ, !P6 ;  /* 0x000000ff2524d207 */ /* 0x000fd20007000000 */
.L_x_41:
[----:B------:R-:W-:Y:S01]  /*1700*/  ISETP.GT.AND P5, PT, R10, RZ, PT ;  /* 0x000000ff0a00720c */ /* 0x000fe20003fa4270 */
[----:B------:R-:W-:Y:S01]  /*1710*/  VIADD R9, R36, 0xffffffff ;  /* 0xffffffff24097836 */ /* 0x000fe20000000000 */
[----:B------:R-:W-:-:S13]  /*1720*/  ISETP.GE.AND P6, PT, R10, R36, PT ;  /* 0x000000240a00720c */ /* 0x000fda0003fc6270 */
[----:B------:R-:W-:Y:S05]  /*1730*/  @P5 BRA P6, `(.L_x_42) ;  /* 0x0000000000185947 */ /* 0x000fea0003000000 */
[----:B------:R-:W-:Y:S01]  /*1740*/  ISETP.GT.AND P5, PT, R9, R10, PT ;  /* 0x0000000a0900720c */ /* 0x000fe20003fa4270 */
[----:B------:R-:W-:-:S03]  /*1750*/  IMAD.MOV.U32 R22, RZ, RZ, R9 ;  /* 0x000000ffff167224 */ /* 0x000fc600078e0009 */
[----:B------:R-:W-:-:S13]  /*1760*/  ISETP.GT.U32.AND P5, PT, R36, 0x1, P5 ;  /* 0x000000012400780c */ /* 0x000fda0002fa4070 */
[----:B------:R-:W-:Y:S02]  /*1770*/  @!P5 VIMNMX R33, PT, PT, RZ, R10, !PT ;  /* 0x0000000aff21d248 */ /* 0x000fe40007fe0100 */
[----:B------:R-:W-:-:S04]  /*1780*/  @!P5 ISETP.NE.AND P6, PT, R10, R9, PT ;  /* 0x000000090a00d20c */ /* 0x000fc80003fc5270 */
[----:B------:R-:W-:-:S09]  /*1790*/  @!P5 SEL R22, R33, RZ, !P6 ;  /* 0x000000ff2116d207 */ /* 0x000fd20007000000 */
.L_x_42:
[----:B------:R-:W0:Y:S01]  /*17a0*/  S2R R9, SR_TID.X ;  /* 0x0000000000097919 */ /* 0x000e220000002100 */
[----:B------:R-:W-:Y:S02]  /*17b0*/  ISETP.GE.AND P6, PT, R11, R22, PT ;  /* 0x000000160b00720c */ /* 0x000fe40003fc6270 */
[----:B0-----:R-:W-:-:S04]  /*17c0*/  SHF.R.U32.HI R10, RZ, 0x5, R9 ;  /* 0x00000005ff0a7819 */ /* 0x001fc80000011609 */
[----:B------:R-:W-:-:S04]  /*17d0*/  ISETP.NE.AND P5, PT, R10, 0x2, PT ;  /* 0x000000020a00780c */ /* 0x000fc80003fa5270 */
[----:B------:R-:W-:Y:S02]  /*17e0*/  SEL R9, R36, R8, !P5 ;  /* 0x0000000824097207 */ /* 0x000fe40006800000 */
[----:B------:R-:W-:Y:S01]  /*17f0*/  ISETP.NE.AND P5, PT, R10, 0x3, PT ;  /* 0x000000030a00780c */ /* 0x000fe20003fa5270 */
[----:B------:R-:W-:-:S03]  /*1800*/  VIADD R10, R22, 0xffffffff ;  /* 0xffffffff160a7836 */ /* 0x000fc60000000000 */
[----:B------:R-:W-:Y:S01]  /*1810*/  SEL R8, R22, R9, !P5 ;  /* 0x0000000916087207 */ /* 0x000fe20006800000 */
[----:B------:R-:W-:Y:S01]  /*1820*/  IMAD.MOV.U32 R9, RZ, RZ, R11 ;  /* 0x000000ffff097224 */ /* 0x000fe200078e000b */
[----:B------:R-:W-:-:S13]  /*1830*/  ISETP.GT.AND P5, PT, R11, RZ, PT ;  /* 0x000000ff0b00720c */ /* 0x000fda0003fa4270 */
[----:B------:R-:W-:Y:S05]  /*1840*/  @P5 BRA P6, `(.L_x_43) ;  /* 0x0000000000185947 */ /* 0x000fea0003000000 */
[----:B------:R-:W-:Y:S01]  /*1850*/  ISETP.GT.AND P5, PT, R10, R11, PT ;  /* 0x0000000b0a00720c */ /* 0x000fe20003fa4270 */
[----:B------:R-:W-:-:S03]  /*1860*/  IMAD.MOV.U32 R9, RZ, RZ, R10 ;  /* 0x000000ffff097224 */ /* 0x000fc600078e000a */
[----:B------:R-:W-:-:S13]  /*1870*/  ISETP.GT.U32.AND P5, PT, R22, 0x1, P5 ;  /* 0x000000011600780c */ /* 0x000fda0002fa4070 */
[----:B------:R-:W-:Y:S02]  /*1880*/  @!P5 VIMNMX R22, PT, PT, RZ, R11, !PT ;  /* 0x0000000bff16d248 */ /* 0x000fe40007fe0100 */
[----:B------:R-:W-:-:S04]  /*1890*/  @!P5 ISETP.NE.AND P6, PT, R11, R10, PT ;  /* 0x0000000a0b00d20c */ /* 0x000fc80003fc5270 */
[----:B------:R-:W-:-:S09]  /*18a0*/  @!P5 SEL R9, R22, RZ, !P6 ;  /* 0x000000ff1609d207 */ /* 0x000fd20007000000 */
.L_x_43:
[----:B------:R-:W0:Y:S01]  /*18b0*/  S2R R36, SR_TID.X ;  /* 0x0000000000247919 */ /* 0x000e220000002100 */
[----:B------:R-:W-:Y:S01]  /*18c0*/  BSSY.RECONVERGENT B1, `(.L_x_44) ;  /* 0x0000013000017945 */ /* 0x000fe20003800200 */
[----:B0-----:R-:W-:-:S13]  /*18d0*/  ISETP.GE.U32.AND P5, PT, R36, 0x20, PT ;  /* 0x000000202400780c */ /* 0x001fda0003fa6070 */
[----:B------:R-:W-:Y:S05]  /*18e0*/  @!P5 BRA `(.L_x_45) ;  /* 0x000000000040d947 */ /* 0x000fea0003800000 */
[C---:B------:R-:W-:Y:S01]  /*18f0*/  ISETP.GE.AND P5, PT, R21.reuse, R8, PT ;  /* 0x000000081500720c */ /* 0x040fe20003fa6270 */
[----:B------:R-:W-:Y:S01]  /*1900*/  BSSY.RECONVERGENT B2, `(.L_x_46) ;  /* 0x000000b000027945 */ /* 0x000fe20003800200 */
[----:B------:R-:W-:Y:S01]  /*1910*/  ISETP.GT.AND P6, PT, R21, RZ, PT ;  /* 0x000000ff1500720c */ /* 0x000fe20003fc4270 */
[----:B------:R-:W-:Y:S02]  /*1920*/  VIADD R10, R8, 0xffffffff ;  /* 0xffffffff080a7836 */ /* 0x000fe40000000000 */
        /* <DEDUP_REMOVED lines=8> */
.L_x_47:
[----:B------:R-:W-:Y:S05]  /*19b0*/  BSYNC.RECONVERGENT B2 ;  /* 0x0000000000027941 */ /* 0x000fea0003800200 */
.L_x_46:
[----:B------:R-:W0:Y:S02]  /*19c0*/  S2R R10, SR_LANEID ;  /* 0x00000000000a7919 */ /* 0x000e240000000000 */
[----:B0-----:R-:W-:-:S04]  /*19d0*/  ISETP.NE.AND P5, PT, R10, RZ, PT ;  /* 0x000000ff0a00720c */ /* 0x001fc80003fa5270 */
[----:B------:R-:W-:-:S09]  /*19e0*/  SEL R21, R8, R11, !P5 ;  /* 0x0000000b08157207 */ /* 0x000fd20006800000 */
.L_x_45:
[----:B------:R-:W-:Y:S05]  /*19f0*/  BSYNC.RECONVERGENT B1 ;  /* 0x0000000000017941 */ /* 0x000fea0003800200 */
.L_x_44:
[----:B------:R-:W-:Y:S01]  /*1a00*/  ISETP.NE.AND P5, PT, R36, RZ, PT ;  /* 0x000000ff2400720c */ /* 0x000fe20003fa5270 */
[----:B------:R-:W-:Y:S01]  /*1a10*/  BSSY.RECONVERGENT B1, `(.L_x_48) ;  /* 0x0000010000017945 */ /* 0x000fe20003800200 */
[----:B------:R-:W-:Y:S02]  /*1a20*/  IMAD.MOV.U32 R33, RZ, RZ, R20 ;  /* 0x000000ffff217224 */ /* 0x000fe400078e0014 */
[----:B------:R-:W-:Y:S02]  /*1a30*/  IMAD.MOV.U32 R10, RZ, RZ, R18 ;  /* 0x000000ffff0a7224 */ /* 0x000fe400078e0012 */
[----:B------:R-:W-:-:S07]  /*1a40*/  IMAD.MOV.U32 R11, RZ, RZ, R17 ;  /* 0x000000ffff0b7224 */ /* 0x000fce00078e0011 */
[----:B------:R-:W-:Y:S05]  /*1a50*/  @!P5 BRA `(.L_x_49) ;  /* 0x00000000002cd947 */ /* 0x000fea0003800000 */
[C---:B------:R-:W-:Y:S01]  /*1a60*/  ISETP.GT.AND P5, PT, R20.reuse, RZ, PT ;  /* 0x000000ff1400720c */ /* 0x040fe20003fa4270 */
[----:B------:R-:W-:Y:S01]  /*1a70*/  VIADD R37, R21, 0xffffffff ;  /* 0xffffffff15257836 */ /* 0x000fe20000000000 */
[----:B------:R-:W-:Y:S01]  /*1a80*/  ISETP.GE.AND P6, PT, R20, R21, PT ;  /* 0x000000151400720c */ /* 0x000fe20003fc6270 */
[----:B------:R-:W-:-:S12]  /*1a90*/  IMAD.MOV.U32 R33, RZ, RZ, R20 ;  /* 0x000000ffff217224 */ /* 0x000fd800078e0014 */
[----:B------:R-:W-:Y:S05]  /*1aa0*/  @P5 BRA P6, `(.L_x_49) ;  /* 0x0000000000185947 */ /* 0x000fea0003000000 */
[----:B------:R-:W-:Y:S01]  /*1ab0*/  ISETP.GT.AND P5, PT, R37, R20, PT ;  /* 0x000000142500720c */ /* 0x000fe20003fa4270 */
[----:B------:R-:W-:-:S03]  /*1ac0*/  IMAD.MOV.U32 R33, RZ, RZ, R37 ;  /* 0x000000ffff217224 */ /* 0x000fc600078e0025 */
[----:B------:R-:W-:-:S13]  /*1ad0*/  ISETP.GT.AND P5, PT, R21, 0x1, P5 ;  /* 0x000000011500780c */ /* 0x000fda0002fa4270 */
[----:B------:R-:W-:Y:S02]  /*1ae0*/  @!P5 VIMNMX R8, PT, PT, RZ, R20, !PT ;  /* 0x00000014ff08d248 */ /* 0x000fe40007fe0100 */
[----:B------:R-:W-:-:S04]  /*1af0*/  @!P5 ISETP.NE.AND P6, PT, R20, R37, PT ;  /* 0x000000251400d20c */ /* 0x000fc80003fc5270 */
[----:B------:R-:W-:-:S09]  /*1b00*/  @!P5 SEL R33, R8, RZ, !P6 ;  /* 0x000000ff0821d207 */ /* 0x000fd20007000000 */
.L_x_49:
[----:B------:R-:W-:Y:S05]  /*1b10*/  BSYNC.RECONVERGENT B1 ;  /* 0x0000000000017941 */ /* 0x000fea0003800200 */
.L_x_48:
[----:B------:R-:W-:Y:S01]  /*1b20*/  ISETP.NE.AND P6, PT, R23, RZ, PT ;  /* 0x000000ff1700720c */ /* 0x000fe20003fc5270 */
[----:B------:R-:W-:Y:S01]  /*1b30*/  BSSY.RECONVERGENT B1, `(.L_x_50) ;  /* 0x000000b000017945 */ /* 0x000fe20003800200 */
[----:B------:R-:W-:Y:S01]  /*1b40*/  ISETP.GE.AND P5, PT, R18, R33, PT ;  /* 0x000000211200720c */ /* 0x000fe20003fa6270 */
[----:B------:R-:W-:Y:S02]  /*1b50*/  IMAD.MOV.U32 R20, RZ, RZ, R16 ;  /* 0x000000ffff147224 */ /* 0x000fe400078e0010 */
[----:B------:R-:W-:-:S10]  /*1b60*/  VIADD R21, R33, 0xffffffff ;  /* 0xffffffff21157836 */ /* 0x000fd40000000000 */
[----:B------:R-:W-:Y:S05]  /*1b70*/  @P6 BRA P5, `(.L_x_51) ;  /* 0x0000000000186947 */ /* 0x000fea0002800000 */
[----:B------:R-:W-:Y:S01]  /*1b80*/  ISETP.GT.AND P5, PT, R21, R18, PT ;  /* 0x000000121500720c */ /* 0x000fe20003fa4270 */
[----:B------:R-:W-:-:S03]  /*1b90*/  IMAD.MOV.U32 R10, RZ, RZ, R21 ;  /* 0x000000ffff0a7224 */ /* 0x000fc600078e0015 */
[----:B------:R-:W-:-:S13]  /*1ba0*/  ISETP.GT.AND P5, PT, R33, 0x1, P5 ;  /* 0x000000012100780c */ /* 0x000fda0002fa4270 */
[----:B------:R-:W-:Y:S02]  /*1bb0*/  @!P5 VIMNMX R8, PT, PT, RZ, R18, !PT ;  /* 0x00000012ff08d248 */ /* 0x000fe40007fe0100 */
[----:B------:R-:W-:-:S04]  /*1bc0*/  @!P5 ISETP.NE.AND P6, PT, R18, R21, PT ;  /* 0x000000151200d20c */ /* 0x000fc80003fc5270 */
[----:B------:R-:W-:-:S09]  /*1bd0*/  @!P5 SEL R10, R8, RZ, !P6 ;  /* 0x000000ff080ad207 */ /* 0x000fd20007000000 */
.L_x_51:
[----:B------:R-:W-:Y:S05]  /*1be0*/  BSYNC.RECONVERGENT B1 ;  /* 0x0000000000017941 */ /* 0x000fea0003800200 */
.L_x_50:
        /* <DEDUP_REMOVED lines=12> */
.L_x_53:
[----:B------:R-:W-:Y:S05]  /*1cb0*/  BSYNC.RECONVERGENT B1 ;  /* 0x0000000000017941 */ /* 0x000fea0003800200 */
.L_x_52:
        /* <DEDUP_REMOVED lines=12> */
.L_x_55:
[----:B------:R-:W-:Y:S05]  /*1d80*/  BSYNC.RECONVERGENT B1 ;  /* 0x0000000000017941 */ /* 0x000fea0003800200 */
.L_x_54:
        /* <DEDUP_REMOVED lines=12> */
.L_x_57:
[----:B------:R-:W-:Y:S05]  /*1e50*/  BSYNC.RECONVERGENT B1 ;  /* 0x0000000000017941 */ /* 0x000fea0003800200 */
.L_x_56:
        /* <DEDUP_REMOVED lines=12> */
.L_x_59:
[----:B------:R-:W-:Y:S05]  /*1f20*/  BSYNC.RECONVERGENT B1 ;  /* 0x0000000000017941 */ /* 0x000fea0003800200 */
.L_x_58:
        /* <DEDUP_REMOVED lines=12> */
.L_x_61:
[----:B------:R-:W-:Y:S05]  /*1ff0*/  BSYNC.RECONVERGENT B1 ;  /* 0x0000000000017941 */ /* 0x000fea0003800200 */
.L_x_60:
[----:B------:R-:W-:Y:S01]  /*2000*/  ISETP.NE.AND P6, PT, R30, RZ, PT ;  /* 0x000000ff1e00720c */ /* 0x000fe20003fc5270 */
        /* <DEDUP_REMOVED lines=10> */
.L_x_63:
[----:B------:R-:W-:Y:S05]  /*20b0*/  BSYNC.RECONVERGENT B1 ;  /* 0x0000000000017941 */ /* 0x000fea0003800200 */
.L_x_62:
        /* <DEDUP_REMOVED lines=11> */
.L_x_65:
[----:B------:R-:W-:Y:S05]  /*2170*/  BSYNC.RECONVERGENT B1 ;  /* 0x0000000000017941 */ /* 0x000fea0003800200 */
.L_x_64:
        /* <DEDUP_REMOVED lines=9> */
[----:B------:R-:W-:Y:S02]  /*2210*/  @!P5 ISETP.NE.AND P6, PT, R6, R7, PT ;  /* 0x000000070600d20c */ /* 0x000fe40003fc5270 */
[----:B------:R-:W-:-:S04]  /*2220*/  @!P5 VIMNMX R6, PT, PT, RZ, R6, !PT ;  /* 0x00000006ff06d248 */ /* 0x000fc80007fe0100 */
[----:B------:R-:W-:-:S07]  /*2230*/  @!P5 SEL R12, R6, RZ, !P6 ;  /* 0x000000ff060cd207 */ /* 0x000fce0007000000 */
.L_x_67:
[----:B------:R-:W-:Y:S05]  /*2240*/  BSYNC.RECONVERGENT B1 ;  /* 0x0000000000017941 */ /* 0x000fea0003800200 */
.L_x_66:
        /* <DEDUP_REMOVED lines=11> */
.L_x_69:
[----:B------:R-:W-:Y:S05]  /*2300*/  BSYNC.RECONVERGENT B1 ;  /* 0x0000000000017941 */ /* 0x000fea0003800200 */
.L_x_68:
        /* <DEDUP_REMOVED lines=11> */
.L_x_71:
[----:B------:R-:W-:Y:S05]  /*23c0*/  BSYNC.RECONVERGENT B1 ;  /* 0x0000000000017941 */ /* 0x000fea0003800200 */
.L_x_70:
        /* <DEDUP_REMOVED lines=11> */
.L_x_73:
[----:B------:R-:W-:Y:S05]  /*2480*/  BSYNC.RECONVERGENT B1 ;  /* 0x0000000000017941 */ /* 0x000fea0003800200 */
.L_x_72:
        /* <DEDUP_REMOVED lines=11> */
.L_x_75:
[----:B------:R-:W-:Y:S05]  /*2540*/  BSYNC.RECONVERGENT B1 ;  /* 0x0000000000017941 */ /* 0x000fea0003800200 */
.L_x_74:
[----:B------:R-:W-:Y:S01]  /*2550*/  ISETP.GE.AND P0, PT, R0, R13, PT ;  /* 0x0000000d0000720c */ /* 0x000fe20003f06270 */
[----:B------:R-:W-:Y:S01]  /*2560*/  BSSY.RECONVERGENT B1, `(.L_x_76) ;  /* 0x000000b000017945 */ /* 0x000fe20003800200 */
[----:B------:R-:W-:Y:S01]  /*2570*/  ISETP.NE.AND P2, PT, R36, RZ, PT ;  /* 0x000000ff2400720c */ /* 0x000fe20003f45270 */
[----:B------:R-:W-:Y:S02]  /*2580*/  IMAD.MOV.U32 R23, RZ, RZ, R0 ;  /* 0x000000ffff177224 */ /* 0x000fe400078e0000 */
[----:B------:R-:W-:-:S08]  /*2590*/  VIADD R3, R13, 0xffffffff ;  /* 0xffffffff0d037836 */ /* 0x000fd00000000000 */
[----:B------:R-:W-:Y:S05]  /*25a0*/  @P4 BRA P0, `(.L_x_77) ;  /* 0x0000000000184947 */ /* 0x000fea0000000000 */
[----:B------:R-:W-:Y:S01]  /*25b0*/  ISETP.GT.AND P0, PT, R3, R0, PT ;  /* 0x000000000300720c */ /* 0x000fe20003f04270 */
[----:B------:R-:W-:-:S03]  /*25c0*/  IMAD.MOV.U32 R23, RZ, RZ, R3 ;  /* 0x000000ffff177224 */ /* 0x000fc600078e0003 */
[----:B------:R-:W-:-:S13]  /*25d0*/  ISETP.GT.U32.AND P0, PT, R13, 0x1, P0 ;  /* 0x000000010d00780c */ /* 0x000fda0000704070 */
[----:B------:R-:W-:Y:S02]  /*25e0*/  @!P0 ISETP.NE.AND P1, PT, R0, R3, PT ;  /* 0x000000030000820c */ /* 0x000fe40003f25270 */
[----:B------:R-:W-:-:S04]  /*25f0*/  @!P0 VIMNMX R0, PT, PT, RZ, R0, !PT ;  /* 0x00000000ff008248 */ /* 0x000fc80007fe0100 */
[----:B------:R-:W-:-:S07]  /*2600*/  @!P0 SEL R23, R0, RZ, !P1 ;  /* 0x000000ff00178207 */ /* 0x000fce0004800000 */
.L_x_77:
[----:B------:R-:W-:Y:S05]  /*2610*/  BSYNC.RECONVERGENT B1 ;  /* 0x0000000000017941 */ /* 0x000fea0003800200 */
.L_x_76:
[----:B------:R-:W-:Y:S05]  /*2620*/  @P2 BRA `(.L_x_78) ;  /* 0x0000003400942947 */ /* 0x000fea0003800000 */
[----:B------:R-:W0:Y:S01]  /*2630*/  LDC.64 R2, c[0x0][0x390] ;  /* 0x0000e400ff027b82 */ /* 0x000e220000000a00 */
[----:B------:R-:W-:-:S05]  /*2640*/  IMAD.MOV.U32 R8, RZ, RZ, 0x65 ;  /* 0x00000065ff087424 */ /* 0x000fca00078e00ff */
[----:B0-----:R0:W-:Y:S01]  /*2650*/  ST.E.64.STRONG.GPU desc[UR8][R2.64+0x100], R8 ;  /* 0x0001000802007985 */ /* 0x0011e2000c10fb08 */
[----:B------:R-:W-:Y:S05]  /*2660*/  BRA `(.L_x_78) ;  /* 0x0000003400847947 */ /* 0x000fea0003800000 */
.L_x_2:
[C---:B------:R-:W-:Y:S01]  /*2670*/  ISETP.GT.AND P0, PT, R18.reuse, RZ, PT ;  /* 0x000000ff1200720c */ /* 0x040fe20003f04270 */
[----:B------:R-:W-:Y:S01]  /*2680*/  BSSY.RECONVERGENT B1, `(.L_x_79) ;  /* 0x000000c000017945 */ /* 0x000fe20003800200 */
[----:B0-----:R-:W-:Y:S01]  /*2690*/  ISETP.GE.AND P2, PT, R18, R20, PT ;  /* 0x000000141200720c */ /* 0x001fe20003f46270 */
[----:B------:R-:W-:Y:S01]  /*26a0*/  VIADD R9, R20, 0xffffffff ;  /* 0xffffffff14097836 */ /* 0x000fe20000000000 */
[----:B------:R-:W-:Y:S01]  /*26b0*/  ISETP.GT.AND P1, PT, R17, RZ, PT ;  /* 0x000000ff1100720c */ /* 0x000fe20003f24270 */
[----:B-1----:R-:W-:-:S10]  /*26c0*/  IMAD.MOV.U32 R8, RZ, RZ, R18 ;  /* 0x000000ffff087224 */ /* 0x002fd400078e0012 */
[----:B------:R-:W-:Y:S05]  /*26d0*/  @P0 BRA P2, `(.L_x_80) ;  /* 0x0000000000180947 */ /* 0x000fea0001000000 */
[----:B------:R-:W-:Y:S01]  /*26e0*/  ISETP.GT.AND P0, PT, R9, R18, PT ;  /* 0x000000120900720c */ /* 0x000fe20003f04270 */
[----:B------:R-:W-:-:S03]  /*26f0*/  IMAD.MOV.U32 R8, RZ, RZ, R9 ;  /* 0x000000ffff087224 */ /* 0x000fc600078e0009 */
[----:B------:R-:W-:-:S13]  /*2700*/  ISETP.GT.AND P0, PT, R20, 0x1, P0 ;  /* 0x000000011400780c */ /* 0x000fda0000704270 */
[----:B------:R-:W-:Y:S02]  /*2710*/  @!P0 ISETP.NE.AND P2, PT, R18, R9, PT ;  /* 0x000000091200820c */ /* 0x000fe40003f45270 */
[----:B------:R-:W-:-:S04]  /*2720*/  @!P0 VIMNMX R9, PT, PT, RZ, R18, !PT ;  /* 0x00000012ff098248 */ /* 0x000fc80007fe0100 */
[----:B------:R-:W-:-:S07]  /*2730*/  @!P0 SEL R8, R9, RZ, !P2 ;  /* 0x000000ff09088207 */ /* 0x000fce0005000000 */
.L_x_80:
[----:B------:R-:W-:Y:S05]  /*2740*/  BSYNC.RECONVERGENT B1 ;  /* 0x0000000000017941 */ /* 0x000fea0003800200 */
.L_x_79:
[----:B------:R-:W-:Y:S01]  /*2750*/  ISETP.GE.AND P0, PT, R17, R8, PT ;  /* 0x000000081100720c */ /* 0x000fe20003f06270 */
[----:B------:R-:W-:Y:S01]  /*2760*/  BSSY.RECONVERGENT B1, `(.L_x_81) ;  /* 0x000000b000017945 */ /* 0x000fe20003800200 */
[----:B------:R-:W-:Y:S01]  /*2770*/  ISETP.GT.AND P2, PT, R16, RZ, PT ;  /* 0x000000ff1000720c */ /* 0x000fe20003f44270 */
        /* <DEDUP_REMOVED lines=9> */
.L_x_82:
[----:B------:R-:W-:Y:S05]  /*2810*/  BSYNC.RECONVERGENT B1 ;  /* 0x0000000000017941 */ /* 0x000fea0003800200 */
.L_x_81:
        /* <DEDUP_REMOVED lines=12> */
.L_x_84:
[----:B------:R-:W-:Y:S05]  /*28e0*/  BSYNC.RECONVERGENT B1 ;  /* 0x0000000000017941 */ /* 0x000fea0003800200 */
.L_x_83:
        /* <DEDUP_REMOVED lines=12> */
.L_x_86:
[----:B------:R-:W-:Y:S05]  /*29b0*/  BSYNC.RECONVERGENT B1 ;  /* 0x0000000000017941 */ /* 0x000fea0003800200 */
.L_x_85:
        /* <DEDUP_REMOVED lines=12> */
.L_x_88:
[----:B------:R-:W-:Y:S05]  /*2a80*/  BSYNC.RECONVERGENT B1 ;  /* 0x0000000000017941 */ /* 0x000fea0003800200 */
.L_x_87:
        /* <DEDUP_REMOVED lines=12> */
.L_x_90:
[----:B------:R-:W-:Y:S05]  /*2b50*/  BSYNC.RECONVERGENT B1 ;  /* 0x0000000000017941 */ /* 0x000fea0003800200 */
.L_x_89:
        /* <DEDUP_REMOVED lines=12> */
.L_x_92:
[----:B------:R-:W-:Y:S05]  /*2c20*/  BSYNC.RECONVERGENT B1 ;  /* 0x0000000000017941 */ /* 0x000fea0003800200 */
.L_x_91:
        /* <DEDUP_REMOVED lines=12> */
.L_x_94:
[----:B------:R-:W-:Y:S05]  /*2cf0*/  BSYNC.RECONVERGENT B1 ;  /* 0x0000000000017941 */ /* 0x000fea0003800200 */
.L_x_93:
        /* <DEDUP_REMOVED lines=12> */
.L_x_96:
[----:B------:R-:W-:Y:S05]  /*2dc0*/  BSYNC.RECONVERGENT B1 ;  /* 0x0000000000017941 */ /* 0x000fea0003800200 */
.L_x_95:
        /* <DEDUP_REMOVED lines=12> */
.L_x_98:
[----:B------:R-:W-:Y:S05]  /*2e90*/  BSYNC.RECONVERGENT B1 ;  /* 0x0000000000017941 */ /* 0x000fea0003800200 */
.L_x_97:
        /* <DEDUP_REMOVED lines=12> */
.L_x_100:
[----:B------:R-:W-:Y:S05]  /*2f60*/  BSYNC.RECONVERGENT B1 ;  /* 0x0000000000017941 */ /* 0x000fea0003800200 */
.L_x_99:
        /* <DEDUP_REMOVED lines=12> */
.L_x_102:
[----:B------:R-:W-:Y:S05]  /*3030*/  BSYNC.RECONVERGENT B1 ;  /* 0x0000000000017941 */ /* 0x000fea0003800200 */
.L_x_101:
        /* <DEDUP_REMOVED lines=12> */
.L_x_104:
[----:B------:R-:W-:Y:S05]  /*3100*/  BSYNC.RECONVERGENT B1 ;  /* 0x0000000000017941 */ /* 0x000fea0003800200 */
.L_x_103:
        /* <DEDUP_REMOVED lines=11> */
.L_x_106:
[----:B------:R-:W-:Y:S05]  /*31c0*/  BSYNC.RECONVERGENT B1 ;  /* 0x0000000000017941 */ /* 0x000fea0003800200 */
.L_x_105:
[----:B------:R-:W0:Y:S01]  /*31d0*/  SHFL.UP PT, R11, R8, 0x1, RZ ;  /* 0x04200000080b7989 */ /* 0x000e2200000e00ff */
[C---:B------:R-:W-:Y:S01]  /*31e0*/  ISETP.NE.AND P1, PT, R8.reuse, RZ, PT ;  /* 0x000000ff0800720c */ /* 0x040fe20003f25270 */
[----:B------:R-:W-:Y:S01]  /*31f0*/  BSSY.RECONVERGENT B1, `(.L_x_107) ;  /* 0x000000c000017945 */ /* 0x000fe20003800200 */
[----:B------:R-:W-:Y:S01]  /*3200*/  IMAD.MOV.U32 R9, RZ, RZ, R8 ;  /* 0x000000ffff097224 */ /* 0x000fe200078e0008 */
[----:B------:R-:W1:Y:S01]  /*3210*/  S2R R27, SR_LANEID ;  /* 0x00000000001b7919 */ /* 0x000e620000000000 */
[----:B0-----:R-:W-:Y:S01]  /*3220*/  ISETP.GE.AND P0, PT, R8, R11, PT ;  /* 0x0000000b0800720c */ /* 0x001fe20003f06270 */
[----:B------:R-:W-:Y:S01]  /*3230*/  VIADD R21, R11, 0xffffffff ;  /* 0xffffffff0b157836 */ /* 0x000fe20000000000 */
[----:B-1----:R-:W-:-:S11]  /*3240*/  ISETP.GE.AND P2, PT, R27, 0x1, PT ;  /* 0x000000011b00780c */ /* 0x002fd60003f46270 */
[----:B------:R-:W-:Y:S05]  /*3250*/  @P0 BRA P1, `(.L_x_108) ;  /* 0x0000000000140947 */ /* 0x000fea0000800000 */
[----:B------:R-:W-:Y:S01]  /*3260*/  ISETP.GT.AND P0, PT, R21, R8, PT ;  /* 0x000000081500720c */ /* 0x000fe20003f04270 */
[----:B------:R-:W-:-:S03]  /*3270*/  IMAD.MOV.U32 R9, RZ, RZ, R21 ;  /* 0x000000ffff097224 */ /* 0x000fc600078e0015 */
[----:B------:R-:W-:-:S13]  /*3280*/  ISETP.GT.AND P0, PT, R11, 0x1, P0 ;  /* 0x000000010b00780c */ /* 0x000fda0000704270 */
[----:B------:R-:W-:-:S04]  /*3290*/  @!P0 ISETP.NE.AND P1, PT, R8, R21, PT ;  /* 0x000000150800820c */ /* 0x000fc80003f25270 */
[----:B------:R-:W-:-:S09]  /*32a0*/  @!P0 SEL R9, R8, RZ, !P1 ;  /* 0x000000ff08098207 */ /* 0x000fd20004800000 */
.L_x_108:
[----:B------:R-:W-:Y:S05]  /*32b0*/  BSYNC.RECONVERGENT B1 ;  /* 0x0000000000017941 */ /* 0x000fea0003800200 */
.L_x_107:
[----:B------:R-:W-:Y:S01]  /*32c0*/  SEL R9, R8, R9, !P2 ;  /* 0x0000000908097207 */ /* 0x000fe20005000000 */
[----:B------:R-:W-:Y:S01]  /*32d0*/  BSSY.RECONVERGENT B1, `(.L_x_109) ;  /* 0x000000d000017945 */ /* 0x000fe20003800200 */
[----:B------:R-:W-:Y:S02]  /*32e0*/  ISETP.GE.AND P2, PT, R27, 0x2, PT ;  /* 0x000000021b00780c */ /* 0x000fe40003f46270 */
        /* <DEDUP_REMOVED lines=11> */
.L_x_110:
[----:B------:R-:W-:Y:S05]  /*33a0*/  BSYNC.RECONVERGENT B1 ;  /* 0x0000000000017941 */ /* 0x000fea0003800200 */
.L_x_109:
        /* <DEDUP_REMOVED lines=14> */
.L_x_112:
[----:B------:R-:W-:Y:S05]  /*3490*/  BSYNC.RECONVERGENT B1 ;  /* 0x0000000000017941 */ /* 0x000fea0003800200 */
.L_x_111:
        /* <DEDUP_REMOVED lines=14> */
.L_x_114:
[----:B------:R-:W-:Y:S05]  /*3580*/  BSYNC.RECONVERGENT B1 ;  /* 0x0000000000017941 */ /* 0x000fea0003800200 */
.L_x_113:
[----:B------:R-:W-:Y:S01]  /*3590*/  SEL R22, R9, R8, !P2 ;  /* 0x0000000809167207 */ /* 0x000fe20005000000 */
[----:B------:R-:W0:Y:S01]  /*35a0*/  S2R R10, SR_TID.X ;  /* 0x00000000000a7919 */ /* 0x000e220000002100 */
[----:B------:R-:W-:Y:S01]  /*35b0*/  ISETP.NE.AND P2, PT, R27, 0x1f, PT ;  /* 0x0000001f1b00780c */ /* 0x000fe20003f45270 */
[----:B------:R-:W-:Y:S01]  /*35c0*/  BSSY.RECONVERGENT B1, `(.L_x_115) ;  /* 0x000000e000017945 */ /* 0x000fe20003800200 */
[C---:B------:R-:W-:Y:S01]  /*35d0*/  ISETP.NE.AND P1, PT, R22.reuse, RZ, PT ;  /* 0x000000ff1600720c */ /* 0x040fe20003f25270 */
[----:B------:R-:W1:Y:S01]  /*35e0*/  SHFL.UP PT, R9, R22, 0x10, RZ ;  /* 0x0600000016097989 */ /* 0x000e6200000e00ff */
[----:B------:R-:W-:Y:S01]  /*35f0*/  IMAD.MOV.U32 R21, RZ, RZ, R22 ;  /* 0x000000ffff157224 */ /* 0x000fe200078e0016 */
[----:B-1----:R-:W-:Y:S01]  /*3600*/  ISETP.GE.AND P0, PT, R22, R9, PT ;  /* 0x000000091600720c */ /* 0x002fe20003f06270 */
[----:B------:R-:W-:Y:S01]  /*3610*/  VIADD R11, R9, 0xffffffff ;  /* 0xffffffff090b7836 */ /* 0x000fe20000000000 */
[----:B0-----:R-:W-:-:S06]  /*3620*/  SHF.R.U32.HI R28, RZ, 0x5, R10 ;  /* 0x00000005ff1c7819 */ /* 0x001fcc000001160a */
[----:B------:R-:W-:-:S05]  /*3630*/  @!P2 LEA R26, R28, UR4, 0x2 ;  /* 0x000000041c1aac11 */ /* 0x000fca000f8e10ff */
[----:B------:R-:W-:Y:S05]  /*3640*/  @P0 BRA P1, `(.L_x_116) ;  /* 0x0000000000140947 */ /* 0x000fea0000800000 */
[----:B------:R-:W-:Y:S01]  /*3650*/  ISETP.GT.AND P0, PT, R11, R22, PT ;  /* 0x000000160b00720c */ /* 0x000fe20003f04270 */
[----:B------:R-:W-:-:S03]  /*3660*/  IMAD.MOV.U32 R21, RZ, RZ, R11 ;  /* 0x000000ffff157224 */ /* 0x000fc600078e000b */
[----:B------:R-:W-:-:S13]  /*3670*/  ISETP.GT.AND P0, PT, R9, 0x1, P0 ;  /* 0x000000010900780c */ /* 0x000fda0000704270 */
[----:B------:R-:W-:-:S04]  /*3680*/  @!P0 ISETP.NE.AND P1, PT, R22, R11, PT ;  /* 0x0000000b1600820c */ /* 0x000fc80003f25270 */
[----:B------:R-:W-:-:S09]  /*3690*/  @!P0 SEL R21, R22, RZ, !P1 ;  /* 0x000000ff16158207 */ /* 0x000fd20004800000 */
.L_x_116:
[----:B------:R-:W-:Y:S05]  /*36a0*/  BSYNC.RECONVERGENT B1 ;  /* 0x0000000000017941 */ /* 0x000fea0003800200 */
.L_x_115:
[----:B------:R-:W-:Y:S01]  /*36b0*/  @!P2 STS [R26+0x10], R21 ;  /* 0x000010151a00a388 */ /* 0x000fe20000000800 */
[----:B------:R-:W-:Y:S01]  /*36c0*/  BAR.SYNC.DEFER_BLOCKING 0x0 ;  /* 0x0000000000007b1d */ /* 0x000fe20000010000 */
[----:B------:R-:W-:Y:S02]  /*36d0*/  ISETP.GE.AND P0, PT, R27, 0x10, PT ;  /* 0x000000101b00780c */ /* 0x000fe40003f06270 */
[----:B------:R-:W-:Y:S02]  /*36e0*/  ISETP.NE.AND P1, PT, R28, 0x3, PT ;  /* 0x000000031c00780c */ /* 0x000fe40003f25270 */
[----:B------:R-:W-:-:S06]  /*36f0*/  SEL R23, R22, R21, !P0 ;  /* 0x0000001516177207 */ /* 0x000fcc0004000000 */
[----:B------:R-:W-:Y:S04]  /*3700*/  SHFL.UP PT, R23, R23, 0x1, RZ ;  /* 0x0420000017177989 */ /* 0x000fe800000e00ff */
[----:B------:R-:W0:Y:S02]  /*3710*/  LDS.128 R8, [UR4+0x10] ;  /* 0x00001004ff087984 */ /* 0x000e240008000c00 */
[C---:B0-----:R-:W-:Y:S01]  /*3720*/  ISETP.GT.AND P0, PT, R9.reuse, RZ, PT ;  /* 0x000000ff0900720c */ /* 0x041fe20003f04270 */
[----:B------:R-:W-:Y:S01]  /*3730*/  VIADD R22, R8, 0xffffffff ;  /* 0xffffffff08167836 */ /* 0x000fe20000000000 */
[----:B------:R-:W-:Y:S01]  /*3740*/  ISETP.GE.AND P2, PT, R9, R8, PT ;  /* 0x000000080900720c */ /* 0x000fe20003f46270 */
[----:B------:R-:W-:Y:S01]  /*3750*/  IMAD.MOV.U32 R21, RZ, RZ, R9 ;  /* 0x000000ffff157224 */ /* 0x000fe200078e0009 */
[----:B------:R-:W-:-:S11]  /*3760*/  ISETP.GT.AND P3, PT, R10, RZ, PT ;  /* 0x000000ff0a00720c */ /* 0x000fd60003f64270 */
[----:B------:R-:W-:Y:S05]  /*3770*/  @P0 BRA P2, `(.L_x_117) ;  /* 0x0000000000180947 */ /* 0x000fea0001000000 */
[----:B------:R-:W-:Y:S01]  /*3780*/  ISETP.GT.AND P0, PT, R22, R9, PT ;  /* 0x000000091600720c */ /* 0x000fe20003f04270 */
[----:B------:R-:W-:-:S03]  /*3790*/  IMAD.MOV.U32 R21, RZ, RZ, R22 ;  /* 0x000000ffff157224 */ /* 0x000fc600078e0016 */
[----:B------:R-:W-:-:S13]  /*37a0*/  ISETP.GT.AND P0, PT, R8, 0x1, P0 ;  /* 0x000000010800780c */ /* 0x000fda0000704270 */
[----:B------:R-:W-:Y:S02]  /*37b0*/  @!P0 ISETP.NE.AND P2, PT, R9, R22, PT ;  /* 0x000000160900820c */ /* 0x000fe40003f45270 */
[----:B------:R-:W-:-:S04]  /*37c0*/  @!P0 VIMNMX R9, PT, PT, RZ, R9, !PT ;  /* 0x00000009ff098248 */ /* 0x000fc80007fe0100 */
[----:B------:R-:W-:-:S07]  /*37d0*/  @!P0 SEL R21, R9, RZ, !P2 ;  /* 0x000000ff09158207 */ /* 0x000fce0005000000 */
.L_x_117:
[----:B------:R-:W-:Y:S01]  /*37e0*/  ISETP.GE.AND P0, PT, R10, R21, PT ;  /* 0x000000150a00720c */ /* 0x000fe20003f06270 */
[----:B------:R-:W-:Y:S01]  /*37f0*/  IMAD.MOV.U32 R22, RZ, RZ, R10 ;  /* 0x000000ffff167224 */ /* 0x000fe200078e000a */
[----:B------:R-:W-:Y:S01]  /*3800*/  ISETP.GT.AND P2, PT, R11, RZ, PT ;  /* 0x000000ff0b00720c */ /* 0x000fe20003f44270 */
        /* <DEDUP_REMOVED lines=8> */
.L_x_118:
[----:B------:R-:W0:Y:S01]  /*3890*/  S2R R26, SR_TID.X ;  /* 0x00000000001a7919 */ /* 0x000e220000002100 */
[----:B------:R-:W-:Y:S01]  /*38a0*/  ISETP.GE.AND P4, PT, R11, R22, PT ;  /* 0x000000160b00720c */ /* 0x000fe20003f86270 */
[----:B------:R-:W-:Y:S01]  /*38b0*/  IMAD.MOV.U32 R31, RZ, RZ, R11 ;  /* 0x000000ffff1f7224 */ /* 0x000fe200078e000b */
[----:B------:R-:W-:-:S04]  /*38c0*/  ISETP.NE.AND P0, PT, R28, 0x2, PT ;  /* 0x000000021c00780c */ /* 0x000fc80003f05270 */
[----:B------:R-:W-:Y:S01]  /*38d0*/  SEL R21, R21, R8, !P0 ;  /* 0x0000000815157207 */ /* 0x000fe20004000000 */
[----:B------:R-:W-:Y:S01]  /*38e0*/  VIADD R8, R22, 0xffffffff ;  /* 0xffffffff16087836 */ /* 0x000fe20000000000 */
[----:B0-----:R-:W-:-:S05]  /*38f0*/  ISETP.GE.U32.AND P3, PT, R26, 0x20, PT ;  /* 0x000000201a00780c */ /* 0x001fca0003f66070 */
[----:B------:R-:W-:Y:S08]  /*3900*/  @P2 BRA P4, `(.L_x_119) ;  /* 0x0000000000182947 */ /* 0x000ff00002000000 */
[----:B------:R-:W-:Y:S01]  /*3910*/  ISETP.GT.AND P0, PT, R8, R11, PT ;  /* 0x0000000b0800720c */ /* 0x000fe20003f04270 */
[----:B------:R-:W-:-:S03]  /*3920*/  IMAD.MOV.U32 R31, RZ, RZ, R8 ;  /* 0x000000ffff1f7224 */ /* 0x000fc600078e0008 */
[----:B------:R-:W-:-:S13]  /*3930*/  ISETP.GT.U32.AND P0, PT, R22, 0x1, P0 ;  /* 0x000000011600780c */ /* 0x000fda0000704070 */
[----:B------:R-:W-:Y:S02]  /*3940*/  @!P0 ISETP.NE.AND P2, PT, R11, R8, PT ;  /* 0x000000080b00820c */ /* 0x000fe40003f45270 */
[----:B------:R-:W-:-:S04]  /*3950*/  @!P0 VIMNMX R8, PT, PT, RZ, R11, !PT ;  /* 0x0000000bff088248 */ /* 0x000fc80007fe0100 */
[----:B------:R-:W-:-:S07]  /*3960*/  @!P0 SEL R31, R8, RZ, !P2 ;  /* 0x000000ff081f8207 */ /* 0x000fce0005000000 */
.L_x_119:
[----:B------:R-:W-:Y:S01]  /*3970*/  SEL R21, R22, R21, !P1 ;  /* 0x0000001516157207 */ /* 0x000fe20004800000 */
[----:B------:R-:W-:Y:S06]  /*3980*/  @!P3 BRA `(.L_x_120) ;  /* 0x000000000040b947 */ /* 0x000fec0003800000 */
[C---:B------:R-:W-:Y:S01]  /*3990*/  ISETP.GE.AND P0, PT, R23.reuse, R21, PT ;  /* 0x000000151700720c */ /* 0x040fe20003f06270 */
[----:B------:R-:W-:Y:S01]  /*39a0*/  BSSY.RECONVERGENT B1, `(.L_x_121) ;  /* 0x000000c000017945 */ /* 0x000fe20003800200 */
[----:B------:R-:W-:Y:S01]  /*39b0*/  ISETP.GT.AND P1, PT, R23, RZ, PT ;  /* 0x000000ff1700720c */ /* 0x000fe20003f24270 */
[----:B------:R-:W-:Y:S01]  /*39c0*/  VIADD R10, R21, 0xffffffff ;  /* 0xffffffff150a7836 */ /* 0x000fe20000000000 */
[----:B------:R-:W-:Y:S01]  /*39d0*/  ISETP.NE.AND P2, PT, R27, RZ, PT ;  /* 0x000000ff1b00720c */ /* 0x000fe20003f45270 */
[----:B------:R-:W-:-:S10]  /*39e0*/  IMAD.MOV.U32 R8, RZ, RZ, R23 ;  /* 0x000000ffff087224 */ /* 0x000fd400078e0017 */
[----:B------:R-:W-:Y:S05]  /*39f0*/  @P0 BRA P1, `(.L_x_122) ;  /* 0x0000000000180947 */ /* 0x000fea0000800000 */
[----:B------:R-:W-:Y:S01]  /*3a00*/  ISETP.GT.AND P0, PT, R10, R23, PT ;  /* 0x000000170a00720c */ /* 0x000fe20003f04270 */
[----:B------:R-:W-:-:S03]  /*3a10*/  IMAD.MOV.U32 R8, RZ, RZ, R10 ;  /* 0x000000ffff087224 */ /* 0x000fc600078e000a */
[----:B------:R-:W-:-:S13]  /*3a20*/  ISETP.GT.AND P0, PT, R21, 0x1, P0 ;  /* 0x000000011500780c */ /* 0x000fda0000704270 */
[----:B------:R-:W-:Y:S02]  /*3a30*/  @!P0 ISETP.NE.AND P1, PT, R23, R10, PT ;  /* 0x0000000a1700820c */ /* 0x000fe40003f25270 */
[----:B------:R-:W-:-:S04]  /*3a40*/  @!P0 VIMNMX R9, PT, PT, RZ, R23, !PT ;  /* 0x00000017ff098248 */ /* 0x000fc80007fe0100 */
[----:B------:R-:W-:-:S07]  /*3a50*/  @!P0 SEL R8, R9, RZ, !P1 ;  /* 0x000000ff09088207 */ /* 0x000fce0004800000 */
.L_x_122:
[----:B------:R-:W-:Y:S05]  /*3a60*/  BSYNC.RECONVERGENT B1 ;  /* 0x0000000000017941 */ /* 0x000fea0003800200 */
.L_x_121:
[----:B------:R-:W-:Y:S01]  /*3a70*/  SEL R23, R21, R8, !P2 ;  /* 0x0000000815177207 */ /* 0x000fe20005000000 */
[----:B------:R-:W-:Y:S06]  /*3a80*/  BRA `(.L_x_123) ;  /* 0x00000014001c7947 */ /* 0x000fec0003800000 */
.L_x_120:
[----:B------:R-:W0:Y:S01]  /*3a90*/  LDC.64 R8, c[0x0][0x390] ;  /* 0x0000e400ff087b82 */ /* 0x000e220000000a00 */
[----:B------:R-:W-:Y:S02]  /*3aa0*/  ISETP.NE.AND P0, PT, R26, RZ, PT ;  /* 0x000000ff1a00720c */ /* 0x000fe40003f05270 */
[----:B------:R-:W-:-:S05]  /*3ab0*/  LOP3.LUT R10, RZ, R26, RZ, 0x33, !PT ;  /* 0x0000001aff0a7212 */ /* 0x000fca00078e33ff */
[----:B------:R-:W1:Y:S06]  /*3ac0*/  LDC R28, c[0x0][0x370] ;  /* 0x0000dc00ff1c7b82 */ /* 0x000e6c0000000800 */
[----:B------:R-:W-:Y:S01]  /*3ad0*/  @!P0 IMAD.MOV.U32 R30, RZ, RZ, 0x64 ;  /* 0x00000064ff1e8424 */ /* 0x000fe200078e00ff */
[----:B------:R2:W-:Y:S01]  /*3ae0*/  @!P0 STS [UR4+0xc], R31 ;  /* 0x00000c1fff008988 */ /* 0x0005e20008000804 */
[----:B0-----:R-:W-:-:S04]  /*3af0*/  IMAD.WIDE R32, R25, 0x8, R8 ;  /* 0x0000000819207825 */ /* 0x001fc800078e0208 */
[----:B------:R-:W-:Y:S01]  /*3b00*/  IMAD.IADD R25, R25, 0x1, R10 ;  /* 0x0000000119197824 */ /* 0x000fe200078e020a */
[----:B------:R2:W-:Y:S01]  /*3b10*/  @!P0 ST.E.64.STRONG.GPU desc[UR8][R32.64+0x100], R30 ;  /* 0x0001001e20008985 */ /* 0x0005e2000c10fb08 */
[----:B-1----:R-:W-:-:S13]  /*3b20*/  ISETP.GT.U32.AND P0, PT, R28, 0x1f3, PT ;  /* 0x000001f31c00780c */ /* 0x002fda0003f04070 */
[----:B--2---:R-:W-:Y:S05]  /*3b30*/  @P0 BRA `(.L_x_124) ;  /* 0x0000000000080947 */ /* 0x004fea0003800000 */
[----:B------:R0:W-:Y:S06]  /*3b40*/  MEMBAR.SC.CTA ;  /* 0x0000000000007992 */ /* 0x0001ec0000000000 */
[----:B0-----:R-:W-:Y:S05]  /*3b50*/  BRA `(.L_x_125) ;  /* 0x0000000000087947 */ /* 0x001fea0003800000 */
.L_x_124:
[----:B------:R-:W-:Y:S05]  /*3b60*/  NANOSLEEP 0x1c2 ;  /* 0x000001c20000795d */ /* 0x000fea0003800000 */
[----:B------:R-:W-:Y:S01]  /*3b70*/  NOP ;  /* 0x0000000000007918 */ /* 0x000fe20000000000 */
.L_x_125:
[----:B------:R-:W-:-:S05]  /*3b80*/  IMAD.WIDE R8, R25, 0x8, R8 ;  /* 0x0000000819087825 */ /* 0x000fca00078e0208 */
[----:B------:R-:W2:Y:S01]  /*3b90*/  LD.E.64.STRONG.GPU R10, desc[UR8][R8.64+0x100] ;  /* 0x00010008080a7980 */ /* 0x000ea2000c10fb00 */
[----:B------:R-:W-:Y:S01]  /*3ba0*/  UMOV UR5, 0xffffffff ;  /* 0xffffffff00057882 */ /* 0x000fe20000000000 */
[----:B--2---:R-:W-:Y:S02]  /*3bb0*/  ISETP.NE.AND P4, PT, R10, 0x63, PT ;  /* 0x000000630a00780c */ /* 0x004fe40003f85270 */
[----:B------:R-:W-:Y:S11]  /*3bc0*/  BRA.DIV UR5, `(.L_x_126) ;  /* 0x0000008605987947 */ /* 0x000ff6000b800000 */
[----:B------:R-:W-:-:S13]  /*3bd0*/  VOTE.ANY P4, !P4 ;  /* 0x0000000000ff7806 */ /* 0x000fda0006080100 */
.L_x_414:
[----:B------:R-:W-:Y:S05]  /*3be0*/  @!P4 BRA `(.L_x_127) ;  /* 0x000000000030c947 */ /* 0x000fea0003800000 */
.L_x_131:
[----:B------:R-:W-:Y:S05]  /*3bf0*/  YIELD ;  /* 0x0000000000007946 */ /* 0x000fea0003800000 */
[----:B------:R-:W-:Y:S05]  /*3c00*/  @P0 BRA `(.L_x_128) ;  /* 0x0000000000080947 */ /* 0x000fea0003800000 */
[----:B------:R0:W-:Y:S06]  /*3c10*/  MEMBAR.SC.CTA ;  /* 0x0000000000007992 */ /* 0x0001ec0000000000 */
[----:B0-----:R-:W-:Y:S05]  /*3c20*/  BRA `(.L_x_129) ;  /* 0x0000000000087947 */ /* 0x001fea0003800000 */
.L_x_128:
[----:B------:R-:W-:Y:S05]  /*3c30*/  NANOSLEEP 0x15e ;  /* 0x0000015e0000795d */ /* 0x000fea0003800000 */
[----:B------:R-:W-:Y:S01]  /*3c40*/  NOP ;  /* 0x0000000000007918 */ /* 0x000fe20000000000 */
.L_x_129:
[----:B------:R-:W2:Y:S01]  /*3c50*/  LD.E.64.STRONG.GPU R10, desc[UR8][R8.64+0x100] ;  /* 0x00010008080a7980 */ /* 0x000ea2000c10fb00 */
[----:B------:R-:W-:Y:S01]  /*3c60*/  UMOV UR5, 0xffffffff ;  /* 0xffffffff00057882 */ /* 0x000fe20000000000 */
[----:B--2---:R-:W-:Y:S02]  /*3c70*/  ISETP.NE.AND P4, PT, R10, 0x63, PT ;  /* 0x000000630a00780c */ /* 0x004fe40003f85270 */
[----:B------:R-:W-:Y:S11]  /*3c80*/  BRA.DIV UR5, `(.L_x_130) ;  /* 0x0000008605887947 */ /* 0x000ff6000b800000 */
[----:B------:R-:W-:-:S13]  /*3c90*/  VOTE.ANY P4, !P4 ;  /* 0x0000000000ff7806 */ /* 0x000fda0006080100 */
.L_x_417:
[----:B------:R-:W-:Y:S05]  /*3ca0*/  @P4 BRA `(.L_x_131) ;  /* 0xfffffffc00d04947 */ /* 0x000fea000383ffff */
.L_x_127:
[----:B------:R-:W-:Y:S01]  /*3cb0*/  UMOV UR5, 0xffffffff ;  /* 0xffffffff00057882 */ /* 0x000fe20000000000 */
[----:B------:R-:W-:Y:S02]  /*3cc0*/  ISETP.NE.AND P0, PT, R10, 0x65, PT ;  /* 0x000000650a00780c */ /* 0x000fe40003f05270 */
[----:B------:R-:W-:Y:S11]  /*3cd0*/  BRA.DIV UR5, `(.L_x_132) ;  /* 0x0000008605947947 */ /* 0x000ff6000b800000 */
[----:B------:R-:W0:Y:S01]  /*3ce0*/  S2R R8, SR_GEMASK ;  /* 0x0000000000087919 */ /* 0x000e220000003c00 */
[----:B------:R-:W-:-:S04]  /*3cf0*/  VOTE.ANY R21, PT, !P0 ;  /* 0x0000000000157806 */ /* 0x000fc800040e0100 */
[----:B0-----:R-:W-:-:S05]  /*3d00*/  LOP3.LUT R21, R21, 0x80000000, R8, 0xec, !PT ;  /* 0x8000000015157812 */ /* 0x001fca00078eec08 */
[----:B------:R-:W-:-:S05]  /*3d10*/  VIADD R8, R21, 0xffffffff ;  /* 0xffffffff15087836 */ /* 0x000fca0000000000 */
[----:B------:R-:W-:-:S06]  /*3d20*/  LOP3.LUT R8, R21, R8, RZ, 0xc, !PT ;  /* 0x0000000815087212 */ /* 0x000fcc00078e0cff */
[----:B------:R-:W0:Y:S02]  /*3d30*/  POPC R8, R8 ;  /* 0x0000000800087309 */ /* 0x000e240000000000 */
[----:B0-----:R0:W1:Y:S02]  /*3d40*/  SHFL.DOWN PT, R26, R11, 0x1, R8 ;  /* 0x082000000b1a7989 */ /* 0x00106400000e0008 */
.L_x_421:
[----:B------:R-:W2:Y:S01]  /*3d50*/  S2R R29, SR_LANEID ;  /* 0x00000000001d7919 */ /* 0x000ea20000000000 */
[----:B------:R-:W-:Y:S01]  /*3d60*/  BSSY.RECONVERGENT B1, `(.L_x_133) ;  /* 0x000000f000017945 */ /* 0x000fe20003800200 */
[----:B------:R-:W-:Y:S01]  /*3d70*/  IMAD.MOV.U32 R22, RZ, RZ, R11 ;  /* 0x000000ffff167224 */ /* 0x000fe200078e000b */
[----:B--2---:R-:W-:-:S13]  /*3d80*/  ISETP.GE.AND P0, PT, R29, R8, PT ;  /* 0x000000081d00720c */ /* 0x004fda0003f06270 */
[----:B------:R-:W-:Y:S05]  /*3d90*/  @P0 BRA `(.L_x_134) ;  /* 0x00000000002c0947 */ /* 0x000fea0003800000 */
[C---:B-1----:R-:W-:Y:S01]  /*3da0*/  ISETP.GE.AND P0, PT, R11.reuse, R26, PT ;  /* 0x0000001a0b00720c */ /* 0x042fe20003f06270 */
[----:B------:R-:W-:Y:S01]  /*3db0*/  VIADD R30, R26, 0xffffffff ;  /* 0xffffffff1a1e7836 */ /* 0x000fe20000000000 */
[----:B------:R-:W-:Y:S01]  /*3dc0*/  ISETP.GT.AND P1, PT, R11, RZ, PT ;  /* 0x000000ff0b00720c */ /* 0x000fe20003f24270 */
[----:B------:R-:W-:-:S12]  /*3dd0*/  IMAD.MOV.U32 R22, RZ, RZ, R11 ;  /* 0x000000ffff167224 */ /* 0x000fd800078e000b */
[----:B------:R-:W-:Y:S05]  /*3de0*/  @P0 BRA P1, `(.L_x_134) ;  /* 0x0000000000180947 */ /* 0x000fea0000800000 */
[----:B------:R-:W-:Y:S01]  /*3df0*/  ISETP.GT.AND P0, PT, R30, R11, PT ;  /* 0x0000000b1e00720c */ /* 0x000fe20003f04270 */
[----:B------:R-:W-:-:S03]  /*3e00*/  IMAD.MOV.U32 R22, RZ, RZ, R30 ;  /* 0x000000ffff167224 */ /* 0x000fc600078e001e */
[----:B------:R-:W-:-:S13]  /*3e10*/  ISETP.GT.AND P0, PT, R26, 0x1, P0 ;  /* 0x000000011a00780c */ /* 0x000fda0000704270 */
[----:B------:R-:W-:Y:S02]  /*3e20*/  @!P0 ISETP.NE.AND P1, PT, R11, R30, PT ;  /* 0x0000001e0b00820c */ /* 0x000fe40003f25270 */
[----:B------:R-:W-:-:S04]  /*3e30*/  @!P0 VIMNMX R9, PT, PT, RZ, R11, !PT ;  /* 0x0000000bff098248 */ /* 0x000fc80007fe0100 */
[----:B------:R-:W-:-:S07]  /*3e40*/  @!P0 SEL R22, R9, RZ, !P1 ;  /* 0x000000ff09168207 */ /* 0x000fce0004800000 */
.L_x_134:
[----:B------:R-:W-:Y:S05]  /*3e50*/  BSYNC.RECONVERGENT B1 ;  /* 0x0000000000017941 */ /* 0x000fea0003800200 */
.L_x_133:
[----:B------:R-:W-:-:S03]  /*3e60*/  UMOV UR5, 0xffffffff ;  /* 0xffffffff00057882 */ /* 0x000fc60000000000 */
[----:B------:R-:W-:Y:S05]  /*3e70*/  BRA.DIV UR5, `(.L_x_135) ;  /* 0x00000086057c7947 */ /* 0x000fea000b800000 */
[----:B------:R2:W3:Y:S02]  /*3e80*/  SHFL.DOWN PT, R9, R22, 0x2, R8 ;  /* 0x0840000016097989 */ /* 0x0004e400000e0008 */
.L_x_424:
[----:B0-----:R-:W-:Y:S01]  /*3e90*/  VIADD R11, R29, 0x2 ;  /* 0x000000021d0b7836 */ /* 0x001fe20000000000 */
[----:B------:R-:W-:Y:S04]  /*3ea0*/  BSSY.RECONVERGENT B1, `(.L_x_136) ;  /* 0x000000f000017945 */ /* 0x000fe80003800200 */
[----:B------:R-:W-:Y:S01]  /*3eb0*/  ISETP.GT.AND P0, PT, R11, R8, PT ;  /* 0x000000080b00720c */ /* 0x000fe20003f04270 */
[----:B------:R-:W-:-:S12]  /*3ec0*/  IMAD.MOV.U32 R11, RZ, RZ, R22 ;  /* 0x000000ffff0b7224 */ /* 0x000fd800078e0016 */
[----:B------:R-:W-:Y:S05]  /*3ed0*/  @P0 BRA `(.L_x_137) ;  /* 0x00000000002c0947 */ /* 0x000fea0003800000 */
[C---:B---3--:R-:W-:Y:S01]  /*3ee0*/  ISETP.GE.AND P0, PT, R22.reuse, R9, PT ;  /* 0x000000091600720c */ /* 0x048fe20003f06270 */
        /* <DEDUP_REMOVED lines=10> */
.L_x_137:
[----:B------:R-:W-:Y:S05]  /*3f90*/  BSYNC.RECONVERGENT B1 ;  /* 0x0000000000017941 */ /* 0x000fea0003800200 */
.L_x_136:
[----:B------:R-:W-:-:S03]  /*3fa0*/  UMOV UR5, 0xffffffff ;  /* 0xffffffff00057882 */ /* 0x000fc60000000000 */
[----:B------:R-:W-:Y:S05]  /*3fb0*/  BRA.DIV UR5, `(.L_x_138) ;  /* 0x00000086054c7947 */ /* 0x000fea000b800000 */
[----:B---3--:R0:W3:Y:S02]  /*3fc0*/  SHFL.DOWN PT, R9, R11, 0x4, R8 ;  /* 0x088000000b097989 */ /* 0x0080e400000e0008 */
.L_x_427:
[----:B------:R-:W-:Y:S01]  /*3fd0*/  VIADD R37, R29, 0x4 ;  /* 0x000000041d257836 */ /* 0x000fe20000000000 */
[----:B------:R-:W-:Y:S01]  /*3fe0*/  BSSY.RECONVERGENT B1, `(.L_x_139) ;  /* 0x000000f000017945 */ /* 0x000fe20003800200 */
[----:B--2---:R-:W-:-:S03]  /*3ff0*/  IMAD.MOV.U32 R22, RZ, RZ, R11 ;  /* 0x000000ffff167224 */ /* 0x004fc600078e000b */
[----:B------:R-:W-:-:S13]  /*4000*/  ISETP.GT.AND P0, PT, R37, R8, PT ;  /* 0x000000082500720c */ /* 0x000fda0003f04270 */
[----:B------:R-:W-:Y:S05]  /*4010*/  @P0 BRA `(.L_x_140) ;  /* 0x00000000002c0947 */ /* 0x000fea0003800000 */
[----:B---3--:R-:W-:Y:S01]  /*4020*/  ISETP.GE.AND P0, PT, R11, R9, PT ;  /* 0x000000090b00720c */ /* 0x008fe20003f06270 */
[----:B-1----:R-:W-:Y:S01]  /*4030*/  VIADD R26, R9, 0xffffffff ;  /* 0xffffffff091a7836 */ /* 0x002fe20000000000 */
        /* <DEDUP_REMOVED lines=9> */
.L_x_140:
[----:B------:R-:W-:Y:S05]  /*40d0*/  BSYNC.RECONVERGENT B1 ;  /* 0x0000000000017941 */ /* 0x000fea0003800200 */
.L_x_139:
[----:B------:R-:W-:-:S03]  /*40e0*/  UMOV UR5, 0xffffffff ;  /* 0xffffffff00057882 */ /* 0x000fc60000000000 */
[----:B------:R-:W-:Y:S05]  /*40f0*/  BRA.DIV UR5, `(.L_x_141) ;  /* 0x0000008605207947 */ /* 0x000fea000b800000 */
[----:B---3--:R2:W3:Y:S02]  /*4100*/  SHFL.DOWN PT, R9, R22, 0x8, R8 ;  /* 0x0900000016097989 */ /* 0x0084e400000e0008 */
.L_x_430:
[----:B------:R-:W-:Y:S01]  /*4110*/  VIADD R36, R29, 0x8 ;  /* 0x000000081d247836 */ /* 0x000fe20000000000 */
[----:B------:R-:W-:Y:S01]  /*4120*/  BSSY.RECONVERGENT B1, `(.L_x_142) ;  /* 0x000000f000017945 */ /* 0x000fe20003800200 */
[----:B0-----:R-:W-:-:S03]  /*4130*/  IMAD.MOV.U32 R11, RZ, RZ, R22 ;  /* 0x000000ffff0b7224 */ /* 0x001fc600078e0016 */
[----:B------:R-:W-:-:S13]  /*4140*/  ISETP.GT.AND P0, PT, R36, R8, PT ;  /* 0x000000082400720c */ /* 0x000fda0003f04270 */
        /* <DEDUP_REMOVED lines=12> */
.L_x_143:
[----:B------:R-:W-:Y:S05]  /*4210*/  BSYNC.RECONVERGENT B1 ;  /* 0x0000000000017941 */ /* 0x000fea0003800200 */
.L_x_142:
[----:B------:R-:W-:-:S03]  /*4220*/  UMOV UR5, 0xffffffff ;  /* 0xffffffff00057882 */ /* 0x000fc60000000000 */
[----:B------:R-:W-:Y:S05]  /*4230*/  BRA.DIV UR5, `(.L_x_144) ;  /* 0x0000008205f07947 */ /* 0x000fea000b800000 */
[----:B---3--:R0:W3:Y:S02]  /*4240*/  SHFL.DOWN PT, R9, R11, 0x10, R8 ;  /* 0x0a0000000b097989 */ /* 0x0080e400000e0008 */
.L_x_433:
[----:B-1----:R-:W1:Y:S01]  /*4250*/  LDC.64 R26, c[0x0][0x390] ;  /* 0x0000e400ff1a7b82 */ /* 0x002e620000000a00 */
[----:B------:R-:W-:Y:S01]  /*4260*/  VIADD R30, R29, 0x10 ;  /* 0x000000101d1e7836 */ /* 0x000fe20000000000 */
[----:B------:R-:W-:Y:S01]  /*4270*/  BSSY.RECONVERGENT B1, `(.L_x_145) ;  /* 0x0000011000017945 */ /* 0x000fe20003800200 */
[----:B------:R-:W-:Y:S01]  /*4280*/  ISETP.NE.AND P0, PT, R10, 0x65, PT ;  /* 0x000000650a00780c */ /* 0x000fe20003f05270 */
[----:B------:R-:W-:Y:S02]  /*4290*/  IMAD.MOV.U32 R29, RZ, RZ, R11 ;  /* 0x000000ffff1d7224 */ /* 0x000fe400078e000b */
[----:B------:R-:W-:Y:S02]  /*42a0*/  ISETP.GT.AND P1, PT, R30, R8, PT ;  /* 0x000000081e00720c */ /* 0x000fe40003f24270 */
[----:B-1----:R-:W-:-:S11]  /*42b0*/  IADD3 R26, P2, PT, R26, 0x100, RZ ;  /* 0x000001001a1a7810 */ /* 0x002fd60007f5e0ff */
[----:B------:R-:W-:Y:S05]  /*42c0*/  @P1 BRA `(.L_x_146) ;  /* 0x00000000002c1947 */ /* 0x000fea0003800000 */
[----:B---3--:R-:W-:Y:S01]  /*42d0*/  ISETP.GE.AND P1, PT, R11, R9, PT ;  /* 0x000000090b00720c */ /* 0x008fe20003f26270 */
[----:B0-2---:R-:W-:Y:S01]  /*42e0*/  VIADD R8, R9, 0xffffffff ;  /* 0xffffffff09087836 */ /* 0x005fe20000000000 */
        /* <DEDUP_REMOVED lines=9> */
.L_x_146:
[----:B------:R-:W-:Y:S05]  /*4380*/  BSYNC.RECONVERGENT B1 ;  /* 0x0000000000017941 */ /* 0x000fea0003800200 */
.L_x_145:
[----:B------:R-:W-:Y:S01]  /*4390*/  UMOV UR5, 0xffffffff ;  /* 0xffffffff00057882 */ /* 0x000fe20000000000 */
[----:B------:R-:W-:Y:S02]  /*43a0*/  IMAD.X R27, RZ, RZ, R27, P2 ;  /* 0x000000ffff1b7224 */ /* 0x000fe400010e061b */
[----:B------:R-:W-:Y:S05]  /*43b0*/  BRA.DIV UR5, `(.L_x_147) ;  /* 0x0000008205b47947 */ /* 0x000fea000b800000 */
[----:B------:R-:W-:-:S13]  /*43c0*/  VOTE.ALL P0, P0 ;  /* 0x0000000000ff7806 */ /* 0x000fda0000000000 */
.L_x_436:
[----:B------:R-:W-:Y:S05]  /*43d0*/  @!P0 BRA `(.L_x_148) ;  /* 0x0000000800488947 */ /* 0x000fea0003800000 */
.L_x_173:
[----:B0-23--:R-:W-:-:S05]  /*43e0*/  IMAD.WIDE R8, R25, 0x8, R26 ;  /* 0x0000000819087825 */ /* 0x00dfca00078e021a */
[----:B------:R-:W2:Y:S01]  /*43f0*/  LD.E.64.STRONG.GPU R10, desc[UR8][R8.64+-0x100] ;  /* 0xffff0008080a7980 */ /* 0x000ea2000c10fb00 */
[----:B------:R-:W-:Y:S05]  /*4400*/  YIELD ;  /* 0x0000000000007946 */ /* 0x000fea0003800000 */
[----:B------:R-:W-:Y:S01]  /*4410*/  UMOV UR5, 0xffffffff ;  /* 0xffffffff00057882 */ /* 0x000fe20000000000 */
[----:B--2---:R-:W-:Y:S02]  /*4420*/  ISETP.NE.AND P4, PT, R10, 0x63, PT ;  /* 0x000000630a00780c */ /* 0x004fe40003f85270 */
[----:B------:R-:W-:Y:S11]  /*4430*/  BRA.DIV UR5, `(.L_x_149) ;  /* 0x0000008205b87947 */ /* 0x000ff6000b800000 */
[----:B------:R-:W-:-:S13]  /*4440*/  VOTE.ANY P4, !P4 ;  /* 0x0000000000ff7806 */ /* 0x000fda0006080100 */
.L_x_439:
[----:B------:R-:W-:Y:S05]  /*4450*/  @!P4 BRA `(.L_x_150) ;  /* 0x000000000034c947 */ /* 0x000fea0003800000 */
[----:B------:R-:W-:-:S13]  /*4460*/  ISETP.GT.U32.AND P0, PT, R28, 0x1f3, PT ;  /* 0x000001f31c00780c */ /* 0x000fda0003f04070 */
.L_x_154:
[----:B------:R-:W-:Y:S05]  /*4470*/  YIELD ;  /* 0x0000000000007946 */ /* 0x000fea0003800000 */
[----:B------:R-:W-:Y:S05]  /*4480*/  @P0 BRA `(.L_x_151) ;  /* 0x0000000000080947 */ /* 0x000fea0003800000 */
[----:B------:R0:W-:Y:S06]  /*4490*/  MEMBAR.SC.CTA ;  /* 0x0000000000007992 */ /* 0x0001ec0000000000 */
[----:B0-----:R-:W-:Y:S05]  /*44a0*/  BRA `(.L_x_152) ;  /* 0x0000000000087947 */ /* 0x001fea0003800000 */
.L_x_151:
[----:B------:R-:W-:Y:S05]  /*44b0*/  NANOSLEEP 0x15e ;  /* 0x0000015e0000795d */ /* 0x000fea0003800000 */
[----:B------:R-:W-:Y:S01]  /*44c0*/  NOP ;  /* 0x0000000000007918 */ /* 0x000fe20000000000 */
.L_x_152:
[----:B------:R-:W2:Y:S01]  /*44d0*/  LD.E.64.STRONG.GPU R10, desc[UR8][R8.64+-0x100] ;  /* 0xffff0008080a7980 */ /* 0x000ea2000c10fb00 */
[----:B------:R-:W-:Y:S01]  /*44e0*/  UMOV UR5, 0xffffffff ;  /* 0xffffffff00057882 */ /* 0x000fe20000000000 */
[----:B--2---:R-:W-:Y:S02]  /*44f0*/  ISETP.NE.AND P4, PT, R10, 0x63, PT ;  /* 0x000000630a00780c */ /* 0x004fe40003f85270 */
[----:B------:R-:W-:Y:S11]  /*4500*/  BRA.DIV UR5, `(.L_x_153) ;  /* 0x0000008205a47947 */ /* 0x000ff6000b800000 */
[----:B------:R-:W-:-:S13]  /*4510*/  VOTE.ANY P4, !P4 ;  /* 0x0000000000ff7806 */ /* 0x000fda0006080100 */
.L_x_442:
[----:B------:R-:W-:Y:S05]  /*4520*/  @P4 BRA `(.L_x_154) ;  /* 0xfffffffc00d04947 */ /* 0x000fea000383ffff */
.L_x_150:
        /* <DEDUP_REMOVED lines=10> */
.L_x_446:
[----:B------:R-:W2:Y:S01]  /*45d0*/  S2R R21, SR_LANEID ;  /* 0x0000000000157919 */ /* 0x000ea20000000000 */
[----:B------:R-:W-:Y:S01]  /*45e0*/  BSSY.RECONVERGENT B1, `(.L_x_156) ;  /* 0x000000f000017945 */ /* 0x000fe20003800200 */
[----:B------:R-:W-:Y:S01]  /*45f0*/  IMAD.MOV.U32 R22, RZ, RZ, R11 ;  /* 0x000000ffff167224 */ /* 0x000fe200078e000b */
[----:B--2---:R-:W-:-:S13]  /*4600*/  ISETP.GE.AND P0, PT, R21, R8, PT ;  /* 0x000000081500720c */ /* 0x004fda0003f06270 */
[----:B------:R-:W-:Y:S05]  /*4610*/  @P0 BRA `(.L_x_157) ;  /* 0x00000000002c0947 */ /* 0x000fea0003800000 */
[----:B-1----:R-:W-:Y:S01]  /*4620*/  ISETP.GE.AND P0, PT, R11, R9, PT ;  /* 0x000000090b00720c */ /* 0x002fe20003f06270 */
        /* <DEDUP_REMOVED lines=10> */
.L_x_157:
[----:B------:R-:W-:Y:S05]  /*46d0*/  BSYNC.RECONVERGENT B1 ;  /* 0x0000000000017941 */ /* 0x000fea0003800200 */
.L_x_156:
[----:B------:R-:W-:-:S03]  /*46e0*/  UMOV UR5, 0xffffffff ;  /* 0xffffffff00057882 */ /* 0x000fc60000000000 */
[----:B------:R-:W-:Y:S05]  /*46f0*/  BRA.DIV UR5, `(.L_x_158) ;  /* 0x0000008205987947 */ /* 0x000fea000b800000 */
[----:B-1----:R1:W2:Y:S02]  /*4700*/  SHFL.DOWN PT, R9, R22, 0x2, R8 ;  /* 0x0840000016097989 */ /* 0x0022a400000e0008 */
.L_x_449:
[----:B0-----:R-:W0:Y:S01]  /*4710*/  S2R R11, SR_LANEID ;  /* 0x00000000000b7919 */ /* 0x001e220000000000 */
[----:B------:R-:W-:Y:S01]  /*4720*/  BSSY.RECONVERGENT B1, `(.L_x_159) ;  /* 0x0000010000017945 */ /* 0x000fe20003800200 */
[----:B0-----:R-:W-:-:S05]  /*4730*/  VIADD R11, R11, 0x2 ;  /* 0x000000020b0b7836 */ /* 0x001fca0000000000 */
[----:B------:R-:W-:Y:S01]  /*4740*/  ISETP.GT.AND P0, PT, R11, R8, PT ;  /* 0x000000080b00720c */ /* 0x000fe20003f04270 */
[----:B------:R-:W-:-:S12]  /*4750*/  IMAD.MOV.U32 R11, RZ, RZ, R22 ;  /* 0x000000ffff0b7224 */ /* 0x000fd800078e0016 */
[----:B------:R-:W-:Y:S05]  /*4760*/  @P0 BRA `(.L_x_160) ;  /* 0x00000000002c0947 */ /* 0x000fea0003800000 */
[C---:B--2---:R-:W-:Y:S01]  /*4770*/  ISETP.GE.AND P0, PT, R22.reuse, R9, PT ;  /* 0x000000091600720c */ /* 0x044fe20003f06270 */
        /* <DEDUP_REMOVED lines=10> */
.L_x_160:
[----:B------:R-:W-:Y:S05]  /*4820*/  BSYNC.RECONVERGENT B1 ;  /* 0x0000000000017941 */ /* 0x000fea0003800200 */
.L_x_159:
[----:B------:R-:W-:-:S03]  /*4830*/  UMOV UR5, 0xffffffff ;  /* 0xffffffff00057882 */ /* 0x000fc60000000000 */
[----:B------:R-:W-:Y:S05]  /*4840*/  BRA.DIV UR5, `(.L_x_161) ;  /* 0x0000008205647947 */ /* 0x000fea000b800000 */
[----:B--2---:R0:W2:Y:S02]  /*4850*/  SHFL.DOWN PT, R9, R11, 0x4, R8 ;  /* 0x088000000b097989 */ /* 0x0040a400000e0008 */
.L_x_452:
[----:B------:R-:W-:Y:S01]  /*4860*/  ISETP.GT.AND P0, PT, R37, R8, PT ;  /* 0x000000082500720c */ /* 0x000fe20003f04270 */
[----:B------:R-:W-:Y:S01]  /*4870*/  BSSY.RECONVERGENT B1, `(.L_x_162) ;  /* 0x000000e000017945 */ /* 0x000fe20003800200 */
[----:B-1----:R-:W-:-:S11]  /*4880*/  IMAD.MOV.U32 R22, RZ, RZ, R11 ;  /* 0x000000ffff167224 */ /* 0x002fd600078e000b */
[----:B------:R-:W-:Y:S05]  /*4890*/  @P0 BRA `(.L_x_163) ;  /* 0x00000000002c0947 */ /* 0x000fea0003800000 */
[----:B--2---:R-:W-:Y:S01]  /*48a0*/  ISETP.GE.AND P0, PT, R11, R9, PT ;  /* 0x000000090b00720c */ /* 0x004fe20003f06270 */
        /* <DEDUP_REMOVED lines=10> */
.L_x_163:
[----:B------:R-:W-:Y:S05]  /*4950*/  BSYNC.RECONVERGENT B1 ;  /* 0x0000000000017941 */ /* 0x000fea0003800200 */
.L_x_162:
[----:B------:R-:W-:-:S03]  /*4960*/  UMOV UR5, 0xffffffff ;  /* 0xffffffff00057882 */ /* 0x000fc60000000000 */
[----:B------:R-:W-:Y:S05]  /*4970*/  BRA.DIV UR5, `(.L_x_164) ;  /* 0x00000082053c7947 */ /* 0x000fea000b800000 */
[----:B--2---:R1:W2:Y:S02]  /*4980*/  SHFL.DOWN PT, R9, R22, 0x8, R8 ;  /* 0x0900000016097989 */ /* 0x0042a400000e0008 */
.L_x_455:
[----:B------:R-:W-:Y:S01]  /*4990*/  ISETP.GT.AND P0, PT, R36, R8, PT ;  /* 0x000000082400720c */ /* 0x000fe20003f04270 */
[----:B------:R-:W-:Y:S01]  /*49a0*/  BSSY.RECONVERGENT B1, `(.L_x_165) ;  /* 0x000000e000017945 */ /* 0x000fe20003800200 */
[----:B0-----:R-:W-:-:S11]  /*49b0*/  IMAD.MOV.U32 R11, RZ, RZ, R22 ;  /* 0x000000ffff0b7224 */ /* 0x001fd600078e0016 */
        /* <DEDUP_REMOVED lines=12> */
.L_x_166:
[----:B------:R-:W-:Y:S05]  /*4a80*/  BSYNC.RECONVERGENT B1 ;  /* 0x0000000000017941 */ /* 0x000fea0003800200 */
.L_x_165:
[----:B------:R-:W-:-:S03]  /*4a90*/  UMOV UR5, 0xffffffff ;  /* 0xffffffff00057882 */ /* 0x000fc60000000000 */
[----:B------:R-:W-:Y:S05]  /*4aa0*/  BRA.DIV UR5, `(.L_x_167) ;  /* 0x0000008205107947 */ /* 0x000fea000b800000 */
[----:B--2---:R0:W2:Y:S02]  /*4ab0*/  SHFL.DOWN PT, R9, R11, 0x10, R8 ;  /* 0x0a0000000b097989 */ /* 0x0040a400000e0008 */
.L_x_458:
[----:B------:R-:W-:Y:S01]  /*4ac0*/  ISETP.GT.AND P0, PT, R30, R8, PT ;  /* 0x000000081e00720c */ /* 0x000fe20003f04270 */
[----:B------:R-:W-:Y:S01]  /*4ad0*/  BSSY.RECONVERGENT B1, `(.L_x_168) ;  /* 0x000000f000017945 */ /* 0x000fe20003800200 */
[----:B------:R-:W-:Y:S01]  /*4ae0*/  ISETP.GT.AND P2, PT, R29, RZ, PT ;  /* 0x000000ff1d00720c */ /* 0x000fe20003f44270 */
[----:B01----:R-:W-:-:S10]  /*4af0*/  IMAD.MOV.U32 R8, RZ, RZ, R11 ;  /* 0x000000ffff087224 */ /* 0x003fd400078e000b */
        /* <DEDUP_REMOVED lines=12> */
.L_x_169:
[----:B------:R-:W-:Y:S05]  /*4bc0*/  BSYNC.RECONVERGENT B1 ;  /* 0x0000000000017941 */ /* 0x000fea0003800200 */
.L_x_168:
[----:B------:R-:W-:Y:S01]  /*4bd0*/  ISETP.GE.AND P0, PT, R29, R8, PT ;  /* 0x000000081d00720c */ /* 0x000fe20003f06270 */
[----:B------:R-:W-:Y:S01]  /*4be0*/  BSSY.RECONVERGENT B1, `(.L_x_170) ;  /* 0x000000b000017945 */ /* 0x000fe20003800200 */
[----:B------:R-:W-:Y:S01]  /*4bf0*/  ISETP.NE.AND P1, PT, R10, 0x65, PT ;  /* 0x000000650a00780c */ /* 0x000fe20003f25270 */
[----:B--2---:R-:W-:Y:S02]  /*4c00*/  IMAD.MOV.U32 R9, RZ, RZ, R29 ;  /* 0x000000ffff097224 */ /* 0x004fe400078e001d */
[----:B------:R-:W-:-:S08]  /*4c10*/  VIADD R10, R8, 0xffffffff ;  /* 0xffffffff080a7836 */ /* 0x000fd00000000000 */
[----:B------:R-:W-:Y:S05]  /*4c20*/  @P0 BRA P2, `(.L_x_171) ;  /* 0x0000000000180947 */ /* 0x000fea0001000000 */
[----:B------:R-:W-:Y:S01]  /*4c30*/  ISETP.GT.AND P0, PT, R10, R29, PT ;  /* 0x0000001d0a00720c */ /* 0x000fe20003f04270 */
[----:B------:R-:W-:-:S03]  /*4c40*/  IMAD.MOV.U32 R9, RZ, RZ, R10 ;  /* 0x000000ffff097224 */ /* 0x000fc600078e000a */
[----:B------:R-:W-:-:S13]  /*4c50*/  ISETP.GT.AND P0, PT, R8, 0x1, P0 ;  /* 0x000000010800780c */ /* 0x000fda0000704270 */
[----:B------:R-:W-:Y:S02]  /*4c60*/  @!P0 ISETP.NE.AND P2, PT, R29, R10, PT ;  /* 0x0000000a1d00820c */ /* 0x000fe40003f45270 */
[----:B------:R-:W-:-:S04]  /*4c70*/  @!P0 VIMNMX R8, PT, PT, RZ, R29, !PT ;  /* 0x0000001dff088248 */ /* 0x000fc80007fe0100 */
[----:B------:R-:W-:-:S07]  /*4c80*/  @!P0 SEL R9, R8, RZ, !P2 ;  /* 0x000000ff08098207 */ /* 0x000fce0005000000 */
.L_x_171:
[----:B------:R-:W-:Y:S05]  /*4c90*/  BSYNC.RECONVERGENT B1 ;  /* 0x0000000000017941 */ /* 0x000fea0003800200 */
.L_x_170:
[----:B------:R-:W-:Y:S01]  /*4ca0*/  UMOV UR5, 0xffffffff ;  /* 0xffffffff00057882 */ /* 0x000fe20000000000 */
[----:B------:R-:W-:Y:S02]  /*4cb0*/  VIADD R25, R25, 0xffffffe0 ;  /* 0xffffffe019197836 */ /* 0x000fe40000000000 */
[----:B------:R-:W-:Y:S05]  /*4cc0*/  BRA.DIV UR5, `(.L_x_172) ;  /* 0x0000007e05ac7947 */ /* 0x000fea000b800000 */
[----:B------:R-:W-:-:S13]  /*4cd0*/  VOTE.ALL P1, P1 ;  /* 0x0000000000ff7806 */ /* 0x000fda0000820000 */
.L_x_461:
[----:B------:R-:W-:Y:S01]  /*4ce0*/  IMAD.MOV.U32 R29, RZ, RZ, R9 ;  /* 0x000000ffff1d7224 */ /* 0x000fe200078e0009 */
[----:B------:R-:W-:Y:S06]  /*4cf0*/  @P1 BRA `(.L_x_173) ;  /* 0xfffffff400b81947 */ /* 0x000fec000383ffff */
.L_x_148:
[----:B0-2---:R-:W0:Y:S01]  /*4d00*/  S2R R8, SR_TID.X ;  /* 0x0000000000087919 */ /* 0x005e220000002100 */
[----:B------:R-:W-:Y:S01]  /*4d10*/  BSSY.RECONVERGENT B1, `(.L_x_174) ;  /* 0x0000017000017945 */ /* 0x000fe20003800200 */
[----:B0-----:R-:W-:-:S13]  /*4d20*/  ISETP.NE.AND P0, PT, R8, RZ, PT ;  /* 0x000000ff0800720c */ /* 0x001fda0003f05270 */
[----:B------:R-:W-:Y:S05]  /*4d30*/  @P0 BRA `(.L_x_175) ;  /* 0x0000000000500947 */ /* 0x000fea0003800000 */
[C---:B------:R-:W-:Y:S01]  /*4d40*/  ISETP.GE.AND P0, PT, R31.reuse, R29, PT ;  /* 0x0000001d1f00720c */ /* 0x040fe20003f06270 */
[----:B------:R-:W-:Y:S01]  /*4d50*/  BSSY.RECONVERGENT B2, `(.L_x_176) ;  /* 0x000000b000027945 */ /* 0x000fe20003800200 */
[----:B------:R-:W-:Y:S01]  /*4d60*/  ISETP.GT.AND P1, PT, R31, RZ, PT ;  /* 0x000000ff1f00720c */ /* 0x000fe20003f24270 */
[----:B------:R-:W-:Y:S02]  /*4d70*/  VIADD R8, R29, 0xffffffff ;  /* 0xffffffff1d087836 */ /* 0x000fe40000000000 */
[----:B---3--:R-:W-:-:S10]  /*4d80*/  IMAD.MOV.U32 R9, RZ, RZ, R31 ;  /* 0x000000ffff097224 */ /* 0x008fd400078e001f */
[----:B------:R-:W-:Y:S05]  /*4d90*/  @P0 BRA P1, `(.L_x_177) ;  /* 0x0000000000180947 */ /* 0x000fea0000800000 */
[----:B------:R-:W-:Y:S01]  /*4da0*/  ISETP.GT.AND P0, PT, R8, R31, PT ;  /* 0x0000001f0800720c */ /* 0x000fe20003f04270 */
[----:B------:R-:W-:-:S03]  /*4db0*/  IMAD.MOV.U32 R9, RZ, RZ, R8 ;  /* 0x000000ffff097224 */ /* 0x000fc600078e0008 */
[----:B------:R-:W-:-:S13]  /*4dc0*/  ISETP.GT.AND P0, PT, R29, 0x1, P0 ;  /* 0x000000011d00780c */ /* 0x000fda0000704270 */
[----:B------:R-:W-:Y:S02]  /*4dd0*/  @!P0 ISETP.NE.AND P1, PT, R31, R8, PT ;  /* 0x000000081f00820c */ /* 0x000fe40003f25270 */
[----:B------:R-:W-:-:S04]  /*4de0*/  @!P0 VIMNMX R8, PT, PT, RZ, R31, !PT ;  /* 0x0000001fff088248 */ /* 0x000fc80007fe0100 */
[----:B------:R-:W-:-:S07]  /*4df0*/  @!P0 SEL R9, R8, RZ, !P1 ;  /* 0x000000ff08098207 */ /* 0x000fce0004800000 */
.L_x_177:
[----:B------:R-:W-:Y:S05]  /*4e00*/  BSYNC.RECONVERGENT B2 ;  /* 0x0000000000027941 */ /* 0x000fea0003800200 */
.L_x_176:
[----:B------:R-:W0:Y:S01]  /*4e10*/  S2UR UR6, SR_CgaCtaId ;  /* 0x00000000000679c3 */ /* 0x000e220000008800 */
[----:B------:R-:W-:Y:S01]  /*4e20*/  UMOV UR5, 0x400 ;  /* 0x0000040000057882 */ /* 0x000fe20000000000 */
[----:B------:R-:W-:-:S05]  /*4e30*/  IMAD.MOV.U32 R8, RZ, RZ, 0x65 ;  /* 0x00000065ff087424 */ /* 0x000fca00078e00ff */
[----:B------:R1:W-:Y:S01]  /*4e40*/  ST.E.64.STRONG.GPU desc[UR8][R32.64+0x100], R8 ;  /* 0x0001000820007985 */ /* 0x0003e2000c10fb08 */
[----:B0-----:R-:W-:-:S09]  /*4e50*/  ULEA UR5, UR6, UR5, 0x18 ;  /* 0x0000000506057291 */ /* 0x001fd2000f8ec0ff */
[----:B------:R1:W-:Y:S04]  /*4e60*/  STS [UR5+0x8], R9 ;  /* 0x00000809ff007988 */ /* 0x0003e80008000805 */
[----:B------:R1:W-:Y:S02]  /*4e70*/  STS [UR5+0x4], R29 ;  /* 0x0000041dff007988 */ /* 0x0003e40008000805 */
.L_x_175:
[----:B------:R-:W-:Y:S05]  /*4e80*/  BSYNC.RECONVERGENT B1 ;  /* 0x0000000000017941 */ /* 0x000fea0003800200 */
.L_x_174:
[----:B-1----:R-:W0:Y:S02]  /*4e90*/  S2R R8, SR_LANEID ;  /* 0x0000000000087919 */ /* 0x002e240000000000 */
[----:B0-----:R-:W-:-:S13]  /*4ea0*/  ISETP.NE.AND P0, PT, R8, RZ, PT ;  /* 0x000000ff0800720c */ /* 0x001fda0003f05270 */
[----:B---3--:R-:W0:Y:S01]  /*4eb0*/  @!P0 S2R R9, SR_CgaCtaId ;  /* 0x0000000000098919 */ /* 0x008e220000008800 */
[----:B------:R-:W-:Y:S01]  /*4ec0*/  @!P0 MOV R8, 0x400 ;  /* 0x0000040000088802 */ /* 0x000fe20000000f00 */
[----:B------:R-:W-:-:S03]  /*4ed0*/  @!P0 IMAD.MOV.U32 R23, RZ, RZ, R29 ;  /* 0x000000ffff178224 */ /* 0x000fc600078e001d */
[----:B0-----:R-:W-:-:S05]  /*4ee0*/  @!P0 LEA R8, R9, R8, 0x18 ;  /* 0x0000000809088211 */ /* 0x001fca00078ec0ff */
[----:B------:R0:W-:Y:S02]  /*4ef0*/  @!P0 STS [R8+0x24], R29 ;  /* 0x0000241d08008388 */ /* 0x0001e40000000800 */
.L_x_123:
[----:B------:R-:W-:Y:S05]  /*4f00*/  WARPSYNC.ALL ;  /* 0x0000000000007948 */ /* 0x000fea0003800000 */
[----:B0-----:R-:W0:Y:S01]  /*4f10*/  S2R R8, SR_TID.X ;  /* 0x0000000000087919 */ /* 0x001e220000002100 */
[----:B------:R-:W1:Y:S01]  /*4f20*/  S2UR UR5, SR_CgaCtaId ;  /* 0x00000000000579c3 */ /* 0x000e620000008800 */
[----:B------:R-:W-:Y:S01]  /*4f30*/  UMOV UR4, 0x400 ;  /* 0x0000040000047882 */ /* 0x000fe20000000000 */
[----:B------:R-:W-:Y:S06]  /*4f40*/  BSSY.RECONVERGENT B1, `(.L_x_178) ;  /* 0x0000013000017945 */ /* 0x000fec0003800200 */
[----:B------:R-:W-:Y:S01]  /*4f50*/  BAR.SYNC.DEFER_BLOCKING 0x0 ;  /* 0x0000000000007b1d */ /* 0x000fe20000010000 */
[----:B------:R-:W-:Y:S01]  /*4f60*/  ISETP.GT.AND P1, PT, R20, RZ, PT ;  /* 0x000000ff1400720c */ /* 0x000fe20003f24270 */
[----:B------:R-:W-:Y:S01]  /*4f70*/  IMAD.MOV.U32 R9, RZ, RZ, R23 ;  /* 0x000000ffff097224 */ /* 0x000fe200078e0017 */
[----:B-1----:R-:W-:Y:S01]  /*4f80*/  ULEA UR4, UR5, UR4, 0x18 ;  /* 0x0000000405047291 */ /* 0x002fe2000f8ec0ff */
[----:B0-----:R-:W-:-:S13]  /*4f90*/  ISETP.NE.AND P0, PT, R8, RZ, PT ;  /* 0x000000ff0800720c */ /* 0x001fda0003f05270 */
[----:B------:R-:W-:Y:S05]  /*4fa0*/  @!P0 BRA `(.L_x_179) ;  /* 0x0000000000308947 */ /* 0x000fea0003800000 */
[----:B------:R-:W0:Y:S01]  /*4fb0*/  LDS R8, [UR4+0x24] ;  /* 0x00002404ff087984 */ /* 0x000e220008000800 */
[C---:B------:R-:W-:Y:S01]  /*4fc0*/  ISETP.GT.AND P2, PT, R23.reuse, RZ, PT ;  /* 0x000000ff1700720c */ /* 0x040fe20003f44270 */
[----:B------:R-:W-:Y:S01]  /*4fd0*/  IMAD.MOV.U32 R9, RZ, RZ, R23 ;  /* 0x000000ffff097224 */ /* 0x000fe200078e0017 */
[----:B0-----:R-:W-:Y:S01]  /*4fe0*/  ISETP.GE.AND P0, PT, R23, R8, PT ;  /* 0x000000081700720c */ /* 0x001fe20003f06270 */
[----:B------:R-:W-:-:S12]  /*4ff0*/  VIADD R10, R8, 0xffffffff ;  /* 0xffffffff080a7836 */ /* 0x000fd80000000000 */
[----:B------:R-:W-:Y:S05]  /*5000*/  @P0 BRA P2, `(.L_x_179) ;  /* 0x0000000000180947 */ /* 0x000fea0001000000 */
[----:B------:R-:W-:Y:S01]  /*5010*/  ISETP.GT.AND P0, PT, R10, R23, PT ;  /* 0x000000170a00720c */ /* 0x000fe20003f04270 */
[----:B------:R-:W-:-:S03]  /*5020*/  IMAD.MOV.U32 R9, RZ, RZ, R10 ;  /* 0x000000ffff097224 */ /* 0x000fc600078e000a */
[----:B------:R-:W-:-:S13]  /*5030*/  ISETP.GT.AND P0, PT, R8, 0x1, P0 ;  /* 0x000000010800780c */ /* 0x000fda0000704270 */
[----:B------:R-:W-:Y:S02]  /*5040*/  @!P0 ISETP.NE.AND P2, PT, R23, R10, PT ;  /* 0x0000000a1700820c */ /* 0x000fe40003f45270 */
[----:B------:R-:W-:-:S04]  /*5050*/  @!P0 VIMNMX R8, PT, PT, RZ, R23, !PT ;  /* 0x00000017ff088248 */ /* 0x000fc80007fe0100 */
[----:B------:R-:W-:-:S07]  /*5060*/  @!P0 SEL R9, R8, RZ, !P2 ;  /* 0x000000ff08098207 */ /* 0x000fce0005000000 */
.L_x_179:
[----:B------:R-:W-:Y:S05]  /*5070*/  BSYNC.RECONVERGENT B1 ;  /* 0x0000000000017941 */ /* 0x000fea0003800200 */
.L_x_178:
        /* <DEDUP_REMOVED lines=12> */
.L_x_181:
[----:B------:R-:W-:Y:S05]  /*5140*/  BSYNC.RECONVERGENT B1 ;  /* 0x0000000000017941 */ /* 0x000fea0003800200 */
.L_x_180:
        /* <DEDUP_REMOVED lines=12> */
.L_x_183:
[----:B------:R-:W-:Y:S05]  /*5210*/  BSYNC.RECONVERGENT B1 ;  /* 0x0000000000017941 */ /* 0x000fea0003800200 */
.L_x_182:
        /* <DEDUP_REMOVED lines=12> */
.L_x_185:
[----:B------:R-:W-:Y:S05]  /*52e0*/  BSYNC.RECONVERGENT B1 ;  /* 0x0000000000017941 */ /* 0x000fea0003800200 */
.L_x_184:
        /* <DEDUP_REMOVED lines=12> */
.L_x_187:
[----:B------:R-:W-:Y:S05]  /*53b0*/  BSYNC.RECONVERGENT B1 ;  /* 0x0000000000017941 */ /* 0x000fea0003800200 */
.L_x_186:
        /* <DEDUP_REMOVED lines=12> */
.L_x_189:
[----:B------:R-:W-:Y:S05]  /*5480*/  BSYNC.RECONVERGENT B1 ;  /* 0x0000000000017941 */ /* 0x000fea0003800200 */
.L_x_188:
        /* <DEDUP_REMOVED lines=12> */
.L_x_191:
[----:B------:R-:W-:Y:S05]  /*5550*/  BSYNC.RECONVERGENT B1 ;  /* 0x0000000000017941 */ /* 0x000fea0003800200 */
.L_x_190:
        /* <DEDUP_REMOVED lines=12> */
.L_x_193:
[----:B------:R-:W-:Y:S05]  /*5620*/  BSYNC.RECONVERGENT B1 ;  /* 0x0000000000017941 */ /* 0x000fea0003800200 */
.L_x_192:
        /* <DEDUP_REMOVED lines=12> */
.L_x_195:
[----:B------:R-:W-:Y:S05]  /*56f0*/  BSYNC.RECONVERGENT B1 ;  /* 0x0000000000017941 */ /* 0x000fea0003800200 */
.L_x_194:
        /* <DEDUP_REMOVED lines=12> */
.L_x_197:
[----:B------:R-:W-:Y:S05]  /*57c0*/  BSYNC.RECONVERGENT B1 ;  /* 0x0000000000017941 */ /* 0x000fea0003800200 */
.L_x_196:
        /* <DEDUP_REMOVED lines=12> */
.L_x_199:
[----:B------:R-:W-:Y:S05]  /*5890*/  BSYNC.RECONVERGENT B1 ;  /* 0x0000000000017941 */ /* 0x000fea0003800200 */
.L_x_198:
        /* <DEDUP_REMOVED lines=12> */
.L_x_201:
[----:B------:R-:W-:Y:S05]  /*5960*/  BSYNC.RECONVERGENT B1 ;  /* 0x0000000000017941 */ /* 0x000fea0003800200 */
.L_x_200:
        /* <DEDUP_REMOVED lines=12> */
.L_x_203:
[----:B------:R-:W-:Y:S05]  /*5a30*/  BSYNC.RECONVERGENT B1 ;  /* 0x0000000000017941 */ /* 0x000fea0003800200 */
.L_x_202:
        /* <DEDUP_REMOVED lines=12> */
.L_x_205:
[----:B------:R-:W-:Y:S05]  /*5b00*/  BSYNC.RECONVERGENT B1 ;  /* 0x0000000000017941 */ /* 0x000fea0003800200 */
.L_x_204:
        /* <DEDUP_REMOVED lines=12> */
.L_x_207:
[----:B------:R-:W-:Y:S05]  /*5bd0*/  BSYNC.RECONVERGENT B1 ;  /* 0x0000000000017941 */ /* 0x000fea0003800200 */
.L_x_206:
        /* <DEDUP_REMOVED lines=10> */
.L_x_78:
[----:B------:R-:W-:Y:S05]  /*5c80*/  BSYNC.RECONVERGENT B0 ;  /* 0x0000000000007941 */ /* 0x000fea0003800200 */
.L_x_1:
[----:B------:R-:W-:Y:S06]  /*5c90*/  BAR.SYNC.DEFER_BLOCKING 0x0 ;  /* 0x0000000000007b1d */ /* 0x000fec0000010000 */
[----:B------:R-:W0:Y:S01]  /*5ca0*/  LDCU.64 UR4, c[0x0][0x388] ;  /* 0x00007100ff0477ac */ /* 0x000e220008000a00 */
[----:B------:R-:W-:Y:S01]  /*5cb0*/  STS [R24], R33 ;  /* 0x0000002118007388 */ /* 0x000fe20000000800 */
[----:B0-----:R-:W-:-:S03]  /*5cc0*/  IADD3 R2, P0, PT, R35, UR4, RZ ;  /* 0x0000000423027c10 */ /* 0x001fc6000ff1e0ff */
[----:B------:R-:W-:Y:S01]  /*5cd0*/  STS [R24+0x4], R10 ;  /* 0x0000040a18007388 */ /* 0x000fe20000000800 */
[----:B------:R-:W-:-:S03]  /*5ce0*/  IADD3.X R3, PT, PT, R34, UR5, RZ, P0, !PT ;  /* 0x0000000522037c10 */ /* 0x000fc600087fe4ff */
[----:B------:R-:W-:Y:S04]  /*5cf0*/  STS [R24+0x8], R11 ;  /* 0x0000080b18007388 */ /* 0x000fe80000000800 */
        /* <DEDUP_REMOVED lines=11> */
[----:B------:R-:W-:Y:S01]  /*5db0*/  STS [R24+0x38], R23 ;  /* 0x0000381718007388 */ /* 0x000fe20000000800 */
[----:B------:R-:W-:-:S03]  /*5dc0*/  NOP ;  /* 0x0000000000007918 */ /* 0x000fc60000000000 */
[----:B------:R-:W0:Y:S04]  /*5dd0*/  LDS R9, [R19] ;  /* 0x0000000013097984 */ /* 0x000e280000000800 */
[----:B------:R-:W1:Y:S04]  /*5de0*/  LDS R11, [R19+0x80] ;  /* 0x00008000130b7984 */ /* 0x000e680000000800 */
[----:B------:R-:W2:Y:S04]  /*5df0*/  LDS R15, [R19+0x100] ;  /* 0x00010000130f7984 */ /* 0x000ea80000000800 */
[----:B------:R-:W3:Y:S04]  /*5e00*/  LDS R17, [R19+0x180] ;  /* 0x0001800013117984 */ /* 0x000ee80000000800 */
[----:B------:R-:W4:Y:S04]  /*5e10*/  LDS R7, [R19+0x200] ;  /* 0x0002000013077984 */ /* 0x000f280000000800 */
[----:B------:R-:W5:Y:S04]  /*5e20*/  LDS R21, [R19+0x280] ;  /* 0x0002800013157984 */ /* 0x000f680000000800 */
        /* <DEDUP_REMOVED lines=9> */
[----:B0-----:R-:W-:Y:S04]  /*5ec0*/  STG.E desc[UR8][R2.64], R9 ;  /* 0x0000000902007986 */ /* 0x001fe8000c101908 */
[----:B-1----:R-:W-:Y:S04]  /*5ed0*/  STG.E desc[UR8][R2.64+0x80], R11 ;  /* 0x0000800b02007986 */ /* 0x002fe8000c101908 */
[----:B--2---:R-:W-:Y:S04]  /*5ee0*/  STG.E desc[UR8][R2.64+0x100], R15 ;  /* 0x0001000f02007986 */ /* 0x004fe8000c101908 */
[----:B---3--:R-:W-:Y:S04]  /*5ef0*/  STG.E desc[UR8][R2.64+0x180], R17 ;  /* 0x0001801102007986 */ /* 0x008fe8000c101908 */
[----:B----4-:R-:W-:Y:S04]  /*5f00*/  STG.E desc[UR8][R2.64+0x200], R7 ;  /* 0x0002000702007986 */ /* 0x010fe8000c101908 */
[----:B-----5:R-:W-:Y:S04]  /*5f10*/  STG.E desc[UR8][R2.64+0x280], R21 ;  /* 0x0002801502007986 */ /* 0x020fe8000c101908 */
[----:B------:R-:W-:Y:S04]  /*5f20*/  STG.E desc[UR8][R2.64+0x300], R5 ;  /* 0x0003000502007986 */ /* 0x000fe8000c101908 */
[----:B------:R-:W-:Y:S04]  /*5f30*/  STG.E desc[UR8][R2.64+0x380], R13 ;  /* 0x0003800d02007986 */ /* 0x000fe8000c101908 */
[----:B------:R-:W-:Y:S04]  /*5f40*/  STG.E desc[UR8][R2.64+0x400], R23 ;  /* 0x0004001702007986 */ /* 0x000fe8000c101908 */
[----:B------:R-:W-:Y:S04]  /*5f50*/  STG.E desc[UR8][R2.64+0x480], R25 ;  /* 0x0004801902007986 */ /* 0x000fe8000c101908 */
[----:B------:R-:W-:Y:S04]  /*5f60*/  STG.E desc[UR8][R2.64+0x500], R27 ;  /* 0x0005001b02007986 */ /* 0x000fe8000c101908 */
[----:B------:R-:W-:Y:S04]  /*5f70*/  STG.E desc[UR8][R2.64+0x580], R29 ;  /* 0x0005801d02007986 */ /* 0x000fe8000c101908 */
[----:B------:R-:W-:Y:S04]  /*5f80*/  STG.E desc[UR8][R2.64+0x600], R31 ;  /* 0x0006001f02007986 */ /* 0x000fe8000c101908 */
[----:B------:R-:W-:Y:S04]  /*5f90*/  STG.E desc[UR8][R2.64+0x680], R33 ;  /* 0x0006802102007986 */ /* 0x000fe8000c101908 */
[----:B------:R-:W-:Y:S01]  /*5fa0*/  STG.E desc[UR8][R2.64+0x700], R37 ;  /* 0x0007002502007986 */ /* 0x000fe2000c101908 */
[----:B------:R-:W-:Y:S05]  /*5fb0*/  EXIT ;  /* 0x000000000000794d */ /* 0x000fea0003800000 */
.L_x_0:
[----:B------:R-:W-:-:S04]  /*5fc0*/  ISETP.NE.U32.AND P0, PT, R23, RZ, PT ;  /* 0x000000ff1700720c */ /* 0x000fc80003f05070 */
[----:B------:R-:W-:-:S13]  /*5fd0*/  ISETP.NE.AND.EX P0, PT, R0, RZ, PT, P0 ;  /* 0x000000ff0000720c */ /* 0x000fda0003f05300 */
[----:B------:R-:W-:Y:S05]  /*5fe0*/  @!P0 EXIT ;  /* 0x000000000000894d */ /* 0x000fea0003800000 */
[----:B------:R-:W0:Y:S02]  /*5ff0*/  LDC.64 R2, c[0x0][0x380] ;  /* 0x0000e000ff027b82 */ /* 0x000e240000000a00 */
[----:B0-----:R-:W-:-:S05]  /*6000*/  IMAD.WIDE R2, R25, 0x1e00, R2 ;  /* 0x00001e0019027825 */ /* 0x001fca00078e0202 */
[----:B------:R0:W2:Y:S01]  /*6010*/  LDG.E R5, desc[UR8][R2.64] ;  /* 0x0000000802057981 */ /* 0x0000a2000c1e1900 */
[----:B------:R-:W1:Y:S02]  /*6020*/  S2R R10, SR_TID.X ;  /* 0x00000000000a7919 */ /* 0x000e640000002100 */
[C---:B-1----:R-:W-:Y:S02]  /*6030*/  LOP3.LUT R0, R10.reuse, 0x1f, RZ, 0xc0, !PT ;  /* 0x0000001f0a007812 */ /* 0x042fe400078ec0ff */
[----:B------:R-:W-:-:S05]  /*6040*/  LOP3.LUT R7, R10, 0x3e0, RZ, 0xc0, !PT ;  /* 0x000003e00a077812 */ /* 0x000fca00078ec0ff */
[----:B------:R-:W-:-:S04]  /*6050*/  IMAD R8, R7, 0xf, R0 ;  /* 0x0000000f07087824 */ /* 0x000fc800078e0200 */
[C---:B------:R-:W-:Y:S01]  /*6060*/  VIADD R0, R8.reuse, 0x20 ;  /* 0x0000002008007836 */ /* 0x040fe20000000000 */
[CC--:B------:R-:W-:Y:S01]  /*6070*/  ISETP.GE.U32.AND P3, PT, R8.reuse, R23.reuse, PT ;  /* 0x000000170800720c */ /* 0x0c0fe20003f66070 */
[C---:B------:R-:W-:Y:S01]  /*6080*/  VIADD R4, R8.reuse, 0x40 ;  /* 0x0000004008047836 */ /* 0x040fe20000000000 */
[C---:B0-----:R-:W-:Y:S01]  /*6090*/  LEA R2, P2, R8.reuse, R2, 0x2 ;  /* 0x0000000208027211 */ /* 0x041fe200078410ff */
[----:B------:R-:W-:Y:S01]  /*60a0*/  VIADD R6, R8, 0x60 ;  /* 0x0000006008067836 */ /* 0x000fe20000000000 */
[-C--:B------:R-:W-:Y:S01]  /*60b0*/  ISETP.GE.U32.AND P4, PT, R0, R23.reuse, PT ;  /* 0x000000170000720c */ /* 0x080fe20003f86070 */
[----:B------:R-:W-:Y:S01]  /*60c0*/  VIADD R0, R8, 0x80 ;  /* 0x0000008008007836 */ /* 0x000fe20000000000 */
[-C--:B------:R-:W-:Y:S01]  /*60d0*/  ISETP.GE.U32.AND P5, PT, R4, R23.reuse, PT ;  /* 0x000000170400720c */ /* 0x080fe20003fa6070 */
[----:B------:R-:W-:Y:S01]  /*60e0*/  IMAD.X R3, RZ, RZ, R3, P2 ;  /* 0x000000ffff037224 */ /* 0x000fe200010e0603 */
[-C--:B------:R-:W-:Y:S01]  /*60f0*/  ISETP.GE.U32.AND P6, PT, R6, R23.reuse, PT ;  /* 0x000000170600720c */ /* 0x080fe20003fc6070 */
[----:B------:R-:W-:Y:S01]  /*6100*/  VIADD R4, R8, 0xa0 ;  /* 0x000000a008047836 */ /* 0x000fe20000000000 */
[----:B------:R-:W-:Y:S01]  /*6110*/  ISETP.GE.U32.AND P0, PT, R0, R23, PT ;  /* 0x000000170000720c */ /* 0x000fe20003f06070 */
[----:B------:R-:W-:-:S03]  /*6120*/  VIADD R0, R8, 0xc0 ;  /* 0x000000c008007836 */ /* 0x000fc60000000000 */
[-C--:B------:R-:W-:Y:S01]  /*6130*/  ISETP.GE.U32.AND P1, PT, R4, R23.reuse, PT ;  /* 0x000000170400720c */ /* 0x080fe20003f26070 */
[----:B------:R-:W-:Y:S01]  /*6140*/  VIADD R4, R8, 0x100 ;  /* 0x0000010008047836 */ /* 0x000fe20000000000 */
[-C--:B------:R-:W-:Y:S01]  /*6150*/  ISETP.GE.U32.AND P2, PT, R0, R23.reuse, PT ;  /* 0x000000170000720c */ /* 0x080fe20003f46070 */
[----:B------:R-:W-:Y:S02]  /*6160*/  VIADD R0, R8, 0xe0 ;  /* 0x000000e008007836 */ /* 0x000fe40000000000 */
[----:B--2---:R-:W-:Y:S02]  /*6170*/  IMAD.MOV.U32 R9, RZ, RZ, R5 ;  /* 0x000000ffff097224 */ /* 0x004fe400078e0005 */
[----:B------:R-:W2:Y:S01]  /*6180*/  @!P3 LDG.E R5, desc[UR8][R2.64] ;  /* 0x000000080205b981 */ /* 0x000ea2000c1e1900 */
[----:B------:R-:W-:Y:S01]  /*6190*/  ISETP.GE.U32.AND P3, PT, R0, R23, PT ;  /* 0x000000170000720c */ /* 0x000fe20003f66070 */
[----:B------:R-:W-:Y:S02]  /*61a0*/  IMAD.MOV.U32 R11, RZ, RZ, R9 ;  /* 0x000000ffff0b7224 */ /* 0x000fe400078e0009 */
[----:B------:R-:W-:-:S02]  /*61b0*/  VIADD R0, R8, 0x120 ;  /* 0x0000012008007836 */ /* 0x000fc40000000000 */
[--C-:B------:R-:W-:Y:S02]  /*61c0*/  IMAD.MOV.U32 R7, RZ, RZ, R9.reuse ;  /* 0x000000ffff077224 */ /* 0x100fe400078e0009 */
[--C-:B------:R-:W-:Y:S01]  /*61d0*/  IMAD.MOV.U32 R15, RZ, RZ, R9.reuse ;  /* 0x000000ffff0f7224 */ /* 0x100fe200078e0009 */
[----:B------:R-:W3:Y:S01]  /*61e0*/  @!P5 LDG.E R11, desc[UR8][R2.64+0x100] ;  /* 0x00010008020bd981 */ /* 0x000ee2000c1e1900 */
[-C--:B------:R-:W-:Y:S01]  /*61f0*/  ISETP.GE.U32.AND P5, PT, R0, R23.reuse, PT ;  /* 0x000000170000720c */ /* 0x080fe20003fa6070 */
[----:B------:R-:W-:Y:S02]  /*6200*/  VIADD R0, R8, 0x160 ;  /* 0x0000016008007836 */ /* 0x000fe40000000000 */
[----:B------:R-:W4:Y:S01]  /*6210*/  @!P4 LDG.E R7, desc[UR8][R2.64+0x80] ;  /* 0x000080080207c981 */ /* 0x000f22000c1e1900 */
[--C-:B------:R-:W-:Y:S01]  /*6220*/  IMAD.MOV.U32 R13, RZ, RZ, R9.reuse ;  /* 0x000000ffff0d7224 */ /* 0x100fe200078e0009 */
[-C--:B------:R-:W-:Y:S01]  /*6230*/  ISETP.GE.U32.AND P4, PT, R4, R23.reuse, PT ;  /* 0x000000170400720c */ /* 0x080fe20003f86070 */
[----:B------:R-:W-:Y:S01]  /*6240*/  IMAD.MOV.U32 R17, RZ, RZ, R9 ;  /* 0x000000ffff117224 */ /* 0x000fe200078e0009 */
[----:B------:R-:W5:Y:S01]  /*6250*/  @!P0 LDG.E R15, desc[UR8][R2.64+0x200] ;  /* 0x00020008020f8981 */ /* 0x000f62000c1e1900 */
[----:B------:R-:W-:Y:S01]  /*6260*/  ISETP.GE.U32.AND P0, PT, R0, R23, PT ;  /* 0x000000170000720c */ /* 0x000fe20003f06070 */
[----:B------:R-:W-:-:S02]  /*6270*/  VIADD R4, R8, 0x140 ;  /* 0x0000014008047836 */ /* 0x000fc40000000000 */
[----:B------:R-:W-:Y:S01]  /*6280*/  VIADD R0, R8, 0x180 ;  /* 0x0000018008007836 */ /* 0x000fe20000000000 */
[----:B------:R-:W5:Y:S01]  /*6290*/  @!P6 LDG.E R13, desc[UR8][R2.64+0x180] ;  /* 0x00018008020de981 */ /* 0x000f62000c1e1900 */
[--C-:B------:R-:W-:Y:S01]  /*62a0*/  IMAD.MOV.U32 R19, RZ, RZ, R9.reuse ;  /* 0x000000ffff137224 */ /* 0x100fe200078e0009 */
[-C--:B------:R-:W-:Y:S01]  /*62b0*/  ISETP.GE.U32.AND P6, PT, R4, R23.reuse, PT ;  /* 0x000000170400720c */ /* 0x080fe20003fc6070 */
[----:B------:R-:W-:Y:S01]  /*62c0*/  IMAD.MOV.U32 R21, RZ, RZ, R9 ;  /* 0x000000ffff157224 */ /* 0x000fe200078e0009 */
[----:B------:R-:W5:Y:S01]  /*62d0*/  @!P1 LDG.E R17, desc[UR8][R2.64+0x280] ;  /* 0x0002800802119981 */ /* 0x000f62000c1e1900 */
[-C--:B------:R-:W-:Y:S01]  /*62e0*/  ISETP.GE.U32.AND P1, PT, R0, R23.reuse, PT ;  /* 0x000000170000720c */ /* 0x080fe20003f26070 */
[C---:B------:R-:W-:Y:S02]  /*62f0*/  VIADD R4, R8.reuse, 0x1a0 ;  /* 0x000001a008047836 */ /* 0x040fe40000000000 */
[----:B------:R-:W-:Y:S01]  /*6300*/  VIADD R0, R8, 0x1c0 ;  /* 0x000001c008007836 */ /* 0x000fe20000000000 */
[----:B------:R-:W5:Y:S02]  /*6310*/  @!P2 LDG.E R19, desc[UR8][R2.64+0x300] ;  /* 0x000300080213a981 */ /* 0x000f64000c1e1900 */
[----:B------:R-:W-:-:S02]  /*6320*/  ISETP.GE.U32.AND P2, PT, R4, R23, PT ;  /* 0x000000170400720c */ /* 0x000fc40003f46070 */
[----:B------:R-:W5:Y:S01]  /*6330*/  @!P3 LDG.E R21, desc[UR8][R2.64+0x380] ;  /* 0x000380080215b981 */ /* 0x000f62000c1e1900 */
[----:B------:R-:W-:Y:S01]  /*6340*/  ISETP.GE.U32.AND P3, PT, R0, R23, PT ;  /* 0x000000170000720c */ /* 0x000fe20003f66070 */
[--C-:B------:R-:W-:Y:S02]  /*6350*/  IMAD.MOV.U32 R27, RZ, RZ, R9.reuse ;  /* 0x000000ffff1b7224 */ /* 0x100fe400078e0009 */
[--C-:B------:R-:W-:Y:S02]  /*6360*/  IMAD.MOV.U32 R29, RZ, RZ, R9.reuse ;  /* 0x000000ffff1d7224 */ /* 0x100fe400078e0009 */
[--C-:B------:R-:W-:Y:S02]  /*6370*/  IMAD.MOV.U32 R31, RZ, RZ, R9.reuse ;  /* 0x000000ffff1f7224 */ /* 0x100fe400078e0009 */
[--C-:B------:R-:W-:Y:S01]  /*6380*/  IMAD.MOV.U32 R35, RZ, RZ, R9.reuse ;  /* 0x000000ffff237224 */ /* 0x100fe200078e0009 */
[----:B------:R-:W5:Y:S01]  /*6390*/  @!P4 LDG.E R27, desc[UR8][R2.64+0x400] ;  /* 0x00040008021bc981 */ /* 0x000f62000c1e1900 */
[----:B------:R-:W-:-:S02]  /*63a0*/  IMAD.MOV.U32 R37, RZ, RZ, R9 ;  /* 0x000000ffff257224 */ /* 0x000fc400078e0009 */
[----:B------:R-:W-:Y:S01]  /*63b0*/  IMAD.MOV.U32 R8, RZ, RZ, R9 ;  /* 0x000000ffff087224 */ /* 0x000fe200078e0009 */
[----:B------:R-:W5:Y:S04]  /*63c0*/  @!P5 LDG.E R29, desc[UR8][R2.64+0x480] ;  /* 0x00048008021dd981 */ /* 0x000f68000c1e1900 */
[----:B------:R-:W5:Y:S04]  /*63d0*/  @!P6 LDG.E R31, desc[UR8][R2.64+0x500] ;  /* 0x00050008021fe981 */ /* 0x000f68000c1e1900 */
[----:B------:R-:W5:Y:S04]  /*63e0*/  @!P0 LDG.E R35, desc[UR8][R2.64+0x580] ;  /* 0x0005800802238981 */ /* 0x000f68000c1e1900 */
[----:B------:R-:W5:Y:S04]  /*63f0*/  @!P1 LDG.E R37, desc[UR8][R2.64+0x600] ;  /* 0x0006000802259981 */ /* 0x000f68000c1e1900 */
[----:B------:R-:W5:Y:S04]  /*6400*/  @!P2 LDG.E R8, desc[UR8][R2.64+0x680] ;  /* 0x000680080208a981 */ /* 0x000f68000c1e1900 */
[----:B------:R-:W5:Y:S01]  /*6410*/  @!P3 LDG.E R9, desc[UR8][R2.64+0x700] ;  /* 0x000700080209b981 */ /* 0x000f62000c1e1900 */
[----:B------:R-:W0:Y:S01]  /*6420*/  S2R R36, SR_LANEID ;  /* 0x0000000000247919 */ /* 0x000e220000000000 */
[----:B------:R-:W1:Y:S01]  /*6430*/  S2UR UR5, SR_CgaCtaId ;  /* 0x00000000000579c3 */ /* 0x000e620000008800 */
[----:B------:R-:W-:Y:S01]  /*6440*/  SHF.R.U32.HI R10, RZ, 0x5, R10 ;  /* 0x00000005ff0a7819 */ /* 0x000fe2000001160a */
[----:B------:R-:W-:Y:S01]  /*6450*/  UMOV UR4, 0x400 ;  /* 0x0000040000047882 */ /* 0x000fe20000000000 */
[----:B------:R-:W-:Y:S01]  /*6460*/  ISETP.NE.AND P0, PT, R25, RZ, PT ;  /* 0x000000ff1900720c */ /* 0x000fe20003f05270 */
[----:B------:R-:W-:Y:S01]  /*6470*/  BSSY.RECONVERGENT B0, `(.L_x_208) ;  /* 0x000057d000007945 */ /* 0x000fe20003800200 */
[----:B-1----:R-:W-:Y:S01]  /*6480*/  ULEA UR4, UR5, UR4, 0x18 ;  /* 0x0000000405047291 */ /* 0x002fe2000f8ec0ff */
[----:B0-----:R-:W-:-:S05]  /*6490*/  IMAD R0, R10, 0x1e0, R36 ;  /* 0x000001e00a007824 */ /* 0x001fca00078e0224 */
[----:B------:R-:W-:-:S05]  /*64a0*/  LEA R0, R0, UR4, 0x2 ;  /* 0x0000000400007c11 */ /* 0x000fca000f8e10ff */
[----:B------:R-:W-:Y:S01]  /*64b0*/  IMAD R10, R36, 0x38, R0 ;  /* 0x00000038240a7824 */ /* 0x000fe200078e0200 */
[----:B--2---:R0:W-:Y:S04]  /*64c0*/  STS [R0], R5 ;  /* 0x0000000500007388 */ /* 0x0041e80000000800 */
[----:B---3--:R0:W-:Y:S04]  /*64d0*/  STS [R0+0x100], R11 ;  /* 0x0001000b00007388 */ /* 0x0081e80000000800 */
[----:B----4-:R0:W-:Y:S04]  /*64e0*/  STS [R0+0x80], R7 ;  /* 0x0000800700007388 */ /* 0x0101e80000000800 */
[----:B-----5:R0:W-:Y:S04]  /*64f0*/  STS [R0+0x200], R15 ;  /* 0x0002000f00007388 */ /* 0x0201e80000000800 */
[----:B------:R0:W-:Y:S04]  /*6500*/  STS [R0+0x180], R13 ;  /* 0x0001800d00007388 */ /* 0x0001e80000000800 */
        /* <DEDUP_REMOVED lines=11> */
[----:B------:R0:W1:Y:S04]  /*65c0*/  LDS R2, [R10] ;  /* 0x000000000a027984 */ /* 0x0000680000000800 */
        /* <DEDUP_REMOVED lines=15> */
[----:B-1234-:R-:W-:Y:S05]  /*66c0*/  @P0 BRA `(.L_x_209) ;  /* 0x0000002000040947 */ /* 0x01efea0003800000 */
[C---:B------:R-:W-:Y:S01]  /*66d0*/  ISETP.GT.AND P1, PT, R3.reuse, RZ, PT ;  /* 0x000000ff0300720c */ /* 0x040fe20003f24270 */
[----:B------:R-:W-:Y:S01]  /*66e0*/  BSSY.RECONVERGENT B1, `(.L_x_210) ;  /* 0x000000e000017945 */ /* 0x000fe20003800200 */
[----:B------:R-:W-:Y:S01]  /*66f0*/  ISETP.GE.AND P0, PT, R3, R2, PT ;  /* 0x000000020300720c */ /* 0x000fe20003f06270 */
[----:B0-----:R-:W-:Y:S01]  /*6700*/  VIADD R8, R2, 0xffffffff ;  /* 0xffffffff02087836 */ /* 0x001fe20000000000 */
[----:B------:R-:W-:Y:S01]  /*6710*/  ISETP.GT.AND P3, PT, R4, RZ, PT ;  /* 0x000000ff0400720c */ /* 0x000fe20003f64270 */
[----:B------:R-:W-:Y:S01]  /*6720*/  IMAD.MOV.U32 R9, RZ, RZ, R3 ;  /* 0x000000ffff097224 */ /* 0x000fe200078e0003 */
        /* <DEDUP_REMOVED lines=9> */
.L_x_211:
[----:B------:R-:W-:Y:S05]  /*67c0*/  BSYNC.RECONVERGENT B1 ;  /* 0x0000000000017941 */ /* 0x000fea0003800200 */
.L_x_210:
        /* <DEDUP_REMOVED lines=13> */
.L_x_213:
[----:B------:R-:W-:Y:S05]  /*68a0*/  BSYNC.RECONVERGENT B1 ;  /* 0x0000000000017941 */ /* 0x000fea0003800200 */
.L_x_212:
[----:B------:R-:W-:Y:S01]  /*68b0*/  ISETP.GE.AND P0, PT, R5, R8, PT ;  /* 0x000000080500720c */ /* 0x000fe20003f06270 */
[----:B------:R-:W-:Y:S01]  /*68c0*/  BSSY.RECONVERGENT B1, `(.L_x_214) ;  /* 0x000000b000017945 */ /* 0x000fe20003800200 */
[----:B------:R-:W-:Y:S01]  /*68d0*/  ISETP.GT.AND P3, PT, R6, RZ, PT ;  /* 0x000000ff0600720c */ /* 0x000fe20003f64270 */
[----:B------:R-:W-:-:S03]  /*68e0*/  IMAD.MOV.U32 R9, RZ, RZ, R5 ;  /* 0x000000ffff097224 */ /* 0x000fc600078e0005 */
[----:B------:R-:W-:-:S07]  /*68f0*/  P2R R25, PR, RZ, 0x8 ;  /* 0x00000008ff197803 */ /* 0x000fce0000000000 */
[----:B------:R-:W-:Y:S05]  /*6900*/  @P2 BRA P0, `(.L_x_215) ;  /* 0x0000000000182947 */ /* 0x000fea0000000000 */
[----:B------:R-:W-:-:S05]  /*6910*/  VIADD R9, R8, 0xffffffff ;  /* 0xffffffff08097836 */ /* 0x000fca0000000000 */
[----:B------:R-:W-:-:S04]  /*6920*/  ISETP.GT.AND P0, PT, R9, R5, PT ;  /* 0x000000050900720c */ /* 0x000fc80003f04270 */
[----:B------:R-:W-:-:S13]  /*6930*/  ISETP.GT.U32.AND P0, PT, R8, 0x1, P0 ;  /* 0x000000010800780c */ /* 0x000fda0000704070 */
[----:B------:R-:W-:Y:S02]  /*6940*/  @!P0 ISETP.NE.AND P1, PT, R5, R9, PT ;  /* 0x000000090500820c */ /* 0x000fe40003f25270 */
[----:B------:R-:W-:-:S04]  /*6950*/  @!P0 VIMNMX R8, PT, PT, RZ, R5, !PT ;  /* 0x00000005ff088248 */ /* 0x000fc80007fe0100 */
[----:B------:R-:W-:-:S07]  /*6960*/  @!P0 SEL R9, R8, RZ, !P1 ;  /* 0x000000ff08098207 */ /* 0x000fce0004800000 */
.L_x_215:
[----:B------:R-:W-:Y:S05]  /*6970*/  BSYNC.RECONVERGENT B1 ;  /* 0x0000000000017941 */ /* 0x000fea0003800200 */
.L_x_214:
        /* <DEDUP_REMOVED lines=13> */
.L_x_217:
[----:B------:R-:W-:Y:S05]  /*6a50*/  BSYNC.RECONVERGENT B1 ;  /* 0x0000000000017941 */ /* 0x000fea0003800200 */
.L_x_216:
        /* <DEDUP_REMOVED lines=11> */
.L_x_219:
[----:B------:R-:W-:Y:S05]  /*6b10*/  BSYNC.RECONVERGENT B1 ;  /* 0x0000000000017941 */ /* 0x000fea0003800200 */
.L_x_218:
        /* <DEDUP_REMOVED lines=13> */
.L_x_221:
[----:B------:R-:W-:Y:S05]  /*6bf0*/  BSYNC.RECONVERGENT B1 ;  /* 0x0000000000017941 */ /* 0x000fea0003800200 */
.L_x_220:
        /* <DEDUP_REMOVED lines=15> */
.L_x_223:
[----:B------:R-:W-:Y:S05]  /*6cf0*/  BSYNC.RECONVERGENT B1 ;  /* 0x0000000000017941 */ /* 0x000fea0003800200 */
.L_x_222:
        /* <DEDUP_REMOVED lines=13> */
.L_x_225:
[----:B------:R-:W-:Y:S05]  /*6dd0*/  BSYNC.RECONVERGENT B1 ;  /* 0x0000000000017941 */ /* 0x000fea0003800200 */
.L_x_224:
        /* <DEDUP_REMOVED lines=13> */
.L_x_227:
[----:B------:R-:W-:Y:S05]  /*6eb0*/  BSYNC.RECONVERGENT B1 ;  /* 0x0000000000017941 */ /* 0x000fea0003800200 */
.L_x_226:
        /* <DEDUP_REMOVED lines=12> */
.L_x_229:
[----:B------:R-:W-:Y:S05]  /*6f80*/  BSYNC.RECONVERGENT B1 ;  /* 0x0000000000017941 */ /* 0x000fea0003800200 */
.L_x_228:
        /* <DEDUP_REMOVED lines=12> */
.L_x_231:
[----:B------:R-:W-:Y:S05]  /*7050*/  BSYNC.RECONVERGENT B1 ;  /* 0x0000000000017941 */ /* 0x000fea0003800200 */
.L_x_230:
        /* <DEDUP_REMOVED lines=12> */
.L_x_233:
[----:B------:R-:W-:Y:S05]  /*7120*/  BSYNC.RECONVERGENT B1 ;  /* 0x0000000000017941 */ /* 0x000fea0003800200 */
.L_x_232:
        /* <DEDUP_REMOVED lines=11> */
.L_x_235:
[----:B------:R-:W-:Y:S05]  /*71e0*/  BSYNC.RECONVERGENT B1 ;  /* 0x0000000000017941 */ /* 0x000fea0003800200 */
.L_x_234:
        /* <DEDUP_REMOVED lines=11> */
.L_x_237:
[----:B------:R-:W-:Y:S05]  /*72a0*/  BSYNC.RECONVERGENT B1 ;  /* 0x0000000000017941 */ /* 0x000fea0003800200 */
.L_x_236:
        /* <DEDUP_REMOVED lines=12> */
.L_x_239:
[----:B------:R-:W-:Y:S05]  /*7370*/  BSYNC.RECONVERGENT B1 ;  /* 0x0000000000017941 */ /* 0x000fea0003800200 */
.L_x_238:
        /* <DEDUP_REMOVED lines=14> */
.L_x_241:
[----:B------:R-:W-:Y:S05]  /*7460*/  BSYNC.RECONVERGENT B1 ;  /* 0x0000000000017941 */ /* 0x000fea0003800200 */
.L_x_240:
        /* <DEDUP_REMOVED lines=14> */
.L_x_243:
[----:B------:R-:W-:Y:S05]  /*7550*/  BSYNC.RECONVERGENT B1 ;  /* 0x0000000000017941 */ /* 0x000fea0003800200 */
.L_x_242:
        /* <DEDUP_REMOVED lines=14> */
.L_x_245:
[----:B------:R-:W-:Y:S05]  /*7640*/  BSYNC.RECONVERGENT B1 ;  /* 0x0000000000017941 */ /* 0x000fea0003800200 */
.L_x_244:
        /* <DEDUP_REMOVED lines=14> */
.L_x_247:
[----:B------:R-:W-:Y:S05]  /*7730*/  BSYNC.RECONVERGENT B1 ;  /* 0x0000000000017941 */ /* 0x000fea0003800200 */
.L_x_246:
[----:B------:R-:W0:Y:S01]  /*7740*/  S2R R9, SR_TID.X ;  /* 0x0000000000097919 */ /* 0x000e220000002100 */
[----:B------:R-:W-:Y:S02]  /*7750*/  ISETP.NE.AND P5, PT, R36, 0x1f, PT ;  /* 0x0000001f2400780c */ /* 0x000fe40003fa5270 */
[----:B0-----:R-:W-:-:S11]  /*7760*/  SHF.R.U32.HI R9, RZ, 0x5, R9 ;  /* 0x00000005ff097819 */ /* 0x001fd60000011609 */
[----:B------:R-:W-:-:S05]  /*7770*/  @!P5 LEA R10, R9, UR4, 0x2 ;  /* 0x00000004090adc11 */ /* 0x000fca000f8e10ff */
[----:B------:R-:W-:Y:S01]  /*7780*/  @!P5 STS [R10+0x10], R37 ;  /* 0x000010250a00d388 */ /* 0x000fe20000000800 */
[----:B------:R-:W-:Y:S01]  /*7790*/  BAR.SYNC.DEFER_BLOCKING 0x0 ;  /* 0x0000000000007b1d */ /* 0x000fe20000010000 */
[----:B------:R-:W-:-:S04]  /*77a0*/  ISETP.GE.AND P5, PT, R36, 0x10, PT ;  /* 0x000000102400780c */ /* 0x000fc80003fa6270 */
[----:B------:R-:W-:Y:S02]  /*77b0*/  SEL R31, R8, R37, !P5 ;  /* 0x00000025081f7207 */ /* 0x000fe40006800000 */
[----:B------:R-:W0:Y:S04]  /*77c0*/  LDS.128 R8, [UR4+0x10] ;  /* 0x00001004ff087984 */ /* 0x000e280008000c00 */
[----:B------:R1:W2:Y:S01]  /*77d0*/  SHFL.UP PT, R11, R31, 0x1, RZ ;  /* 0x042000001f0b7989 */ /* 0x0002a200000e00ff */
[C---:B0-----:R-:W-:Y:S01]  /*77e0*/  ISETP.GT.AND P5, PT, R9.reuse, RZ, PT ;  /* 0x000000ff0900720c */ /* 0x041fe20003fa4270 */
[----:B-1----:R-:W-:Y:S01]  /*77f0*/  VIADD R31, R8, 0xffffffff ;  /* 0xffffffff081f7836 */ /* 0x002fe20000000000 */
[----:B------:R-:W-:Y:S01]  /*7800*/  ISETP.GE.AND P6, PT, R9, R8, PT ;  /* 0x000000080900720c */ /* 0x000fe20003fc6270 */
[----:B------:R-:W-:-:S02]  /*7810*/  IMAD.MOV.U32 R34, RZ, RZ, R9 ;  /* 0x000000ffff227224 */ /* 0x000fc400078e0009 */
[----:B------:R-:W-:-:S10]  /*7820*/  IMAD.MOV.U32 R35, RZ, RZ, R10 ;  /* 0x000000ffff237224 */ /* 0x000fd400078e000a */
[----:B--2---:R-:W-:Y:S05]  /*7830*/  @P5 BRA P6, `(.L_x_248) ;  /* 0x0000000000185947 */ /* 0x004fea0003000000 */
[----:B------:R-:W-:Y:S01]  /*7840*/  ISETP.GT.AND P5, PT, R31, R9, PT ;  /* 0x000000091f00720c */ /* 0x000fe20003fa4270 */
[----:B------:R-:W-:-:S03]  /*7850*/  IMAD.MOV.U32 R34, RZ, RZ, R31 ;  /* 0x000000ffff227224 */ /* 0x000fc600078e001f */
[----:B------:R-:W-:-:S13]  /*7860*/  ISETP.GT.AND P5, PT, R8, 0x1, P5 ;  /* 0x000000010800780c */ /* 0x000fda0002fa4270 */
[----:B------:R-:W-:Y:S02]  /*7870*/  @!P5 VIMNMX R37, PT, PT, RZ, R9, !PT ;  /* 0x00000009ff25d248 */ /* 0x000fe40007fe0100 */
[----:B------:R-:W-:-:S04]  /*7880*/  @!P5 ISETP.NE.AND P6, PT, R9, R31, PT ;  /* 0x0000001f0900d20c */ /* 0x000fc80003fc5270 */
[----:B------:R-:W-:-:S09]  /*7890*/  @!P5 SEL R34, R37, RZ, !P6 ;  /* 0x000000ff2522d207 */ /* 0x000fd20007000000 */
.L_x_248:
        /* <DEDUP_REMOVED lines=10> */
.L_x_249:
[----:B------:R-:W0:Y:S01]  /*7940*/  S2R R9, SR_TID.X ;  /* 0x0000000000097919 */ /* 0x000e220000002100 */
[----:B------:R-:W-:Y:S01]  /*7950*/  BSSY.RECONVERGENT B1, `(.L_x_250) ;  /* 0x0000017000017945 */ /* 0x000fe20003800200 */
[----:B------:R-:W1:Y:S01]  /*7960*/  S2R R31, SR_TID.X ;  /* 0x00000000001f7919 */ /* 0x000e620000002100 */
[----:B0-----:R-:W-:-:S04]  /*7970*/  SHF.R.U32.HI R9, RZ, 0x5, R9 ;  /* 0x00000005ff097819 */ /* 0x001fc80000011609 */
[C---:B------:R-:W-:Y:S02]  /*7980*/  ISETP.NE.AND P5, PT, R9.reuse, 0x3, PT ;  /* 0x000000030900780c */ /* 0x040fe40003fa5270 */
[----:B------:R-:W-:-:S11]  /*7990*/  ISETP.NE.AND P6, PT, R9, 0x2, PT ;  /* 0x000000020900780c */ /* 0x000fd60003fc5270 */
[----:B------:R-:W-:Y:S02]  /*79a0*/  @P5 SEL R35, R34, R8, !P6 ;  /* 0x0000000822235207 */ /* 0x000fe40007000000 */
[----:B-1----:R-:W-:-:S13]  /*79b0*/  ISETP.GE.U32.AND P5, PT, R31, 0x20, PT ;  /* 0x000000201f00780c */ /* 0x002fda0003fa6070 */
        /* <DEDUP_REMOVED lines=13> */
.L_x_253:
[----:B------:R-:W-:Y:S05]  /*7a90*/  BSYNC.RECONVERGENT B2 ;  /* 0x0000000000027941 */ /* 0x000fea0003800200 */
.L_x_252:
[----:B------:R-:W-:-:S04]  /*7aa0*/  ISETP.NE.AND P5, PT, R36, RZ, PT ;  /* 0x000000ff2400720c */ /* 0x000fc80003fa5270 */
[----:B------:R-:W-:-:S09]  /*7ab0*/  SEL R11, R35, R8, !P5 ;  /* 0x00000008230b7207 */ /* 0x000fd20006800000 */
.L_x_251:
[----:B------:R-:W-:Y:S05]  /*7ac0*/  BSYNC.RECONVERGENT B1 ;  /* 0x0000000000017941 */ /* 0x000fea0003800200 */
.L_x_250:
        /* <DEDUP_REMOVED lines=17> */
.L_x_255:
[----:B------:R-:W-:Y:S05]  /*7be0*/  BSYNC.RECONVERGENT B1 ;  /* 0x0000000000017941 */ /* 0x000fea0003800200 */
.L_x_254:
        /* <DEDUP_REMOVED lines=12> */
.L_x_257:
[----:B------:R-:W-:Y:S05]  /*7cb0*/  BSYNC.RECONVERGENT B1 ;  /* 0x0000000000017941 */ /* 0x000fea0003800200 */
.L_x_256:
        /* <DEDUP_REMOVED lines=12> */
.L_x_259:
[----:B------:R-:W-:Y:S05]  /*7d80*/  BSYNC.RECONVERGENT B1 ;  /* 0x0000000000017941 */ /* 0x000fea0003800200 */
.L_x_258:
        /* <DEDUP_REMOVED lines=12> */
.L_x_261:
[----:B------:R-:W-:Y:S05]  /*7e50*/  BSYNC.RECONVERGENT B1 ;  /* 0x0000000000017941 */ /* 0x000fea0003800200 */
.L_x_260:
        /* <DEDUP_REMOVED lines=12> */
.L_x_263:
[----:B------:R-:W-:Y:S05]  /*7f20*/  BSYNC.RECONVERGENT B1 ;  /* 0x0000000000017941 */ /* 0x000fea0003800200 */
.L_x_262:
        /* <DEDUP_REMOVED lines=12> */
.L_x_265:
[----:B------:R-:W-:Y:S05]  /*7ff0*/  BSYNC.RECONVERGENT B1 ;  /* 0x0000000000017941 */ /* 0x000fea0003800200 */
.L_x_264:
        /* <DEDUP_REMOVED lines=12> */
.L_x_267:
[----:B------:R-:W-:Y:S05]  /*80c0*/  BSYNC.RECONVERGENT B1 ;  /* 0x0000000000017941 */ /* 0x000fea0003800200 */
.L_x_266:
        /* <DEDUP_REMOVED lines=11> */
.L_x_269:
[----:B------:R-:W-:Y:S05]  /*8180*/  BSYNC.RECONVERGENT B1 ;  /* 0x0000000000017941 */ /* 0x000fea0003800200 */
.L_x_268:
        /* <DEDUP_REMOVED lines=11> */
.L_x_271:
[----:B------:R-:W-:Y:S05]  /*8240*/  BSYNC.RECONVERGENT B1 ;  /* 0x0000000000017941 */ /* 0x000fea0003800200 */
.L_x_270:
        /* <DEDUP_REMOVED lines=12> */
.L_x_273:
[----:B------:R-:W-:Y:S05]  /*8310*/  BSYNC.RECONVERGENT B1 ;  /* 0x0000000000017941 */ /* 0x000fea0003800200 */
.L_x_272:
        /* <DEDUP_REMOVED lines=11> */
.L_x_275:
[----:B------:R-:W-:Y:S05]  /*83d0*/  BSYNC.RECONVERGENT B1 ;  /* 0x0000000000017941 */ /* 0x000fea0003800200 */
.L_x_274:
        /* <DEDUP_REMOVED lines=11> */
.L_x_277:
[----:B------:R-:W-:Y:S05]  /*8490*/  BSYNC.RECONVERGENT B1 ;  /* 0x0000000000017941 */ /* 0x000fea0003800200 */
.L_x_276:
        /* <DEDUP_REMOVED lines=11> */
.L_x_279:
[----:B------:R-:W-:Y:S05]  /*8550*/  BSYNC.RECONVERGENT B1 ;  /* 0x0000000000017941 */ /* 0x000fea0003800200 */
.L_x_278:
        /* <DEDUP_REMOVED lines=11> */
.L_x_281:
[----:B------:R-:W-:Y:S05]  /*8610*/  BSYNC.RECONVERGENT B1 ;  /* 0x0000000000017941 */ /* 0x000fea0003800200 */
.L_x_280:
[----:B------:R-:W-:Y:S01]  /*8620*/  ISETP.GE.AND P0, PT, R20, R15, PT ;  /* 0x0000000f1400720c */ /* 0x000fe20003f06270 */
[----:B------:R-:W-:Y:S02]  /*8630*/  IMAD.MOV.U32 R16, RZ, RZ, R20 ;  /* 0x000000ffff107224 */ /* 0x000fe400078e0014 */
[----:B------:R-:W-:-:S10]  /*8640*/  VIADD R17, R15, 0xffffffff ;  /* 0xffffffff0f117836 */ /* 0x000fd40000000000 */
[----:B------:R-:W-:Y:S05]  /*8650*/  @P4 BRA P0, `(.L_x_282) ;  /* 0x0000003400784947 */ /* 0x000fea0000000000 */
[----:B------:R-:W-:Y:S01]  /*8660*/  ISETP.GT.AND P0, PT, R17, R20, PT ;  /* 0x000000141100720c */ /* 0x000fe20003f04270 */
[----:B------:R-:W-:Y:S01]  /*8670*/  IMAD.MOV.U32 R16, RZ, RZ, R17 ;  /* 0x000000ffff107224 */ /* 0x000fe200078e0011 */
[----:B------:R-:W-:-:S13]  /*8680*/  ISETP.GT.U32.AND P1, PT, R15, 0x1, PT ;  /* 0x000000010f00780c */ /* 0x000fda0003f24070 */
[----:B------:R-:W-:Y:S05]  /*8690*/  @P0 BRA P1, `(.L_x_282) ;  /* 0x0000003400680947 */ /* 0x000fea0000800000 */
[----:B------:R-:W-:Y:S02]  /*86a0*/  ISETP.NE.AND P0, PT, R20, R17, PT ;  /* 0x000000111400720c */ /* 0x000fe40003f05270 */
[----:B------:R-:W-:-:S04]  /*86b0*/  VIMNMX R16, PT, PT, RZ, R20, !PT ;  /* 0x00000014ff107248 */ /* 0x000fc80007fe0100 */
[----:B------:R-:W-:Y:S01]  /*86c0*/  SEL R16, R16, RZ, !P0 ;  /* 0x000000ff10107207 */ /* 0x000fe20004000000 */
[----:B------:R-:W-:Y:S06]  /*86d0*/  BRA `(.L_x_282) ;  /* 0x0000003400587947 */ /* 0x000fec0003800000 */
.L_x_209:
[C---:B------:R-:W-:Y:S01]  /*86e0*/  ISETP.GT.AND P0, PT, R3.reuse, RZ, PT ;  /* 0x000000ff0300720c */ /* 0x040fe20003f04270 */
[----:B------:R-:W-:Y:S01]  /*86f0*/  BSSY.RECONVERGENT B1, `(.L_x_283) ;  /* 0x000000c000017945 */ /* 0x000fe20003800200 */
[----:B------:R-:W-:Y:S01]  /*8700*/  ISETP.GE.AND P2, PT, R3, R2, PT ;  /* 0x000000020300720c */ /* 0x000fe20003f46270 */
[----:B0-----:R-:W-:Y:S01]  /*8710*/  VIADD R8, R2, 0xffffffff ;  /* 0xffffffff02087836 */ /* 0x001fe20000000000 */
[----:B------:R-:W-:Y:S01]  /*8720*/  ISETP.GT.AND P1, PT, R4, RZ, PT ;  /* 0x000000ff0400720c */ /* 0x000fe20003f24270 */
        /* <DEDUP_REMOVED lines=8> */
.L_x_284:
[----:B------:R-:W-:Y:S05]  /*87b0*/  BSYNC.RECONVERGENT B1 ;  /* 0x0000000000017941 */ /* 0x000fea0003800200 */
.L_x_283:
[----:B------:R-:W-:Y:S01]  /*87c0*/  ISETP.GE.AND P3, PT, R4, R9, PT ;  /* 0x000000090400720c */ /* 0x000fe20003f66270 */
[----:B------:R-:W-:Y:S01]  /*87d0*/  BSSY.RECONVERGENT B1, `(.L_x_285) ;  /* 0x000000a000017945 */ /* 0x000fe20003800200 */
[----:B------:R-:W-:Y:S01]  /*87e0*/  ISETP.GT.AND P2, PT, R5, RZ, PT ;  /* 0x000000ff0500720c */ /* 0x000fe20003f44270 */
[----:B------:R-:W-:-:S10]  /*87f0*/  IMAD.MOV.U32 R8, RZ, RZ, R4 ;  /* 0x000000ffff087224 */ /* 0x000fd400078e0004 */
[----:B------:R-:W-:Y:S05]  /*8800*/  @P1 BRA P3, `(.L_x_286) ;  /* 0x0000000000181947 */ /* 0x000fea0001800000 */
[----:B------:R-:W-:-:S05]  /*8810*/  VIADD R8, R9, 0xffffffff ;  /* 0xffffffff09087836 */ /* 0x000fca0000000000 */
[----:B------:R-:W-:-:S04]  /*8820*/  ISETP.GT.AND P3, PT, R8, R4, PT ;  /* 0x000000040800720c */ /* 0x000fc80003f64270 */
[----:B------:R-:W-:-:S13]  /*8830*/  ISETP.GT.U32.AND P3, PT, R9, 0x1, P3 ;  /* 0x000000010900780c */ /* 0x000fda0001f64070 */
[----:B------:R-:W-:Y:S02]  /*8840*/  @!P3 ISETP.NE.AND P4, PT, R4, R8, PT ;  /* 0x000000080400b20c */ /* 0x000fe40003f85270 */
[----:B------:R-:W-:-:S04]  /*8850*/  @!P3 VIMNMX R9, PT, PT, RZ, R4, !PT ;  /* 0x00000004ff09b248 */ /* 0x000fc80007fe0100 */
[----:B------:R-:W-:-:S07]  /*8860*/  @!P3 SEL R8, R9, RZ, !P4 ;  /* 0x000000ff0908b207 */ /* 0x000fce0006000000 */
.L_x_286:
[----:B------:R-:W-:Y:S05]  /*8870*/  BSYNC.RECONVERGENT B1 ;  /* 0x0000000000017941 */ /* 0x000fea0003800200 */
.L_x_285:
        /* <DEDUP_REMOVED lines=12> */
.L_x_288:
[----:B------:R-:W-:Y:S05]  /*8940*/  BSYNC.RECONVERGENT B1 ;  /* 0x0000000000017941 */ /* 0x000fea0003800200 */
.L_x_287:
        /* <DEDUP_REMOVED lines=12> */
.L_x_290:
[----:B------:R-:W-:Y:S05]  /*8a10*/  BSYNC.RECONVERGENT B1 ;  /* 0x0000000000017941 */ /* 0x000fea0003800200 */
.L_x_289:
        /* <DEDUP_REMOVED lines=12> */
.L_x_292:
[----:B------:R-:W-:Y:S05]  /*8ae0*/  BSYNC.RECONVERGENT B1 ;  /* 0x0000000000017941 */ /* 0x000fea0003800200 */
.L_x_291:
        /* <DEDUP_REMOVED lines=12> */
.L_x_294:
[----:B------:R-:W-:Y:S05]  /*8bb0*/  BSYNC.RECONVERGENT B1 ;  /* 0x0000000000017941 */ /* 0x000fea0003800200 */
.L_x_293:
        /* <DEDUP_REMOVED lines=12> */
.L_x_296:
[----:B------:R-:W-:Y:S05]  /*8c80*/  BSYNC.RECONVERGENT B1 ;  /* 0x0000000000017941 */ /* 0x000fea0003800200 */
.L_x_295:
        /* <DEDUP_REMOVED lines=12> */
.L_x_298:
[----:B------:R-:W-:Y:S05]  /*8d50*/  BSYNC.RECONVERGENT B1 ;  /* 0x0000000000017941 */ /* 0x000fea0003800200 */
.L_x_297:
        /* <DEDUP_REMOVED lines=12> */
.L_x_300:
[----:B------:R-:W-:Y:S05]  /*8e20*/  BSYNC.RECONVERGENT B1 ;  /* 0x0000000000017941 */ /* 0x000fea0003800200 */
.L_x_299:
        /* <DEDUP_REMOVED lines=12> */
.L_x_302:
[----:B------:R-:W-:Y:S05]  /*8ef0*/  BSYNC.RECONVERGENT B1 ;  /* 0x0000000000017941 */ /* 0x000fea0003800200 */
.L_x_301:
        /* <DEDUP_REMOVED lines=12> */
.L_x_304:
[----:B------:R-:W-:Y:S05]  /*8fc0*/  BSYNC.RECONVERGENT B1 ;  /* 0x0000000000017941 */ /* 0x000fea0003800200 */
.L_x_303:
        /* <DEDUP_REMOVED lines=12> */
.L_x_306:
[----:B------:R-:W-:Y:S05]  /*9090*/  BSYNC.RECONVERGENT B1 ;  /* 0x0000000000017941 */ /* 0x000fea0003800200 */
.L_x_305:
        /* <DEDUP_REMOVED lines=12> */
.L_x_308:
[----:B------:R-:W-:Y:S05]  /*9160*/  BSYNC.RECONVERGENT B1 ;  /* 0x0000000000017941 */ /* 0x000fea0003800200 */
.L_x_307:
        /* <DEDUP_REMOVED lines=11> */
.L_x_310:
[----:B------:R-:W-:Y:S05]  /*9220*/  BSYNC.RECONVERGENT B1 ;  /* 0x0000000000017941 */ /* 0x000fea0003800200 */
.L_x_309:
[----:B------:R-:W0:Y:S01]  /*9230*/  SHFL.UP PT, R11, R8, 0x1, RZ ;  /* 0x04200000080b7989 */ /* 0x000e2200000e00ff */
[----:B------:R-:W-:Y:S01]  /*9240*/  ISETP.NE.AND P6, PT, R8, RZ, PT ;  /* 0x000000ff0800720c */ /* 0x000fe20003fc5270 */
[----:B------:R-:W-:Y:S01]  /*9250*/  BSSY.RECONVERGENT B1, `(.L_x_311) ;  /* 0x000000b000017945 */ /* 0x000fe20003800200 */
[----:B------:R-:W-:Y:S01]  /*9260*/  ISETP.GE.AND P5, PT, R36, 0x1, PT ;  /* 0x000000012400780c */ /* 0x000fe20003fa6270 */
        /* <DEDUP_REMOVED lines=9> */
.L_x_312:
[----:B------:R-:W-:Y:S05]  /*9300*/  BSYNC.RECONVERGENT B1 ;  /* 0x0000000000017941 */ /* 0x000fea0003800200 */
.L_x_311:
        /* <DEDUP_REMOVED lines=14> */
.L_x_314:
[----:B------:R-:W-:Y:S05]  /*93f0*/  BSYNC.RECONVERGENT B1 ;  /* 0x0000000000017941 */ /* 0x000fea0003800200 */
.L_x_313:
        /* <DEDUP_REMOVED lines=14> */
.L_x_316:
[----:B------:R-:W-:Y:S05]  /*94e0*/  BSYNC.RECONVERGENT B1 ;  /* 0x0000000000017941 */ /* 0x000fea0003800200 */
.L_x_315:
        /* <DEDUP_REMOVED lines=14> */
.L_x_318:
[----:B------:R-:W-:Y:S05]  /*95d0*/  BSYNC.RECONVERGENT B1 ;  /* 0x0000000000017941 */ /* 0x000fea0003800200 */
.L_x_317:
[----:B------:R-:W-:Y:S01]  /*95e0*/  SEL R21, R9, R8, !P5 ;  /* 0x0000000809157207 */ /* 0x000fe20006800000 */
[----:B------:R-:W0:Y:S01]  /*95f0*/  S2R R10, SR_TID.X ;  /* 0x00000000000a7919 */ /* 0x000e220000002100 */
[----:B------:R-:W-:Y:S01]  /*9600*/  ISETP.NE.AND P5, PT, R36, 0x1f, PT ;  /* 0x0000001f2400780c */ /* 0x000fe20003fa5270 */
[----:B------:R-:W-:Y:S01]  /*9610*/  BSSY.RECONVERGENT B1, `(.L_x_319) ;  /* 0x000000e000017945 */ /* 0x000fe20003800200 */
[C---:B------:R-:W-:Y:S01]  /*9620*/  ISETP.NE.AND P6, PT, R21.reuse, RZ, PT ;  /* 0x000000ff1500720c */ /* 0x040fe20003fc5270 */
[----:B------:R-:W1:Y:S01]  /*9630*/  SHFL.UP PT, R8, R21, 0x10, RZ ;  /* 0x0600000015087989 */ /* 0x000e6200000e00ff */
[----:B------:R-:W-:Y:S01]  /*9640*/  IMAD.MOV.U32 R22, RZ, RZ, R21 ;  /* 0x000000ffff167224 */ /* 0x000fe200078e0015 */
[----:B-1----:R-:W-:Y:S02]  /*9650*/  ISETP.GE.AND P4, PT, R21, R8, PT ;  /* 0x000000081500720c */ /* 0x002fe40003f86270 */
[----:B0-----:R-:W-:Y:S01]  /*9660*/  SHF.R.U32.HI R28, RZ, 0x5, R10 ;  /* 0x00000005ff1c7819 */ /* 0x001fe2000001160a */
[----:B------:R-:W-:-:S05]  /*9670*/  VIADD R10, R8, 0xffffffff ;  /* 0xffffffff080a7836 */ /* 0x000fca0000000000 */
[----:B------:R-:W-:-:S05]  /*9680*/  @!P5 LEA R27, R28, UR4, 0x2 ;  /* 0x000000041c1bdc11 */ /* 0x000fca000f8e10ff */
[----:B------:R-:W-:Y:S05]  /*9690*/  @P4 BRA P6, `(.L_x_320) ;  /* 0x0000000000144947 */ /* 0x000fea0003000000 */
[----:B------:R-:W-:Y:S01]  /*96a0*/  ISETP.GT.AND P4, PT, R10, R21, PT ;  /* 0x000000150a00720c */ /* 0x000fe20003f84270 */
[----:B------:R-:W-:-:S03]  /*96b0*/  IMAD.MOV.U32 R22, RZ, RZ, R10 ;  /* 0x000000ffff167224 */ /* 0x000fc600078e000a */
[----:B------:R-:W-:-:S13]  /*96c0*/  ISETP.GT.AND P4, PT, R8, 0x1, P4 ;  /* 0x000000010800780c */ /* 0x000fda0002784270 */
[----:B------:R-:W-:-:S04]  /*96d0*/  @!P4 ISETP.NE.AND P6, PT, R21, R10, PT ;  /* 0x0000000a1500c20c */ /* 0x000fc80003fc5270 */
[----:B------:R-:W-:-:S09]  /*96e0*/  @!P4 SEL R22, R21, RZ, !P6 ;  /* 0x000000ff1516c207 */ /* 0x000fd20007000000 */
.L_x_320:
[----:B------:R-:W-:Y:S05]  /*96f0*/  BSYNC.RECONVERGENT B1 ;  /* 0x0000000000017941 */ /* 0x000fea0003800200 */
.L_x_319:
        /* <DEDUP_REMOVED lines=18> */
.L_x_321:
[----:B------:R-:W-:Y:S01]  /*9820*/  ISETP.GE.AND P4, PT, R10, R21, PT ;  /* 0x000000150a00720c */ /* 0x000fe20003f86270 */
[----:B------:R-:W-:Y:S01]  /*9830*/  IMAD.MOV.U32 R22, RZ, RZ, R10 ;  /* 0x000000ffff167224 */ /* 0x000fe200078e000a */
[----:B------:R-:W-:Y:S01]  /*9840*/  ISETP.NE.AND P6, PT, R28, 0x3, PT ;  /* 0x000000031c00780c */ /* 0x000fe20003fc5270 */
        /* <DEDUP_REMOVED lines=8> */
.L_x_322:
[C---:B------:R-:W-:Y:S01]  /*98d0*/  ISETP.GT.AND P5, PT, R11.reuse, RZ, PT ;  /* 0x000000ff0b00720c */ /* 0x040fe20003fa4270 */
[----:B------:R-:W-:Y:S01]  /*98e0*/  IMAD.MOV.U32 R31, RZ, RZ, R11 ;  /* 0x000000ffff1f7224 */ /* 0x000fe200078e000b */
[----:B------:R-:W-:Y:S01]  /*98f0*/  ISETP.GE.AND P6, PT, R11, R22, PT ;  /* 0x000000160b00720c */ /* 0x000fe20003fc6270 */
[----:B------:R-:W-:Y:S01]  /*9900*/  VIADD R10, R22, 0xffffffff ;  /* 0xffffffff160a7836 */ /* 0x000fe20000000000 */
[----:B------:R-:W-:-:S11]  /*9910*/  ISETP.NE.AND P4, PT, R28, 0x2, PT ;  /* 0x000000021c00780c */ /* 0x000fd60003f85270 */
[----:B------:R-:W-:Y:S05]  /*9920*/  @P5 BRA P6, `(.L_x_323) ;  /* 0x0000000000185947 */ /* 0x000fea0003000000 */
[----:B------:R-:W-:Y:S01]  /*9930*/  ISETP.GT.AND P5, PT, R10, R11, PT ;  /* 0x0000000b0a00720c */ /* 0x000fe20003fa4270 */
[----:B------:R-:W-:-:S03]  /*9940*/  IMAD.MOV.U32 R31, RZ, RZ, R10 ;  /* 0x000000ffff1f7224 */ /* 0x000fc600078e000a */
[----:B------:R-:W-:-:S13]  /*9950*/  ISETP.GT.U32.AND P5, PT, R22, 0x1, P5 ;  /* 0x000000011600780c */ /* 0x000fda0002fa4070 */
[----:B------:R-:W-:Y:S02]  /*9960*/  @!P5 VIMNMX R9, PT, PT, RZ, R11, !PT ;  /* 0x0000000bff09d248 */ /* 0x000fe40007fe0100 */
[----:B------:R-:W-:-:S04]  /*9970*/  @!P5 ISETP.NE.AND P6, PT, R11, R10, PT ;  /* 0x0000000a0b00d20c */ /* 0x000fc80003fc5270 */
[----:B------:R-:W-:-:S09]  /*9980*/  @!P5 SEL R31, R9, RZ, !P6 ;  /* 0x000000ff091fd207 */ /* 0x000fd20007000000 */
.L_x_323:
[----:B------:R-:W0:Y:S01]  /*9990*/  S2R R10, SR_TID.X ;  /* 0x00000000000a7919 */ /* 0x000e220000002100 */
[----:B------:R-:W-:Y:S02]  /*99a0*/  ISETP.NE.AND P6, PT, R28, 0x3, PT ;  /* 0x000000031c00780c */ /* 0x000fe40003fc5270 */
[----:B------:R-:W-:-:S04]  /*99b0*/  SEL R21, R21, R8, !P4 ;  /* 0x0000000815157207 */ /* 0x000fc80006000000 */
[----:B------:R-:W-:Y:S02]  /*99c0*/  SEL R21, R22, R21, !P6 ;  /* 0x0000001516157207 */ /* 0x000fe40007000000 */
[----:B0-----:R-:W-:-:S13]  /*99d0*/  ISETP.GE.U32.AND P5, PT, R10, 0x20, PT ;  /* 0x000000200a00780c */ /* 0x001fda0003fa6070 */
[----:B------:R-:W-:Y:S05]  /*99e0*/  @!P5 BRA `(.L_x_324) ;  /* 0x00000000003cd947 */ /* 0x000fea0003800000 */
[C---:B------:R-:W-:Y:S01]  /*99f0*/  ISETP.GE.AND P4, PT, R24.reuse, R21, PT ;  /* 0x000000151800720c */ /* 0x040fe20003f86270 */
[----:B------:R-:W-:Y:S01]  /*9a00*/  BSSY.RECONVERGENT B1, `(.L_x_325) ;  /* 0x000000b000017945 */ /* 0x000fe20003800200 */
[----:B------:R-:W-:Y:S01]  /*9a10*/  ISETP.GT.AND P6, PT, R24, RZ, PT ;  /* 0x000000ff1800720c */ /* 0x000fe20003fc4270 */
[----:B------:R-:W-:Y:S01]  /*9a20*/  IMAD.MOV.U32 R8, RZ, RZ, R24 ;  /* 0x000000ffff087224 */ /* 0x000fe200078e0018 */
[----:B------:R-:W-:-:S11]  /*9a30*/  ISETP.NE.AND P5, PT, R36, RZ, PT ;  /* 0x000000ff2400720c */ /* 0x000fd60003fa5270 */
[----:B------:R-:W-:Y:S05]  /*9a40*/  @P4 BRA P6, `(.L_x_326) ;  /* 0x0000000000184947 */ /* 0x000fea0003000000 */
[----:B------:R-:W-:-:S05]  /*9a50*/  VIADD R8, R21, 0xffffffff ;  /* 0xffffffff15087836 */ /* 0x000fca0000000000 */
[----:B------:R-:W-:-:S04]  /*9a60*/  ISETP.GT.AND P4, PT, R8, R24, PT ;  /* 0x000000180800720c */ /* 0x000fc80003f84270 */
[----:B------:R-:W-:-:S13]  /*9a70*/  ISETP.GT.AND P4, PT, R21, 0x1, P4 ;  /* 0x000000011500780c */ /* 0x000fda0002784270 */
[----:B------:R-:W-:Y:S02]  /*9a80*/  @!P4 ISETP.NE.AND P6, PT, R24, R8, PT ;  /* 0x000000081800c20c */ /* 0x000fe40003fc5270 */
[----:B------:R-:W-:-:S04]  /*9a90*/  @!P4 VIMNMX R9, PT, PT, RZ, R24, !PT ;  /* 0x00000018ff09c248 */ /* 0x000fc80007fe0100 */
[----:B------:R-:W-:-:S07]  /*9aa0*/  @!P4 SEL R8, R9, RZ, !P6 ;  /* 0x000000ff0908c207 */ /* 0x000fce0007000000 */
.L_x_326:
[----:B------:R-:W-:Y:S05]  /*9ab0*/  BSYNC.RECONVERGENT B1 ;  /* 0x0000000000017941 */ /* 0x000fea0003800200 */
.L_x_325:
[----:B------:R-:W-:Y:S01]  /*9ac0*/  SEL R24, R21, R8, !P5 ;  /* 0x0000000815187207 */ /* 0x000fe20006800000 */
[----:B------:R-:W-:Y:S06]  /*9ad0*/  BRA `(.L_x_327) ;  /* 0x0000001400107947 */ /* 0x000fec0003800000 */
.L_x_324:
        /* <DEDUP_REMOVED lines=13> */
.L_x_328:
[----:B------:R-:W-:Y:S05]  /*9bb0*/  NANOSLEEP 0x1c2 ;  /* 0x000001c20000795d */ /* 0x000fea0003800000 */
[----:B------:R-:W-:Y:S01]  /*9bc0*/  NOP ;  /* 0x0000000000007918 */ /* 0x000fe20000000000 */
.L_x_329:
[----:B------:R-:W-:-:S05]  /*9bd0*/  IMAD.WIDE R8, R25, 0x8, R8 ;  /* 0x0000000819087825 */ /* 0x000fca00078e0208 */
[----:B------:R-:W2:Y:S01]  /*9be0*/  LD.E.64.STRONG.GPU R10, desc[UR8][R8.64+0x100] ;  /* 0x00010008080a7980 */ /* 0x000ea2000c10fb00 */
[----:B------:R-:W-:Y:S01]  /*9bf0*/  UMOV UR5, 0xffffffff ;  /* 0xffffffff00057882 */ /* 0x000fe20000000000 */
[----:B--2---:R-:W-:Y:S02]  /*9c00*/  ISETP.NE.AND P4, PT, R10, 0x63, PT ;  /* 0x000000630a00780c */ /* 0x004fe40003f85270 */
[----:B------:R-:W-:Y:S11]  /*9c10*/  BRA.DIV UR5, `(.L_x_330) ;  /* 0x0000002e05fc7947 */ /* 0x000ff6000b800000 */
[----:B------:R-:W-:-:S13]  /*9c20*/  VOTE.ANY P4, !P4 ;  /* 0x0000000000ff7806 */ /* 0x000fda0006080100 */
.L_x_464:
[----:B------:R-:W-:Y:S05]  /*9c30*/  @!P4 BRA `(.L_x_331) ;  /* 0x000000000030c947 */ /* 0x000fea0003800000 */
.L_x_335:
[----:B------:R-:W-:Y:S05]  /*9c40*/  YIELD ;  /* 0x0000000000007946 */ /* 0x000fea0003800000 */
[----:B------:R-:W-:Y:S05]  /*9c50*/  @P5 BRA `(.L_x_332) ;  /* 0x0000000000085947 */ /* 0x000fea0003800000 */
[----:B------:R0:W-:Y:S06]  /*9c60*/  MEMBAR.SC.CTA ;  /* 0x0000000000007992 */ /* 0x0001ec0000000000 */
[----:B0-----:R-:W-:Y:S05]  /*9c70*/  BRA `(.L_x_333) ;  /* 0x0000000000087947 */ /* 0x001fea0003800000 */
.L_x_332:
[----:B------:R-:W-:Y:S05]  /*9c80*/  NANOSLEEP 0x15e ;  /* 0x0000015e0000795d */ /* 0x000fea0003800000 */
[----:B------:R-:W-:Y:S01]  /*9c90*/  NOP ;  /* 0x0000000000007918 */ /* 0x000fe20000000000 */
.L_x_333:
[----:B------:R-:W2:Y:S01]  /*9ca0*/  LD.E.64.STRONG.GPU R10, desc[UR8][R8.64+0x100] ;  /* 0x00010008080a7980 */ /* 0x000ea2000c10fb00 */
[----:B------:R-:W-:Y:S01]  /*9cb0*/  UMOV UR5, 0xffffffff ;  /* 0xffffffff00057882 */ /* 0x000fe20000000000 */
[----:B--2---:R-:W-:Y:S02]  /*9cc0*/  ISETP.NE.AND P4, PT, R10, 0x63, PT ;  /* 0x000000630a00780c */ /* 0x004fe40003f85270 */
[----:B------:R-:W-:Y:S11]  /*9cd0*/  BRA.DIV UR5, `(.L_x_334) ;  /* 0x0000002e05ec7947 */ /* 0x000ff6000b800000 */
[----:B------:R-:W-:-:S13]  /*9ce0*/  VOTE.ANY P4, !P4 ;  /* 0x0000000000ff7806 */ /* 0x000fda0006080100 */
.L_x_467:
[----:B------:R-:W-:Y:S05]  /*9cf0*/  @P4 BRA `(.L_x_335) ;  /* 0xfffffffc00d04947 */ /* 0x000fea000383ffff */
.L_x_331:
        /* <DEDUP_REMOVED lines=10> */
.L_x_471:
[----:B------:R-:W-:Y:S01]  /*9da0*/  ISETP.GE.AND P4, PT, R36, R8, PT ;  /* 0x000000082400720c */ /* 0x000fe20003f86270 */
[----:B------:R-:W-:Y:S01]  /*9db0*/  BSSY.RECONVERGENT B1, `(.L_x_337) ;  /* 0x000000e000017945 */ /* 0x000fe20003800200 */
[----:B------:R-:W-:-:S11]  /*9dc0*/  IMAD.MOV.U32 R22, RZ, RZ, R11 ;  /* 0x000000ffff167224 */ /* 0x000fd600078e000b */
        /* <DEDUP_REMOVED lines=12> */
.L_x_338:
[----:B------:R-:W-:Y:S05]  /*9e90*/  BSYNC.RECONVERGENT B1 ;  /* 0x0000000000017941 */ /* 0x000fea0003800200 */
.L_x_337:
[----:B------:R-:W-:-:S03]  /*9ea0*/  UMOV UR5, 0xffffffff ;  /* 0xffffffff00057882 */ /* 0x000fc60000000000 */
[----:B------:R-:W-:Y:S05]  /*9eb0*/  BRA.DIV UR5, `(.L_x_339) ;  /* 0x0000002e05e47947 */ /* 0x000fea000b800000 */
[----:B------:R2:W3:Y:S02]  /*9ec0*/  SHFL.DOWN PT, R9, R22, 0x2, R8 ;  /* 0x0840000016097989 */ /* 0x0004e400000e0008 */
.L_x_474:
        /* <DEDUP_REMOVED lines=16> */
.L_x_341:
[----:B------:R-:W-:Y:S05]  /*9fd0*/  BSYNC.RECONVERGENT B1 ;  /* 0x0000000000017941 */ /* 0x000fea0003800200 */
.L_x_340:
[----:B------:R-:W-:-:S03]  /*9fe0*/  UMOV UR5, 0xffffffff ;  /* 0xffffffff00057882 */ /* 0x000fc60000000000 */
[----:B------:R-:W-:Y:S05]  /*9ff0*/  BRA.DIV UR5, `(.L_x_342) ;  /* 0x0000002e05b47947 */ /* 0x000fea000b800000 */
[----:B---3--:R0:W3:Y:S02]  /*a000*/  SHFL.DOWN PT, R9, R11, 0x4, R8 ;  /* 0x088000000b097989 */ /* 0x0080e400000e0008 */
.L_x_477:
        /* <DEDUP_REMOVED lines=16> */
.L_x_344:
[----:B------:R-:W-:Y:S05]  /*a110*/  BSYNC.RECONVERGENT B1 ;  /* 0x0000000000017941 */ /* 0x000fea0003800200 */
.L_x_343:
[----:B------:R-:W-:-:S03]  /*a120*/  UMOV UR5, 0xffffffff ;  /* 0xffffffff00057882 */ /* 0x000fc60000000000 */
[----:B------:R-:W-:Y:S05]  /*a130*/  BRA.DIV UR5, `(.L_x_345) ;  /* 0x0000002e05887947 */ /* 0x000fea000b800000 */
[----:B---3--:R2:W3:Y:S02]  /*a140*/  SHFL.DOWN PT, R9, R22, 0x8, R8 ;  /* 0x0900000016097989 */ /* 0x0084e400000e0008 */
.L_x_480:
        /* <DEDUP_REMOVED lines=16> */
.L_x_347:
[----:B------:R-:W-:Y:S05]  /*a250*/  BSYNC.RECONVERGENT B1 ;  /* 0x0000000000017941 */ /* 0x000fea0003800200 */
.L_x_346:
[----:B------:R-:W-:-:S03]  /*a260*/  UMOV UR5, 0xffffffff ;  /* 0xffffffff00057882 */ /* 0x000fc60000000000 */
[----:B------:R-:W-:Y:S05]  /*a270*/  BRA.DIV UR5, `(.L_x_348) ;  /* 0x0000002e05587947 */ /* 0x000fea000b800000 */
[----:B---3--:R0:W3:Y:S02]  /*a280*/  SHFL.DOWN PT, R9, R11, 0x10, R8 ;  /* 0x0a0000000b097989 */ /* 0x0080e400000e0008 */
.L_x_483:
[----:B-1----:R-:W1:Y:S01]  /*a290*/  LDC.64 R26, c[0x0][0x390] ;  /* 0x0000e400ff1a7b82 */ /* 0x002e620000000a00 */
[----:B------:R-:W-:Y:S01]  /*a2a0*/  VIADD R21, R36, 0x10 ;  /* 0x0000001024157836 */ /* 0x000fe20000000000 */
[----:B------:R-:W-:Y:S01]  /*a2b0*/  BSSY.RECONVERGENT B1, `(.L_x_349) ;  /* 0x0000010000017945 */ /* 0x000fe20003800200 */
[----:B------:R-:W-:Y:S01]  /*a2c0*/  ISETP.NE.AND P4, PT, R10, 0x65, PT ;  /* 0x000000650a00780c */ /* 0x000fe20003f85270 */
[----:B------:R-:W-:Y:S02]  /*a2d0*/  IMAD.MOV.U32 R29, RZ, RZ, R11 ;  /* 0x000000ffff1d7224 */ /* 0x000fe400078e000b */
[----:B------:R-:W-:-:S13]  /*a2e0*/  ISETP.GT.AND P5, PT, R21, R8, PT ;  /* 0x000000081500720c */ /* 0x000fda0003fa4270 */
        /* <DEDUP_REMOVED lines=12> */
.L_x_350:
[----:B------:R-:W-:Y:S05]  /*a3b0*/  BSYNC.RECONVERGENT B1 ;  /* 0x0000000000017941 */ /* 0x000fea0003800200 */
.L_x_349:
[----:B-1----:R-:W-:Y:S01]  /*a3c0*/  IADD3 R26, P5, PT, R26, 0x100, RZ ;  /* 0x000001001a1a7810 */ /* 0x002fe20007fbe0ff */
[----:B------:R-:W-:-:S04]  /*a3d0*/  UMOV UR5, 0xffffffff ;  /* 0xffffffff00057882 */ /* 0x000fc80000000000 */
[----:B------:R-:W-:Y:S01]  /*a3e0*/  IMAD.X R27, RZ, RZ, R27, P5 ;  /* 0x000000ffff1b7224 */ /* 0x000fe200028e061b */
[----:B------:R-:W-:Y:S07]  /*a3f0*/  BRA.DIV UR5, `(.L_x_351) ;  /* 0x0000002e051c7947 */ /* 0x000fee000b800000 */
[----:B------:R-:W-:-:S13]  /*a400*/  VOTE.ALL P4, P4 ;  /* 0x0000000000ff7806 */ /* 0x000fda0002080000 */
.L_x_486:
[----:B------:R-:W-:Y:S05]  /*a410*/  @!P4 BRA `(.L_x_352) ;  /* 0x000000080044c947 */ /* 0x000fea0003800000 */
.L_x_377:
[----:B0-23--:R-:W-:-:S05]  /*a420*/  IMAD.WIDE R8, R25, 0x8, R26 ;  /* 0x0000000819087825 */ /* 0x00dfca00078e021a */
[----:B------:R-:W2:Y:S01]  /*a430*/  LD.E.64.STRONG.GPU R10, desc[UR8][R8.64+-0x100] ;  /* 0xffff0008080a7980 */ /* 0x000ea2000c10fb00 */
[----:B------:R-:W-:Y:S05]  /*a440*/  YIELD ;  /* 0x0000000000007946 */ /* 0x000fea0003800000 */
[----:B------:R-:W-:Y:S01]  /*a450*/  UMOV UR5, 0xffffffff ;  /* 0xffffffff00057882 */ /* 0x000fe20000000000 */
[----:B--2---:R-:W-:Y:S02]  /*a460*/  ISETP.NE.AND P4, PT, R10, 0x63, PT ;  /* 0x000000630a00780c */ /* 0x004fe40003f85270 */
[----:B------:R-:W-:Y:S11]  /*a470*/  BRA.DIV UR5, `(.L_x_353) ;  /* 0x0000002e05187947 */ /* 0x000ff6000b800000 */
[----:B------:R-:W-:-:S13]  /*a480*/  VOTE.ANY P4, !P4 ;  /* 0x0000000000ff7806 */ /* 0x000fda0006080100 */
.L_x_489:
[----:B------:R-:W-:Y:S05]  /*a490*/  @!P4 BRA `(.L_x_354) ;  /* 0x000000000034c947 */ /* 0x000fea0003800000 */
[----:B------:R-:W-:-:S13]  /*a4a0*/  ISETP.GT.U32.AND P5, PT, R28, 0x1f3, PT ;  /* 0x000001f31c00780c */ /* 0x000fda0003fa4070 */
.L_x_358:
[----:B------:R-:W-:Y:S05]  /*a4b0*/  YIELD ;  /* 0x0000000000007946 */ /* 0x000fea0003800000 */
[----:B------:R-:W-:Y:S05]  /*a4c0*/  @P5 BRA `(.L_x_355) ;  /* 0x0000000000085947 */ /* 0x000fea0003800000 */
[----:B------:R0:W-:Y:S06]  /*a4d0*/  MEMBAR.SC.CTA ;  /* 0x0000000000007992 */ /* 0x0001ec0000000000 */
[----:B0-----:R-:W-:Y:S05]  /*a4e0*/  BRA `(.L_x_356) ;  /* 0x0000000000087947 */ /* 0x001fea0003800000 */
.L_x_355:
[----:B------:R-:W-:Y:S05]  /*a4f0*/  NANOSLEEP 0x15e ;  /* 0x0000015e0000795d */ /* 0x000fea0003800000 */
[----:B------:R-:W-:Y:S01]  /*a500*/  NOP ;  /* 0x0000000000007918 */ /* 0x000fe20000000000 */
.L_x_356:
[----:B------:R-:W2:Y:S01]  /*a510*/  LD.E.64.STRONG.GPU R10, desc[UR8][R8.64+-0x100] ;  /* 0xffff0008080a7980 */ /* 0x000ea2000c10fb00 */
[----:B------:R-:W-:Y:S01]  /*a520*/  UMOV UR5, 0xffffffff ;  /* 0xffffffff00057882 */ /* 0x000fe20000000000 */
[----:B--2---:R-:W-:Y:S02]  /*a530*/  ISETP.NE.AND P4, PT, R10, 0x63, PT ;  /* 0x000000630a00780c */ /* 0x004fe40003f85270 */
[----:B------:R-:W-:Y:S11]  /*a540*/  BRA.DIV UR5, `(.L_x_357) ;  /* 0x0000002e05047947 */ /* 0x000ff6000b800000 */
[----:B------:R-:W-:-:S13]  /*a550*/  VOTE.ANY P4, !P4 ;  /* 0x0000000000ff7806 */ /* 0x000fda0006080100 */
.L_x_492:
[----:B------:R-:W-:Y:S05]  /*a560*/  @P4 BRA `(.L_x_358) ;  /* 0xfffffffc00d04947 */ /* 0x000fea000383ffff */
.L_x_354:
[----:B------:R-:W-:Y:S01]  /*a570*/  UMOV UR5, 0xffffffff ;  /* 0xffffffff00057882 */ /* 0x000fe20000000000 */
[----:B------:R-:W-:Y:S02]  /*a580*/  ISETP.NE.AND P4, PT, R10, 0x65, PT ;  /* 0x000000650a00780c */ /* 0x000fe40003f85270 */
[----:B------:R-:W-:Y:S11]  /*a590*/  BRA.DIV UR5, `(.L_x_359) ;  /* 0x0000002e05107947 */ /* 0x000ff6000b800000 */
[----:B------:R-:W-:-:S04]  /*a5a0*/  VOTE.ANY R21, PT, !P4 ;  /* 0x0000000000157806 */ /* 0x000fc800060e0100 */
[----:B------:R-:W-:-:S05]  /*a5b0*/  LOP3.LUT R21, R21, 0x80000000, R37, 0xec, !PT ;  /* 0x8000000015157812 */ /* 0x000fca00078eec25 */
[----:B------:R-:W-:-:S05]  /*a5c0*/  VIADD R8, R21, 0xffffffff ;  /* 0xffffffff15087836 */ /* 0x000fca0000000000 */
[----:B------:R-:W-:-:S06]  /*a5d0*/  LOP3.LUT R8, R21, R8, RZ, 0xc, !PT ;  /* 0x0000000815087212 */ /* 0x000fcc00078e0cff */
[----:B------:R-:W0:Y:S02]  /*a5e0*/  POPC R8, R8 ;  /* 0x0000000800087309 */ /* 0x000e240000000000 */
[----:B0-----:R0:W1:Y:S02]  /*a5f0*/  SHFL.DOWN PT, R9, R11, 0x1, R8 ;  /* 0x082000000b097989 */ /* 0x00106400000e0008 */
.L_x_496:
[----:B------:R-:W-:Y:S01]  /*a600*/  ISETP.GE.AND P4, PT, R36, R8, PT ;  /* 0x000000082400720c */ /* 0x000fe20003f86270 */
[----:B------:R-:W-:Y:S01]  /*a610*/  BSSY.RECONVERGENT B1, `(.L_x_360) ;  /* 0x000000e000017945 */ /* 0x000fe20003800200 */
[----:B------:R-:W-:-:S11]  /*a620*/  IMAD.MOV.U32 R22, RZ, RZ, R11 ;  /* 0x000000ffff167224 */ /* 0x000fd600078e000b */
        /* <DEDUP_REMOVED lines=12> */
.L_x_361:
[----:B------:R-:W-:Y:S05]  /*a6f0*/  BSYNC.RECONVERGENT B1 ;  /* 0x0000000000017941 */ /* 0x000fea0003800200 */
.L_x_360:
[----:B------:R-:W-:-:S03]  /*a700*/  UMOV UR5, 0xffffffff ;  /* 0xffffffff00057882 */ /* 0x000fc60000000000 */
[----:B------:R-:W-:Y:S05]  /*a710*/  BRA.DIV UR5, `(.L_x_362) ;  /* 0x0000002a05f87947 */ /* 0x000fea000b800000 */
[----:B-1----:R1:W2:Y:S02]  /*a720*/  SHFL.DOWN PT, R9, R22, 0x2, R8 ;  /* 0x0840000016097989 */ /* 0x0022a400000e0008 */
.L_x_499:
        /* <DEDUP_REMOVED lines=15> */
.L_x_364:
[----:B------:R-:W-:Y:S05]  /*a820*/  BSYNC.RECONVERGENT B1 ;  /* 0x0000000000017941 */ /* 0x000fea0003800200 */
.L_x_363:
[----:B------:R-:W-:-:S03]  /*a830*/  UMOV UR5, 0xffffffff ;  /* 0xffffffff00057882 */ /* 0x000fc60000000000 */
[----:B------:R-:W-:Y:S05]  /*a840*/  BRA.DIV UR5, `(.L_x_365) ;  /* 0x0000002a05cc7947 */ /* 0x000fea000b800000 */
[----:B--2---:R0:W2:Y:S02]  /*a850*/  SHFL.DOWN PT, R9, R11, 0x4, R8 ;  /* 0x088000000b097989 */ /* 0x0040a400000e0008 */
.L_x_502:
[----:B------:R-:W-:Y:S01]  /*a860*/  VIADD R21, R36, 0x4 ;  /* 0x0000000424157836 */ /* 0x000fe20000000000 */
[----:B------:R-:W-:Y:S01]  /*a870*/  BSSY.RECONVERGENT B1, `(.L_x_366) ;  /* 0x000000f000017945 */ /* 0x000fe20003800200 */
[----:B-1----:R-:W-:-:S03]  /*a880*/  IMAD.MOV.U32 R22, RZ, RZ, R11 ;  /* 0x000000ffff167224 */ /* 0x002fc600078e000b */
[----:B------:R-:W-:-:S13]  /*a890*/  ISETP.GT.AND P4, PT, R21, R8, PT ;  /* 0x000000081500720c */ /* 0x000fda0003f84270 */
        /* <DEDUP_REMOVED lines=12> */
.L_x_367:
[----:B------:R-:W-:Y:S05]  /*a960*/  BSYNC.RECONVERGENT B1 ;  /* 0x0000000000017941 */ /* 0x000fea0003800200 */
.L_x_366:
[----:B------:R-:W-:-:S03]  /*a970*/  UMOV UR5, 0xffffffff ;  /* 0xffffffff00057882 */ /* 0x000fc60000000000 */
[----:B------:R-:W-:Y:S05]  /*a980*/  BRA.DIV UR5, `(.L_x_368) ;  /* 0x0000002a05a07947 */ /* 0x000fea000b800000 */
[----:B--2---:R1:W2:Y:S02]  /*a990*/  SHFL.DOWN PT, R9, R22, 0x8, R8 ;  /* 0x0900000016097989 */ /* 0x0042a400000e0008 */
.L_x_505:
[----:B0-----:R-:W-:Y:S01]  /*a9a0*/  VIADD R11, R36, 0x8 ;  /* 0x00000008240b7836 */ /* 0x001fe20000000000 */
[----:B------:R-:W-:Y:S04]  /*a9b0*/  BSSY.RECONVERGENT B1, `(.L_x_369) ;  /* 0x000000f000017945 */ /* 0x000fe80003800200 */
        /* <DEDUP_REMOVED lines=14> */
.L_x_370:
[----:B------:R-:W-:Y:S05]  /*aaa0*/  BSYNC.RECONVERGENT B1 ;  /* 0x0000000000017941 */ /* 0x000fea0003800200 */
.L_x_369:
[----:B------:R-:W-:-:S03]  /*aab0*/  UMOV UR5, 0xffffffff ;  /* 0xffffffff00057882 */ /* 0x000fc60000000000 */
[----:B------:R-:W-:Y:S05]  /*aac0*/  BRA.DIV UR5, `(.L_x_371) ;  /* 0x0000002a05707947 */ /* 0x000fea000b800000 */
[----:B--2---:R0:W2:Y:S02]  /*aad0*/  SHFL.DOWN PT, R9, R11, 0x10, R8 ;  /* 0x0a0000000b097989 */ /* 0x0040a400000e0008 */
.L_x_508:
[----:B------:R-:W-:Y:S01]  /*aae0*/  VIADD R21, R36, 0x10 ;  /* 0x0000001024157836 */ /* 0x000fe20000000000 */
[----:B------:R-:W-:Y:S01]  /*aaf0*/  BSSY.RECONVERGENT B1, `(.L_x_372) ;  /* 0x0000010000017945 */ /* 0x000fe20003800200 */
[----:B------:R-:W-:-:S03]  /*ab00*/  ISETP.GT.AND P5, PT, R29, RZ, PT ;  /* 0x000000ff1d00720c */ /* 0x000fc60003fa4270 */
[----:B------:R-:W-:Y:S01]  /*ab10*/  ISETP.GT.AND P4, PT, R21, R8, PT ;  /* 0x000000081500720c */ /* 0x000fe20003f84270 */
[----:B01----:R-:W-:-:S12]  /*ab20*/  IMAD.MOV.U32 R8, RZ, RZ, R11 ;  /* 0x000000ffff087224 */ /* 0x003fd800078e000b */
        /* <DEDUP_REMOVED lines=12> */
.L_x_373:
[----:B------:R-:W-:Y:S05]  /*abf0*/  BSYNC.RECONVERGENT B1 ;  /* 0x0000000000017941 */ /* 0x000fea0003800200 */
.L_x_372:
        /* <DEDUP_REMOVED lines=12> */
.L_x_375:
[----:B------:R-:W-:Y:S05]  /*acc0*/  BSYNC.RECONVERGENT B1 ;  /* 0x0000000000017941 */ /* 0x000fea0003800200 */
.L_x_374:
[----:B------:R-:W-:Y:S01]  /*acd0*/  UMOV UR5, 0xffffffff ;  /* 0xffffffff00057882 */ /* 0x000fe20000000000 */
[----:B------:R-:W-:Y:S02]  /*ace0*/  VIADD R25, R25, 0xffffffe0 ;  /* 0xffffffe019197836 */ /* 0x000fe40000000000 */
[----:B------:R-:W-:Y:S05]  /*acf0*/  BRA.DIV UR5, `(.L_x_376) ;  /* 0x0000002a05087947 */ /* 0x000fea000b800000 */
[----:B------:R-:W-:-:S13]  /*ad00*/  VOTE.ALL P4, P4 ;  /* 0x0000000000ff7806 */ /* 0x000fda0002080000 */
.L_x_511:
[----:B------:R-:W-:Y:S01]  /*ad10*/  IMAD.MOV.U32 R29, RZ, RZ, R9 ;  /* 0x000000ffff1d7224 */ /* 0x000fe200078e0009 */
[----:B------:R-:W-:Y:S06]  /*ad20*/  @P4 BRA `(.L_x_377) ;  /* 0xfffffff400bc4947 */ /* 0x000fec000383ffff */
.L_x_352:
        /* <DEDUP_REMOVED lines=16> */
.L_x_381:
[----:B------:R-:W-:Y:S05]  /*ae30*/  BSYNC.RECONVERGENT B2 ;  /* 0x0000000000027941 */ /* 0x000fea0003800200 */
.L_x_380:
[----:B------:R-:W0:Y:S01]  /*ae40*/  S2UR UR6, SR_CgaCtaId ;  /* 0x00000000000679c3 */ /* 0x000e220000008800 */
[----:B------:R-:W-:Y:S01]  /*ae50*/  UMOV UR5, 0x400 ;  /* 0x0000040000057882 */ /* 0x000fe20000000000 */
[----:B------:R-:W-:-:S05]  /*ae60*/  IMAD.MOV.U32 R8, RZ, RZ, 0x65 ;  /* 0x00000065ff087424 */ /* 0x000fca00078e00ff */
[----:B------:R1:W-:Y:S01]  /*ae70*/  ST.E.64.STRONG.GPU desc[UR8][R34.64+0x100], R8 ;  /* 0x0001000822007985 */ /* 0x0003e2000c10fb08 */
[----:B0-----:R-:W-:-:S09]  /*ae80*/  ULEA UR5, UR6, UR5, 0x18 ;  /* 0x0000000506057291 */ /* 0x001fd2000f8ec0ff */
[----:B------:R1:W-:Y:S04]  /*ae90*/  STS [UR5+0x8], R9 ;  /* 0x00000809ff007988 */ /* 0x0003e80008000805 */
[----:B------:R1:W-:Y:S02]  /*aea0*/  STS [UR5+0x4], R29 ;  /* 0x0000041dff007988 */ /* 0x0003e40008000805 */
.L_x_379:
[----:B------:R-:W-:Y:S05]  /*aeb0*/  BSYNC.RECONVERGENT B1 ;  /* 0x0000000000017941 */ /* 0x000fea0003800200 */
.L_x_378:
[----:B------:R-:W-:-:S13]  /*aec0*/  ISETP.NE.AND P4, PT, R36, RZ, PT ;  /* 0x000000ff2400720c */ /* 0x000fda0003f85270 */
[----:B-1-3--:R-:W0:Y:S01]  /*aed0*/  @!P4 S2R R9, SR_CgaCtaId ;  /* 0x000000000009c919 */ /* 0x00ae220000008800 */
[----:B------:R-:W-:Y:S01]  /*aee0*/  @!P4 MOV R8, 0x400 ;  /* 0x000004000008c802 */ /* 0x000fe20000000f00 */
[----:B------:R-:W-:-:S03]  /*aef0*/  @!P4 IMAD.MOV.U32 R24, RZ, RZ, R29 ;  /* 0x000000ffff18c224 */ /* 0x000fc600078e001d */
[----:B0-----:R-:W-:-:S05]  /*af00*/  @!P4 LEA R8, R9, R8, 0x18 ;  /* 0x000000080908c211 */ /* 0x001fca00078ec0ff */
[----:B------:R0:W-:Y:S02]  /*af10*/  @!P4 STS [R8+0x24], R29 ;  /* 0x0000241d0800c388 */ /* 0x0001e40000000800 */
.L_x_327:
        /* <DEDUP_REMOVED lines=14> */
[----:B0-----:R-:W-:-:S13]  /*b000*/  ISETP.GE.AND P4, PT, R24, R9, PT ;  /* 0x000000091800720c */ /* 0x001fda0003f86270 */
[----:B------:R-:W-:Y:S05]  /*b010*/  @P4 BRA P6, `(.L_x_383) ;  /* 0x0000000000184947 */ /* 0x000fea0003000000 */
[----:B------:R-:W-:-:S05]  /*b020*/  VIADD R11, R9, 0xffffffff ;  /* 0xffffffff090b7836 */ /* 0x000fca0000000000 */
[----:B------:R-:W-:-:S04]  /*b030*/  ISETP.GT.AND P4, PT, R11, R24, PT ;  /* 0x000000180b00720c */ /* 0x000fc80003f84270 */
[----:B------:R-:W-:-:S13]  /*b040*/  ISETP.GT.AND P4, PT, R9, 0x1, P4 ;  /* 0x000000010900780c */ /* 0x000fda0002784270 */
[----:B------:R-:W-:Y:S02]  /*b050*/  @!P4 ISETP.NE.AND P6, PT, R24, R11, PT ;  /* 0x0000000b1800c20c */ /* 0x000fe40003fc5270 */
[----:B------:R-:W-:-:S04]  /*b060*/  @!P4 VIMNMX R8, PT, PT, RZ, R24, !PT ;  /* 0x00000018ff08c248 */ /* 0x000fc80007fe0100 */
[----:B------:R-:W-:-:S07]  /*b070*/  @!P4 SEL R11, R8, RZ, !P6 ;  /* 0x000000ff080bc207 */ /* 0x000fce0007000000 */
.L_x_383:
[----:B------:R-:W-:Y:S05]  /*b080*/  BSYNC.RECONVERGENT B1 ;  /* 0x0000000000017941 */ /* 0x000fea0003800200 */
.L_x_382:
[----:B------:R-:W-:Y:S01]  /*b090*/  ISETP.GE.AND P4, PT, R2, R11, PT ;  /* 0x0000000b0200720c */ /* 0x000fe20003f86270 */
[----:B------:R-:W-:Y:S01]  /*b0a0*/  BSSY.RECONVERGENT B1, `(.L_x_384) ;  /* 0x0000009000017945 */ /* 0x000fe20003800200 */
[----:B------:R-:W-:-:S11]  /*b0b0*/  IMAD.MOV.U32 R10, RZ, RZ, R2 ;  /* 0x000000ffff0a7224 */ /* 0x000fd600078e0002 */
[----:B------:R-:W-:Y:S05]  /*b0c0*/  @P5 BRA P4, `(.L_x_385) ;  /* 0x0000000000185947 */ /* 0x000fea0002000000 */
[----:B------:R-:W-:-:S05]  /*b0d0*/  VIADD R10, R11, 0xffffffff ;  /* 0xffffffff0b0a7836 */ /* 0x000fca0000000000 */
[----:B------:R-:W-:-:S04]  /*b0e0*/  ISETP.GT.AND P4, PT, R10, R2, PT ;  /* 0x000000020a00720c */ /* 0x000fc80003f84270 */
[----:B------:R-:W-:-:S13]  /*b0f0*/  ISETP.GT.AND P4, PT, R11, 0x1, P4 ;  /* 0x000000010b00780c */ /* 0x000fda0002784270 */
[----:B------:R-:W-:Y:S02]  /*b100*/  @!P4 ISETP.NE.AND P5, PT, R2, R10, PT ;  /* 0x0000000a0200c20c */ /* 0x000fe40003fa5270 */
[----:B------:R-:W-:-:S04]  /*b110*/  @!P4 VIMNMX R2, PT, PT, RZ, R2, !PT ;  /* 0x00000002ff02c248 */ /* 0x000fc80007fe0100 */
[----:B------:R-:W-:-:S07]  /*b120*/  @!P4 SEL R10, R2, RZ, !P5 ;  /* 0x000000ff020ac207 */ /* 0x000fce0006800000 */
.L_x_385:
[----:B------:R-:W-:Y:S05]  /*b130*/  BSYNC.RECONVERGENT B1 ;  /* 0x0000000000017941 */ /* 0x000fea0003800200 */
.L_x_384:
        /* <DEDUP_REMOVED lines=11> */
.L_x_387:
[----:B------:R-:W-:Y:S05]  /*b1f0*/  BSYNC.RECONVERGENT B1 ;  /* 0x0000000000017941 */ /* 0x000fea0003800200 */
.L_x_386:
        /* <DEDUP_REMOVED lines=11> */
.L_x_389:
[----:B------:R-:W-:Y:S05]  /*b2b0*/  BSYNC.RECONVERGENT B1 ;  /* 0x0000000000017941 */ /* 0x000fea0003800200 */
.L_x_388:
        /* <DEDUP_REMOVED lines=11> */
.L_x_391:
[----:B------:R-:W-:Y:S05]  /*b370*/  BSYNC.RECONVERGENT B1 ;  /* 0x0000000000017941 */ /* 0x000fea0003800200 */
.L_x_390:
        /* <DEDUP_REMOVED lines=12> */
.L_x_393:
[----:B------:R-:W-:Y:S05]  /*b440*/  BSYNC.RECONVERGENT B1 ;  /* 0x0000000000017941 */ /* 0x000fea0003800200 */
.L_x_392:
        /* <DEDUP_REMOVED lines=12> */
.L_x_395:
[----:B------:R-:W-:Y:S05]  /*b510*/  BSYNC.RECONVERGENT B1 ;  /* 0x0000000000017941 */ /* 0x000fea0003800200 */
.L_x_394:
        /* <DEDUP_REMOVED lines=12> */
.L_x_397:
[----:B------:R-:W-:Y:S05]  /*b5e0*/  BSYNC.RECONVERGENT B1 ;  /* 0x0000000000017941 */ /* 0x000fea0003800200 */
.L_x_396:
        /* <DEDUP_REMOVED lines=12> */
.L_x_399:
[----:B------:R-:W-:Y:S05]  /*b6b0*/  BSYNC.RECONVERGENT B1 ;  /* 0x0000000000017941 */ /* 0x000fea0003800200 */
.L_x_398:
        /* <DEDUP_REMOVED lines=12> */
.L_x_401:
[----:B------:R-:W-:Y:S05]  /*b780*/  BSYNC.RECONVERGENT B1 ;  /* 0x0000000000017941 */ /* 0x000fea0003800200 */
.L_x_400:
        /* <DEDUP_REMOVED lines=12> */
.L_x_403:
[----:B------:R-:W-:Y:S05]  /*b850*/  BSYNC.RECONVERGENT B1 ;  /* 0x0000000000017941 */ /* 0x000fea0003800200 */
.L_x_402:
        /* <DEDUP_REMOVED lines=12> */
.L_x_405:
[----:B------:R-:W-:Y:S05]  /*b920*/  BSYNC.RECONVERGENT B1 ;  /* 0x0000000000017941 */ /* 0x000fea0003800200 */
.L_x_404:
        /* <DEDUP_REMOVED lines=12> */
.L_x_407:
[----:B------:R-:W-:Y:S05]  /*b9f0*/  BSYNC.RECONVERGENT B1 ;  /* 0x0000000000017941 */ /* 0x000fea0003800200 */
.L_x_406:
        /* <DEDUP_REMOVED lines=12> */
.L_x_409:
[----:B------:R-:W-:Y:S05]  /*bac0*/  BSYNC.RECONVERGENT B1 ;  /* 0x0000000000017941 */ /* 0x000fea0003800200 */
.L_x_408:
        /* <DEDUP_REMOVED lines=12> */
.L_x_411:
[----:B------:R-:W-:Y:S05]  /*bb90*/  BSYNC.RECONVERGENT B1 ;  /* 0x0000000000017941 */ /* 0x000fea0003800200 */
.L_x_410:
        /* <DEDUP_REMOVED lines=10> */
.L_x_282:
[----:B------:R-:W-:Y:S05]  /*bc40*/  BSYNC.RECONVERGENT B0 ;  /* 0x0000000000007941 */ /* 0x000fea0003800200 */
.L_x_208:
[----:B------:R-:W0:Y:S01]  /*bc50*/  S2R R18, SR_TID.X ;  /* 0x0000000000127919 */ /* 0x000e220000002100 */
[----:B------:R-:W1:Y:S01]  /*bc60*/  LDCU.64 UR6, c[0x0][0x388] ;  /* 0x00007100ff0677ac */ /* 0x000e620008000a00 */
[----:B------:R-:W2:Y:S01]  /*bc70*/  S2R R17, SR_LANEID ;  /* 0x0000000000117919 */ /* 0x000ea20000000000 */
[----:B------:R-:W-:Y:S01]  /*bc80*/  BAR.SYNC.DEFER_BLOCKING 0x0 ;  /* 0x0000000000007b1d */ /* 0x000fe20000010000 */
[----:B0-----:R-:W-:Y:S01]  /*bc90*/  ISETP.NE.AND P0, PT, R18, RZ, PT ;  /* 0x000000ff1200720c */ /* 0x001fe20003f05270 */
[----:B--2---:R-:W-:-:S05]  /*bca0*/  IMAD R29, R17, 0x38, R0 ;  /* 0x00000038111d7824 */ /* 0x004fca00078e0200 */
[----:B------:R-:W-:Y:S04]  /*bcb0*/  STS [R29], R10 ;  /* 0x0000000a1d007388 */ /* 0x000fe80000000800 */
[----:B------:R-:W-:Y:S04]  /*bcc0*/  STS [R29+0x4], R9 ;  /* 0x000004091d007388 */ /* 0x000fe80000000800 */
[----:B------:R-:W-:Y:S04]  /*bcd0*/  STS [R29+0x8], R8 ;  /* 0x000008081d007388 */ /* 0x000fe80000000800 */
[----:B------:R-:W-:Y:S04]  /*bce0*/  STS [R29+0xc], R11 ;  /* 0x00000c0b1d007388 */ /* 0x000fe80000000800 */
[----:B------:R0:W-:Y:S04]  /*bcf0*/  STS [R29+0x10], R2 ;  /* 0x000010021d007388 */ /* 0x0001e80000000800 */
[----:B------:R2:W-:Y:S04]  /*bd00*/  STS [R29+0x14], R3 ;  /* 0x000014031d007388 */ /* 0x0005e80000000800 */
[----:B------:R-:W-:Y:S04]  /*bd10*/  STS [R29+0x18], R4 ;  /* 0x000018041d007388 */ /* 0x000fe80000000800 */
[----:B------:R-:W-:Y:S04]  /*bd20*/  STS [R29+0x1c], R5 ;  /* 0x00001c051d007388 */ /* 0x000fe80000000800 */
[----:B------:R3:W-:Y:S04]  /*bd30*/  STS [R29+0x20], R6 ;  /* 0x000020061d007388 */ /* 0x0007e80000000800 */
[----:B------:R-:W-:Y:S04]  /*bd40*/  STS [R29+0x24], R7 ;  /* 0x000024071d007388 */ /* 0x000fe80000000800 */
[----:B------:R-:W-:Y:S04]  /*bd50*/  STS [R29+0x28], R12 ;  /* 0x0000280c1d007388 */ /* 0x000fe80000000800 */
[----:B------:R-:W-:Y:S04]  /*bd60*/  STS [R29+0x2c], R13 ;  /* 0x00002c0d1d007388 */ /* 0x000fe80000000800 */
[----:B------:R-:W-:Y:S04]  /*bd70*/  STS [R29+0x30], R14 ;  /* 0x0000300e1d007388 */ /* 0x000fe80000000800 */
[----:B------:R-:W-:Y:S04]  /*bd80*/  STS [R29+0x34], R15 ;  /* 0x0000340f1d007388 */ /* 0x000fe80000000800 */
[----:B------:R-:W-:Y:S01]  /*bd90*/  STS [R29+0x38], R16 ;  /* 0x000038101d007388 */ /* 0x000fe20000000800 */
[----:B------:R-:W-:-:S03]  /*bda0*/  NOP ;  /* 0x0000000000007918 */ /* 0x000fc60000000000 */
[----:B------:R-:W-:Y:S04]  /*bdb0*/  LDS R31, [R0] ;  /* 0x00000000001f7984 */ /* 0x000fe80000000800 */
[----:B------:R-:W-:Y:S04]  /*bdc0*/  LDS R35, [R0+0x80] ;  /* 0x0000800000237984 */ /* 0x000fe80000000800 */
        /* <DEDUP_REMOVED lines=13> */
[----:B------:R4:W-:Y:S01]  /*bea0*/  @!P0 STS [UR4+0x1e00], R23 ;  /* 0x001e0017ff008988 */ /* 0x0009e20008000804 */
[----:B------:R-:W-:Y:S06]  /*beb0*/  BAR.SYNC.DEFER_BLOCKING 0x0 ;  /* 0x0000000000007b1d */ /* 0x000fec0000010000 */
[----:B0-----:R-:W2:Y:S01]  /*bec0*/  S2R R2, SR_TID.X ;  /* 0x0000000000027919 */ /* 0x001ea20000002100 */
[----:B------:R-:W0:Y:S01]  /*bed0*/  LDS R4, [UR4+0x1e00] ;  /* 0x001e0004ff047984 */ /* 0x000e220008000800 */
[----:B--2---:R-:W-:-:S02]  /*bee0*/  LOP3.LUT R3, R2, 0x1f, RZ, 0xc0, !PT ;  /* 0x0000001f02037812 */ /* 0x004fc400078ec0ff */
[----:B------:R-:W-:-:S05]  /*bef0*/  LOP3.LUT R2, R2, 0x3e0, RZ, 0xc0, !PT ;  /* 0x000003e002027812 */ /* 0x000fca00078ec0ff */
[----:B---3--:R-:W-:-:S04]  /*bf00*/  IMAD R6, R2, 0xf, R3 ;  /* 0x0000000f02067824 */ /* 0x008fc800078e0203 */
[----:B----4-:R-:W-:Y:S01]  /*bf10*/  VIADD R23, R6, 0x40 ;  /* 0x0000004006177836 */ /* 0x010fe20000000000 */
[----:B------:R-:W-:Y:S01]  /*bf20*/  IADD3 R3, P0, PT, R32, R6, RZ ;  /* 0x0000000620037210 */ /* 0x000fe20007f1e0ff */
[C---:B------:R-:W-:Y:S02]  /*bf30*/  VIADD R8, R6.reuse, 0xc0 ;  /* 0x000000c006087836 */ /* 0x040fe40000000000 */
[C---:B------:R-:W-:Y:S02]  /*bf40*/  VIADD R0, R6.reuse, 0xa0 ;  /* 0x000000a006007836 */ /* 0x040fe40000000000 */
[----:B------:R-:W-:Y:S01]  /*bf50*/  IMAD.X R32, RZ, RZ, R33, P0 ;  /* 0x000000ffff207224 */ /* 0x000fe200000e0621 */
[----:B-1----:R-:W-:Y:S01]  /*bf60*/  LEA R2, P0, R3, UR6, 0x2 ;  /* 0x0000000603027c11 */ /* 0x002fe2000f8010ff */
[----:B------:R-:W-:-:S03]  /*bf70*/  VIADD R33, R6, 0x20 ;  /* 0x0000002006217836 */ /* 0x000fc60000000000 */
[----:B------:R-:W-:Y:S02]  /*bf80*/  LEA.HI.X R3, R3, UR7, R32, 0x2, P0 ;  /* 0x0000000703037c11 */ /* 0x000fe400080f1420 */
[CC--:B0-----:R-:W-:Y:S02]  /*bf90*/  ISETP.GE.AND P3, PT, R6.reuse, R4.reuse, PT ;  /* 0x000000040600720c */ /* 0x0c1fe40003f66270 */
[-C--:B------:R-:W-:Y:S01]  /*bfa0*/  ISETP.GE.AND P5, PT, R23, R4.reuse, PT ;  /* 0x000000041700720c */ /* 0x080fe20003fa6270 */
[C---:B------:R-:W-:Y:S01]  /*bfb0*/  VIADD R23, R6.reuse, 0x60 ;  /* 0x0000006006177836 */ /* 0x040fe20000000000 */
[-C--:B------:R-:W-:Y:S01]  /*bfc0*/  ISETP.GE.AND P4, PT, R33, R4.reuse, PT ;  /* 0x000000042100720c */ /* 0x080fe20003f86270 */
[----:B------:R-:W-:Y:S01]  /*bfd0*/  VIADD R33, R6, 0x80 ;  /* 0x0000008006217836 */ /* 0x000fe20000000000 */
[-C--:B------:R-:W-:Y:S02]  /*bfe0*/  ISETP.GE.AND P2, PT, R8, R4.reuse, PT ;  /* 0x000000040800720c */ /* 0x080fe40003f46270 */
[-C--:B------:R-:W-:Y:S01]  /*bff0*/  ISETP.GE.AND P6, PT, R23, R4.reuse, PT ;  /* 0x000000041700720c */ /* 0x080fe20003fc6270 */
[C---:B------:R-:W-:Y:S01]  /*c000*/  VIADD R23, R6.reuse, 0xe0 ;  /* 0x000000e006177836 */ /* 0x040fe20000000000 */
[-C--:B------:R-:W-:Y:S01]  /*c010*/  ISETP.GE.AND P0, PT, R33, R4.reuse, PT ;  /* 0x000000042100720c */ /* 0x080fe20003f06270 */
[----:B------:R-:W-:Y:S01]  /*c020*/  VIADD R33, R6, 0x100 ;  /* 0x0000010006217836 */ /* 0x000fe20000000000 */
[-C--:B------:R-:W-:Y:S01]  /*c030*/  ISETP.GE.AND P1, PT, R0, R4.reuse, PT ;  /* 0x000000040000720c */ /* 0x080fe20003f26270 */
[----:B------:R0:W-:Y:S01]  /*c040*/  @!P3 STG.E desc[UR8][R2.64], R31 ;  /* 0x0000001f0200b986 */ /* 0x0001e2000c101908 */
[----:B------:R-:W-:Y:S01]  /*c050*/  ISETP.GE.AND P3, PT, R23, R4, PT ;  /* 0x000000041700720c */ /* 0x000fe20003f66270 */
[----:B------:R-:W-:-:S02]  /*c060*/  VIADD R23, R6, 0x120 ;  /* 0x0000012006177836 */ /* 0x000fc40000000000 */
[----:B------:R1:W-:Y:S03]  /*c070*/  @!P5 STG.E desc[UR8][R2.64+0x100], R37 ;  /* 0x000100250200d986 */ /* 0x0003e6000c101908 */
[-C--:B------:R-:W-:Y:S01]  /*c080*/  ISETP.GE.AND P5, PT, R23, R4.reuse, PT ;  /* 0x000000041700720c */ /* 0x080fe20003fa6270 */
[C---:B------:R-:W-:Y:S01]  /*c090*/  VIADD R23, R6.reuse, 0x160 ;  /* 0x0000016006177836 */ /* 0x040fe20000000000 */
[----:B------:R1:W-:Y:S01]  /*c0a0*/  @!P4 STG.E desc[UR8][R2.64+0x80], R35 ;  /* 0x000080230200c986 */ /* 0x0003e2000c101908 */
[-C--:B------:R-:W-:Y:S01]  /*c0b0*/  ISETP.GE.AND P4, PT, R33, R4.reuse, PT ;  /* 0x000000042100720c */ /* 0x080fe20003f86270 */
[C---:B------:R-:W-:Y:S02]  /*c0c0*/  VIADD R33, R6.reuse, 0x140 ;  /* 0x0000014006217836 */ /* 0x040fe40000000000 */
[----:B------:R1:W-:Y:S01]  /*c0d0*/  @!P0 STG.E desc[UR8][R2.64+0x200], R25 ;  /* 0x0002001902008986 */ /* 0x0003e2000c101908 */
[----:B------:R-:W-:Y:S01]  /*c0e0*/  ISETP.GE.AND P0, PT, R23, R4, PT ;  /* 0x000000041700720c */ /* 0x000fe20003f06270 */
[----:B------:R-:W-:-:S02]  /*c0f0*/  VIADD R23, R6, 0x1a0 ;  /* 0x000001a006177836 */ /* 0x000fc40000000000 */
[----:B------:R1:W-:Y:S01]  /*c100*/  @!P2 STG.E desc[UR8][R2.64+0x300], R21 ;  /* 0x000300150200a986 */ /* 0x0003e2000c101908 */
[C---:B0-----:R-:W-:Y:S02]  /*c110*/  VIADD R31, R6.reuse, 0x180 ;  /* 0x00000180061f7836 */ /* 0x041fe40000000000 */
[-C--:B------:R-:W-:Y:S01]  /*c120*/  ISETP.GE.AND P2, PT, R23, R4.reuse, PT ;  /* 0x000000041700720c */ /* 0x080fe20003f46270 */
[----:B------:R-:W-:Y:S01]  /*c130*/  VIADD R23, R6, 0x1c0 ;  /* 0x000001c006177836 */ /* 0x000fe20000000000 */
[----:B------:R1:W-:Y:S01]  /*c140*/  @!P6 STG.E desc[UR8][R2.64+0x180], R27 ;  /* 0x0001801b0200e986 */ /* 0x0003e2000c101908 */
[----:B------:R-:W-:-:S03]  /*c150*/  ISETP.GE.AND P6, PT, R33, R4, PT ;  /* 0x000000042100720c */ /* 0x000fc60003fc6270 */
[----:B------:R1:W-:Y:S01]  /*c160*/  @!P1 STG.E desc[UR8][R2.64+0x280], R19 ;  /* 0x0002801302009986 */ /* 0x0003e2000c101908 */
[----:B------:R-:W-:-:S03]  /*c170*/  ISETP.GE.AND P1, PT, R31, R4, PT ;  /* 0x000000041f00720c */ /* 0x000fc60003f26270 */
[----:B------:R1:W-:Y:S01]  /*c180*/  @!P3 STG.E desc[UR8][R2.64+0x380], R17 ;  /* 0x000380110200b986 */ /* 0x0003e2000c101908 */
[----:B------:R-:W-:-:S03]  /*c190*/  ISETP.GE.AND P3, PT, R23, R4, PT ;  /* 0x000000041700720c */ /* 0x000fc60003f66270 */
[----:B------:R1:W-:Y:S04]  /*c1a0*/  @!P4 STG.E desc[UR8][R2.64+0x400], R15 ;  /* 0x0004000f0200c986 */ /* 0x0003e8000c101908 */
[----:B------:R1:W-:Y:S04]  /*c1b0*/  @!P5 STG.E desc[UR8][R2.64+0x480], R13 ;  /* 0x0004800d0200d986 */ /* 0x0003e8000c101908 */
[----:B------:R1:W-:Y:S04]  /*c1c0*/  @!P6 STG.E desc[UR8][R2.64+0x500], R11 ;  /* 0x0005000b0200e986 */ /* 0x0003e8000c101908 */
[----:B------:R1:W-:Y:S04]  /*c1d0*/  @!P0 STG.E desc[UR8][R2.64+0x580], R9 ;  /* 0x0005800902008986 */ /* 0x0003e8000c101908 */
[----:B------:R1:W-:Y:S04]  /*c1e0*/  @!P1 STG.E desc[UR8][R2.64+0x600], R7 ;  /* 0x0006000702009986 */ /* 0x0003e8000c101908 */
[----:B------:R1:W-:Y:S01]  /*c1f0*/  @!P2 STG.E desc[UR8][R2.64+0x680], R5 ;  /* 0x000680050200a986 */ /* 0x0003e2000c101908 */
[----:B------:R-:W-:Y:S05]  /*c200*/  @P3 EXIT ;  /* 0x000000000000394d */ /* 0x000fea0003800000 */
[----:B------:R-:W-:Y:S01]  /*c210*/  STG.E desc[UR8][R2.64+0x700], R29 ;  /* 0x0007001d02007986 */ /* 0x000fe2000c101908 */
[----:B------:R-:W-:Y:S05]  /*c220*/  EXIT ;  /* 0x000000000000794d */ /* 0x000fea0003800000 */
.L_x_126:
[----:B------:R-:W-:Y:S01]  /*c230*/  BSSY B1, `(.L_x_412) ;  /* 0x0000006000017945 */ /* 0x000fe20003800000 */
[----:B------:R-:W-:Y:S01]  /*c240*/  PLOP3.LUT P4, PT, P4, PT, PT, 0x8, 0x80 ;  /* 0x000000000080781c */ /* 0x000fe2000278e170 */
[----:B------:R-:W-:-:S12]  /*c250*/  IMAD.MOV.U32 R21, RZ, RZ, -0x1 ;  /* 0xffffffffff157424 */ /* 0x000fd800078e00ff */
[----:B------:R-:W-:Y:S05]  /*c260*/  WARPSYNC.COLLECTIVE R21, `(.L_x_413) ;  /* 0x0000000015087348 */ /* 0x000fea0003c00000 */
[----:B------:R-:W-:Y:S01]  /*c270*/  VOTE.ANY P4, P4 ;  /* 0x0000000000ff7806 */ /* 0x000fe20002080100 */
[----:B------:R-:W-:-:S12]  /*c280*/  ENDCOLLECTIVE ;  /* 0x000000000000791b */ /* 0x000fd80003800000 */
.L_x_413:
[----:B------:R-:W-:Y:S05]  /*c290*/  BSYNC B1 ;  /* 0x0000000000017941 */ /* 0x000fea0003800000 */
.L_x_412:
[----:B------:R-:W-:Y:S05]  /*c2a0*/  BRA `(.L_x_414) ;  /* 0xffffff78004c7947 */ /* 0x000fea000383ffff */
.L_x_130:
[----:B------:R-:W-:Y:S01]  /*c2b0*/  BSSY B1, `(.L_x_415) ;  /* 0x0000006000017945 */ /* 0x000fe20003800000 */
[----:B------:R-:W-:Y:S01]  /*c2c0*/  PLOP3.LUT P4, PT, P4, PT, PT, 0x8, 0x80 ;  /* 0x000000000080781c */ /* 0x000fe2000278e170 */
[----:B------:R-:W-:-:S12]  /*c2d0*/  IMAD.MOV.U32 R21, RZ, RZ, -0x1 ;  /* 0xffffffffff157424 */ /* 0x000fd800078e00ff */
[----:B------:R-:W-:Y:S05]  /*c2e0*/  WARPSYNC.COLLECTIVE R21, `(.L_x_416) ;  /* 0x0000000015087348 */ /* 0x000fea0003c00000 */
[----:B------:R-:W-:Y:S01]  /*c2f0*/  VOTE.ANY P4, P4 ;  /* 0x0000000000ff7806 */ /* 0x000fe20002080100 */
[----:B------:R-:W-:-:S12]  /*c300*/  ENDCOLLECTIVE ;  /* 0x000000000000791b */ /* 0x000fd80003800000 */
.L_x_416:
[----:B------:R-:W-:Y:S05]  /*c310*/  BSYNC B1 ;  /* 0x0000000000017941 */ /* 0x000fea0003800000 */
.L_x_415:
[----:B------:R-:W-:Y:S05]  /*c320*/  BRA `(.L_x_417) ;  /* 0xffffff78005c7947 */ /* 0x000fea000383ffff */
.L_x_132:
[----:B------:R-:W0:Y:S01]  /*c330*/  S2R R8, SR_GEMASK ;  /* 0x0000000000087919 */ /* 0x000e220000003c00 */
[----:B------:R-:W-:Y:S01]  /*c340*/  BSSY B1, `(.L_x_418) ;  /* 0x0000006000017945 */ /* 0x000fe20003800000 */
[----:B------:R-:W-:Y:S01]  /*c350*/  PLOP3.LUT P4, PT, P0, PT, PT, 0x8, 0x80 ;  /* 0x000000000080781c */ /* 0x000fe2000078e170 */
[----:B------:R-:W-:-:S12]  /*c360*/  IMAD.MOV.U32 R21, RZ, RZ, -0x1 ;  /* 0xffffffffff157424 */ /* 0x000fd800078e00ff */
[----:B0-----:R-:W-:Y:S05]  /*c370*/  WARPSYNC.COLLECTIVE R21, `(.L_x_419) ;  /* 0x0000000015087348 */ /* 0x001fea0003c00000 */
[----:B------:R-:W-:Y:S01]  /*c380*/  VOTE.ANY R21, PT, P4 ;  /* 0x0000000000157806 */ /* 0x000fe200020e0100 */
[----:B0-----:R-:W-:Y:S06]  /*c390*/  ENDCOLLECTIVE ;  /* 0x000000000000791b */ /* 0x001fec0003800000 */
.L_x_419:
[----:B------:R-:W-:Y:S05]  /*c3a0*/  BSYNC B1 ;  /* 0x0000000000017941 */ /* 0x000fea0003800000 */
.L_x_418:
[----:B------:R-:W-:Y:S01]  /*c3b0*/  LOP3.LUT R21, R21, 0x80000000, R8, 0xec, !PT ;  /* 0x8000000015157812 */ /* 0x000fe200078eec08 */
[----:B------:R-:W-:Y:S02]  /*c3c0*/  IMAD.MOV.U32 R9, RZ, RZ, 0x1 ;  /* 0x00000001ff097424 */ /* 0x000fe400078e00ff */
[----:B------:R-:W-:Y:S02]  /*c3d0*/  IMAD.MOV.U32 R22, RZ, RZ, R11 ;  /* 0x000000ffff167224 */ /* 0x000fe400078e000b */
[----:B------:R-:W-:-:S05]  /*c3e0*/  VIADD R8, R21, 0xffffffff ;  /* 0xffffffff15087836 */ /* 0x000fca0000000000 */
[----:B------:R-:W-:Y:S01]  /*c3f0*/  LOP3.LUT R27, R21, R8, RZ, 0xc, !PT ;  /* 0x00000008151b7212 */ /* 0x000fe200078e0cff */
[----:B------:R-:W-:-:S03]  /*c400*/  IMAD.MOV.U32 R21, RZ, RZ, -0x1 ;  /* 0xffffffffff157424 */ /* 0x000fc600078e00ff */
[----:B------:R0:W1:Y:S04]  /*c410*/  POPC R8, R27 ;  /* 0x0000001b00087309 */ /* 0x0000680000000000 */
[----:B01----:R-:W-:Y:S05]  /*c420*/  WARPSYNC.COLLECTIVE R21, `(.L_x_420) ;  /* 0x0000000015087348 */ /* 0x003fea0003c00000 */
[----:B-1----:R1:W2:Y:S02]  /*c430*/  SHFL.DOWN P4, R9, R22, R9, R8 ;  /* 0x0800000916097389 */ /* 0x0022a40000080008 */
[----:B012---:R-:W-:Y:S05]  /*c440*/  ENDCOLLECTIVE ;  /* 0x000000000000791b */ /* 0x007fea0003800000 */
.L_x_420:
[----:B------:R-:W-:Y:S01]  /*c450*/  IMAD.MOV.U32 R26, RZ, RZ, R9 ;  /* 0x000000ffff1a7224 */ /* 0x000fe200078e0009 */
[----:B------:R-:W-:Y:S06]  /*c460*/  BRA `(.L_x_421) ;  /* 0xffffff7800387947 */ /* 0x000fec000383ffff */
.L_x_135:
[----:B------:R-:W-:Y:S01]  /*c470*/  BSSY B1, `(.L_x_422) ;  /* 0x0000006000017945 */ /* 0x000fe20003800000 */
[----:B------:R-:W-:Y:S02]  /*c480*/  IMAD.MOV.U32 R9, RZ, RZ, 0x2 ;  /* 0x00000002ff097424 */ /* 0x000fe400078e00ff */
[----:B------:R-:W-:-:S07]  /*c490*/  IMAD.MOV.U32 R21, RZ, RZ, -0x1 ;  /* 0xffffffffff157424 */ /* 0x000fce00078e00ff */
[----:B01----:R-:W-:Y:S05]  /*c4a0*/  WARPSYNC.COLLECTIVE R21, `(.L_x_423) ;  /* 0x0000000015087348 */ /* 0x003fea0003c00000 */
[----:B------:R2:W3:Y:S02]  /*c4b0*/  SHFL.DOWN P4, R9, R22, R9, R8 ;  /* 0x0800000916097389 */ /* 0x0004e40000080008 */
[----:B0123--:R-:W-:Y:S05]  /*c4c0*/  ENDCOLLECTIVE ;  /* 0x000000000000791b */ /* 0x00ffea0003800000 */
.L_x_423:
[----:B------:R-:W-:Y:S05]  /*c4d0*/  BSYNC B1 ;  /* 0x0000000000017941 */ /* 0x000fea0003800000 */
.L_x_422:
[----:B------:R-:W-:Y:S05]  /*c4e0*/  BRA `(.L_x_424) ;  /* 0xffffff7800687947 */ /* 0x000fea000383ffff */
.L_x_138:
[----:B------:R-:W-:Y:S01]  /*c4f0*/  BSSY B1, `(.L_x_425) ;  /* 0x0000007000017945 */ /* 0x000fe20003800000 */
[----:B--2---:R-:W-:Y:S02]  /*c500*/  IMAD.MOV.U32 R22, RZ, RZ, R11 ;  /* 0x000000ffff167224 */ /* 0x004fe400078e000b */
[----:B---3--:R-:W-:Y:S02]  /*c510*/  IMAD.MOV.U32 R9, RZ, RZ, 0x4 ;  /* 0x00000004ff097424 */ /* 0x008fe400078e00ff */
[----:B------:R-:W-:-:S07]  /*c520*/  IMAD.MOV.U32 R21, RZ, RZ, -0x1 ;  /* 0xffffffffff157424 */ /* 0x000fce00078e00ff */
[----:B-1----:R-:W-:Y:S05]  /*c530*/  WARPSYNC.COLLECTIVE R21, `(.L_x_426) ;  /* 0x0000000015087348 */ /* 0x002fea0003c00000 */
[----:B------:R0:W2:Y:S02]  /*c540*/  SHFL.DOWN P4, R9, R22, R9, R8 ;  /* 0x0800000916097389 */ /* 0x0000a40000080008 */
[----:B012---:R-:W-:Y:S05]  /*c550*/  ENDCOLLECTIVE ;  /* 0x000000000000791b */ /* 0x007fea0003800000 */
.L_x_426:
[----:B------:R-:W-:Y:S05]  /*c560*/  BSYNC B1 ;  /* 0x0000000000017941 */ /* 0x000fea0003800000 */
.L_x_425:
[----:B------:R-:W-:Y:S05]  /*c570*/  BRA `(.L_x_427) ;  /* 0xffffff7800947947 */ /* 0x000fea000383ffff */
.L_x_141:
[----:B------:R-:W-:Y:S01]  /*c580*/  BSSY B1, `(.L_x_428) ;  /* 0x0000006000017945 */ /* 0x000fe20003800000 */
[----:B---3--:R-:W-:Y:S02]  /*c590*/  IMAD.MOV.U32 R9, RZ, RZ, 0x8 ;  /* 0x00000008ff097424 */ /* 0x008fe400078e00ff */
[----:B------:R-:W-:-:S07]  /*c5a0*/  IMAD.MOV.U32 R21, RZ, RZ, -0x1 ;  /* 0xffffffffff157424 */ /* 0x000fce00078e00ff */
[----:B01----:R-:W-:Y:S05]  /*c5b0*/  WARPSYNC.COLLECTIVE R21, `(.L_x_429) ;  /* 0x0000000015087348 */ /* 0x003fea0003c00000 */
[----:B------:R2:W3:Y:S02]  /*c5c0*/  SHFL.DOWN P4, R9, R22, R9, R8 ;  /* 0x0800000916097389 */ /* 0x0004e40000080008 */
[----:B0123--:R-:W-:Y:S05]  /*c5d0*/  ENDCOLLECTIVE ;  /* 0x000000000000791b */ /* 0x00ffea0003800000 */
.L_x_429:
[----:B------:R-:W-:Y:S05]  /*c5e0*/  BSYNC B1 ;  /* 0x0000000000017941 */ /* 0x000fea0003800000 */
.L_x_428:
[----:B------:R-:W-:Y:S05]  /*c5f0*/  BRA `(.L_x_430) ;  /* 0xffffff7800c47947 */ /* 0x000fea000383ffff */
.L_x_144:
[----:B------:R-:W-:Y:S01]  /*c600*/  BSSY B1, `(.L_x_431) ;  /* 0x0000007000017945 */ /* 0x000fe20003800000 */
[----:B--2---:R-:W-:Y:S02]  /*c610*/  IMAD.MOV.U32 R22, RZ, RZ, R11 ;  /* 0x000000ffff167224 */ /* 0x004fe400078e000b */
[----:B---3--:R-:W-:Y:S02]  /*c620*/  IMAD.MOV.U32 R9, RZ, RZ, 0x10 ;  /* 0x00000010ff097424 */ /* 0x008fe400078e00ff */
[----:B------:R-:W-:-:S07]  /*c630*/  IMAD.MOV.U32 R21, RZ, RZ, -0x1 ;  /* 0xffffffffff157424 */ /* 0x000fce00078e00ff */
[----:B-1----:R-:W-:Y:S05]  /*c640*/  WARPSYNC.COLLECTIVE R21, `(.L_x_432) ;  /* 0x0000000015087348 */ /* 0x002fea0003c00000 */
[----:B------:R0:W2:Y:S02]  /*c650*/  SHFL.DOWN P4, R9, R22, R9, R8 ;  /* 0x0800000916097389 */ /* 0x0000a40000080008 */
[----:B012---:R-:W-:Y:S05]  /*c660*/  ENDCOLLECTIVE ;  /* 0x000000000000791b */ /* 0x007fea0003800000 */
.L_x_432:
[----:B------:R-:W-:Y:S05]  /*c670*/  BSYNC B1 ;  /* 0x0000000000017941 */ /* 0x000fea0003800000 */
.L_x_431:
[----:B------:R-:W-:Y:S05]  /*c680*/  BRA `(.L_x_433) ;  /* 0xffffff7800f07947 */ /* 0x000fea000383ffff */
.L_x_147:
[----:B------:R-:W-:Y:S01]  /*c690*/  BSSY B1, `(.L_x_434) ;  /* 0x0000006000017945 */ /* 0x000fe20003800000 */
[----:B------:R-:W-:Y:S01]  /*c6a0*/  PLOP3.LUT P4, PT, P0, PT, PT, 0x80, 0x8 ;  /* 0x000000000008781c */ /* 0x000fe2000078f070 */
[----:B------:R-:W-:-:S12]  /*c6b0*/  IMAD.MOV.U32 R21, RZ, RZ, -0x1 ;  /* 0xffffffffff157424 */ /* 0x000fd800078e00ff */
[----:B0-23--:R-:W-:Y:S05]  /*c6c0*/  WARPSYNC.COLLECTIVE R21, `(.L_x_435) ;  /* 0x0000000015087348 */ /* 0x00dfea0003c00000 */
[----:B------:R-:W-:Y:S01]  /*c6d0*/  VOTE.ALL P4, P4 ;  /* 0x0000000000ff7806 */ /* 0x000fe20002080000 */
[----:B0-23--:R-:W-:-:S12]  /*c6e0*/  ENDCOLLECTIVE ;  /* 0x000000000000791b */ /* 0x00dfd80003800000 */
.L_x_435:
[----:B------:R-:W-:Y:S05]  /*c6f0*/  BSYNC B1 ;  /* 0x0000000000017941 */ /* 0x000fea0003800000 */
.L_x_434:
[----:B------:R-:W-:Y:S01]  /*c700*/  PLOP3.LUT P0, PT, P4, PT, PT, 0x80, 0x8 ;  /* 0x000000000008781c */ /* 0x000fe2000270f070 */
[----:B------:R-:W-:-:S12]  /*c710*/  BRA `(.L_x_436) ;  /* 0xffffff7c002c7947 */ /* 0x000fd8000383ffff */
.L_x_149:
[----:B------:R-:W-:Y:S01]  /*c720*/  BSSY B1, `(.L_x_437) ;  /* 0x0000006000017945 */ /* 0x000fe20003800000 */
[----:B------:R-:W-:Y:S01]  /*c730*/  PLOP3.LUT P4, PT, P4, PT, PT, 0x8, 0x80 ;  /* 0x000000000080781c */ /* 0x000fe2000278e170 */
[----:B------:R-:W-:-:S12]  /*c740*/  IMAD.MOV.U32 R21, RZ, RZ, -0x1 ;  /* 0xffffffffff157424 */ /* 0x000fd800078e00ff */
[----:B------:R-:W-:Y:S05]  /*c750*/  WARPSYNC.COLLECTIVE R21, `(.L_x_438) ;  /* 0x0000000015087348 */ /* 0x000fea0003c00000 */
[----:B------:R-:W-:Y:S01]  /*c760*/  VOTE.ANY P4, P4 ;  /* 0x0000000000ff7806 */ /* 0x000fe20002080100 */
[----:B------:R-:W-:-:S12]  /*c770*/  ENDCOLLECTIVE ;  /* 0x000000000000791b */ /* 0x000fd80003800000 */
.L_x_438:
[----:B------:R-:W-:Y:S05]  /*c780*/  BSYNC B1 ;  /* 0x0000000000017941 */ /* 0x000fea0003800000 */
.L_x_437:
[----:B------:R-:W-:Y:S05]  /*c790*/  BRA `(.L_x_439) ;  /* 0xffffff7c002c7947 */ /* 0x000fea000383ffff */
.L_x_153:
[----:B------:R-:W-:Y:S01]  /*c7a0*/  BSSY B1, `(.L_x_440) ;  /* 0x0000006000017945 */ /* 0x000fe20003800000 */
[----:B------:R-:W-:Y:S01]  /*c7b0*/  PLOP3.LUT P4, PT, P4, PT, PT, 0x8, 0x80 ;  /* 0x000000000080781c */ /* 0x000fe2000278e170 */
[----:B------:R-:W-:-:S12]  /*c7c0*/  IMAD.MOV.U32 R21, RZ, RZ, -0x1 ;  /* 0xffffffffff157424 */ /* 0x000fd800078e00ff */
[----:B------:R-:W-:Y:S05]  /*c7d0*/  WARPSYNC.COLLECTIVE R21, `(.L_x_441) ;  /* 0x0000000015087348 */ /* 0x000fea0003c00000 */
[----:B------:R-:W-:Y:S01]  /*c7e0*/  VOTE.ANY P4, P4 ;  /* 0x0000000000ff7806 */ /* 0x000fe20002080100 */
[----:B------:R-:W-:-:S12]  /*c7f0*/  ENDCOLLECTIVE ;  /* 0x000000000000791b */ /* 0x000fd80003800000 */
.L_x_441:
[----:B------:R-:W-:Y:S05]  /*c800*/  BSYNC B1 ;  /* 0x0000000000017941 */ /* 0x000fea0003800000 */
.L_x_440:
[----:B------:R-:W-:Y:S05]  /*c810*/  BRA `(.L_x_442) ;  /* 0xffffff7c00407947 */ /* 0x000fea000383ffff */
.L_x_155:
[----:B------:R-:W-:Y:S01]  /*c820*/  BSSY B1, `(.L_x_443) ;  /* 0x0000006000017945 */ /* 0x000fe20003800000 */
[----:B------:R-:W-:Y:S01]  /*c830*/  PLOP3.LUT P4, PT, P0, PT, PT, 0x8, 0x80 ;  /* 0x000000000080781c */ /* 0x000fe2000078e170 */
[----:B------:R-:W-:-:S12]  /*c840*/  IMAD.MOV.U32 R21, RZ, RZ, -0x1 ;  /* 0xffffffffff157424 */ /* 0x000fd800078e00ff */
[----:B------:R-:W-:Y:S05]  /*c850*/  WARPSYNC.COLLECTIVE R21, `(.L_x_444) ;  /* 0x0000000015087348 */ /* 0x000fea0003c00000 */
[----:B------:R-:W-:Y:S01]  /*c860*/  VOTE.ANY R21, PT, P4 ;  /* 0x0000000000157806 */ /* 0x000fe200020e0100 */
[----:B------:R-:W-:Y:S06]  /*c870*/  ENDCOLLECTIVE ;  /* 0x000000000000791b */ /* 0x000fec0003800000 */
.L_x_444:
[----:B------:R-:W-:Y:S05]  /*c880*/  BSYNC B1 ;  /* 0x0000000000017941 */ /* 0x000fea0003800000 */
.L_x_443:
[----:B------:R-:W0:Y:S01]  /*c890*/  S2R R9, SR_GEMASK ;  /* 0x0000000000097919 */ /* 0x000e220000003c00 */
[----:B------:R-:W-:Y:S02]  /*c8a0*/  IMAD.MOV.U32 R8, RZ, RZ, R21 ;  /* 0x000000ffff087224 */ /* 0x000fe400078e0015 */
[----:B------:R-:W-:Y:S02]  /*c8b0*/  IMAD.MOV.U32 R22, RZ, RZ, R11 ;  /* 0x000000ffff167224 */ /* 0x000fe400078e000b */
[----:B------:R-:W-:Y:S01]  /*c8c0*/  IMAD.MOV.U32 R21, RZ, RZ, -0x1 ;  /* 0xffffffffff157424 */ /* 0x000fe200078e00ff */
[----:B0-----:R-:W-:-:S05]  /*c8d0*/  LOP3.LUT R8, R8, 0x80000000, R9, 0xec, !PT ;  /* 0x8000000008087812 */ /* 0x001fca00078eec09 */
[----:B------:R-:W-:-:S05]  /*c8e0*/  VIADD R9, R8, 0xffffffff ;  /* 0xffffffff08097836 */ /* 0x000fca0000000000 */
[----:B------:R-:W-:Y:S01]  /*c8f0*/  LOP3.LUT R8, R8, R9, RZ, 0xc, !PT ;  /* 0x0000000908087212 */ /* 0x000fe200078e0cff */
[----:B------:R-:W-:-:S05]  /*c900*/  IMAD.MOV.U32 R9, RZ, RZ, 0x1 ;  /* 0x00000001ff097424 */ /* 0x000fca00078e00ff */
[----:B------:R-:W0:Y:S02]  /*c910*/  POPC R8, R8 ;  /* 0x0000000800087309 */ /* 0x000e240000000000 */
[----:B0-----:R-:W-:Y:S05]  /*c920*/  WARPSYNC.COLLECTIVE R21, `(.L_x_445) ;  /* 0x0000000015087348 */ /* 0x001fea0003c00000 */
[----:B0-----:R0:W1:Y:S02]  /*c930*/  SHFL.DOWN P4, R9, R22, R9, R8 ;  /* 0x0800000916097389 */ /* 0x0010640000080008 */
[----:B01----:R-:W-:Y:S05]  /*c940*/  ENDCOLLECTIVE ;  /* 0x000000000000791b */ /* 0x003fea0003800000 */
.L_x_445:
[----:B------:R-:W-:Y:S05]  /*c950*/  BRA `(.L_x_446) ;  /* 0xffffff7c001c7947 */ /* 0x000fea000383ffff */
.L_x_158:
[----:B------:R-:W-:Y:S01]  /*c960*/  BSSY B1, `(.L_x_447) ;  /* 0x0000006000017945 */ /* 0x000fe20003800000 */
[----:B-1----:R-:W-:Y:S02]  /*c970*/  IMAD.MOV.U32 R9, RZ, RZ, 0x2 ;  /* 0x00000002ff097424 */ /* 0x002fe400078e00ff */
[----:B------:R-:W-:-:S07]  /*c980*/  IMAD.MOV.U32 R21, RZ, RZ, -0x1 ;  /* 0xffffffffff157424 */ /* 0x000fce00078e00ff */
[----:B0-----:R-:W-:Y:S05]  /*c990*/  WARPSYNC.COLLECTIVE R21, `(.L_x_448) ;  /* 0x0000000015087348 */ /* 0x001fea0003c00000 */
[----:B------:R1:W2:Y:S02]  /*c9a0*/  SHFL.DOWN P4, R9, R22, R9, R8 ;  /* 0x0800000916097389 */ /* 0x0002a40000080008 */
[----:B012---:R-:W-:Y:S05]  /*c9b0*/  ENDCOLLECTIVE ;  /* 0x000000000000791b */ /* 0x007fea0003800000 */
.L_x_448:
[----:B------:R-:W-:Y:S05]  /*c9c0*/  BSYNC B1 ;  /* 0x0000000000017941 */ /* 0x000fea0003800000 */
.L_x_447:
[----:B------:R-:W-:Y:S05]  /*c9d0*/  BRA `(.L_x_449) ;  /* 0xffffff7c004c7947 */ /* 0x000fea000383ffff */
.L_x_161:
[----:B------:R-:W-:Y:S01]  /*c9e0*/  BSSY B1, `(.L_x_450) ;  /* 0x0000007000017945 */ /* 0x000fe20003800000 */
[----:B-1----:R-:W-:Y:S02]  /*c9f0*/  IMAD.MOV.U32 R22, RZ, RZ, R11 ;  /* 0x000000ffff167224 */ /* 0x002fe400078e000b */
[----:B--2---:R-:W-:Y:S02]  /*ca00*/  IMAD.MOV.U32 R9, RZ, RZ, 0x4 ;  /* 0x00000004ff097424 */ /* 0x004fe400078e00ff */
[----:B------:R-:W-:-:S07]  /*ca10*/  IMAD.MOV.U32 R21, RZ, RZ, -0x1 ;  /* 0xffffffffff157424 */ /* 0x000fce00078e00ff */
[----:B------:R-:W-:Y:S05]  /*ca20*/  WARPSYNC.COLLECTIVE R21, `(.L_x_451) ;  /* 0x0000000015087348 */ /* 0x000fea0003c00000 */
[----:B------:R0:W1:Y:S02]  /*ca30*/  SHFL.DOWN P4, R9, R22, R9, R8 ;  /* 0x0800000916097389 */ /* 0x0000640000080008 */
[----:B01----:R-:W-:Y:S05]  /*ca40*/  ENDCOLLECTIVE ;  /* 0x000000000000791b */ /* 0x003fea0003800000 */
.L_x_451:
[----:B------:R-:W-:Y:S05]  /*ca50*/  BSYNC B1 ;  /* 0x0000000000017941 */ /* 0x000fea0003800000 */
.L_x_450:
[----:B------:R-:W-:Y:S05]  /*ca60*/  BRA `(.L_x_452) ;  /* 0xffffff7c007c7947 */ /* 0x000fea000383ffff */
.L_x_164:
[----:B------:R-:W-:Y:S01]  /*ca70*/  BSSY B1, `(.L_x_453) ;  /* 0x0000006000017945 */ /* 0x000fe20003800000 */
[----:B--2---:R-:W-:Y:S02]  /*ca80*/  IMAD.MOV.U32 R9, RZ, RZ, 0x8 ;  /* 0x00000008ff097424 */ /* 0x004fe400078e00ff */
[----:B------:R-:W-:-:S07]  /*ca90*/  IMAD.MOV.U32 R21, RZ, RZ, -0x1 ;  /* 0xffffffffff157424 */ /* 0x000fce00078e00ff */
[----:B0-----:R-:W-:Y:S05]  /*caa0*/  WARPSYNC.COLLECTIVE R21, `(.L_x_454) ;  /* 0x0000000015087348 */ /* 0x001fea0003c00000 */
[----:B------:R1:W2:Y:S02]  /*cab0*/  SHFL.DOWN P4, R9, R22, R9, R8 ;  /* 0x0800000916097389 */ /* 0x0002a40000080008 */
[----:B012---:R-:W-:Y:S05]  /*cac0*/  ENDCOLLECTIVE ;  /* 0x000000000000791b */ /* 0x007fea0003800000 */
.L_x_454:
[----:B------:R-:W-:Y:S05]  /*cad0*/  BSYNC B1 ;  /* 0x0000000000017941 */ /* 0x000fea0003800000 */
.L_x_453:
[----:B------:R-:W-:Y:S05]  /*cae0*/  BRA `(.L_x_455) ;  /* 0xffffff7c00a87947 */ /* 0x000fea000383ffff */
.L_x_167:
[----:B------:R-:W-:Y:S01]  /*caf0*/  BSSY B1, `(.L_x_456) ;  /* 0x0000007000017945 */ /* 0x000fe20003800000 */
[----:B-1----:R-:W-:Y:S02]  /*cb00*/  IMAD.MOV.U32 R22, RZ, RZ, R11 ;  /* 0x000000ffff167224 */ /* 0x002fe400078e000b */
[----:B--2---:R-:W-:Y:S02]  /*cb10*/  IMAD.MOV.U32 R9, RZ, RZ, 0x10 ;  /* 0x00000010ff097424 */ /* 0x004fe400078e00ff */
[----:B------:R-:W-:-:S07]  /*cb20*/  IMAD.MOV.U32 R21, RZ, RZ, -0x1 ;  /* 0xffffffffff157424 */ /* 0x000fce00078e00ff */
[----:B------:R-:W-:Y:S05]  /*cb30*/  WARPSYNC.COLLECTIVE R21, `(.L_x_457) ;  /* 0x0000000015087348 */ /* 0x000fea0003c00000 */
[----:B------:R0:W1:Y:S02]  /*cb40*/  SHFL.DOWN P4, R9, R22, R9, R8 ;  /* 0x0800000916097389 */ /* 0x0000640000080008 */
[----:B01----:R-:W-:Y:S05]  /*cb50*/  ENDCOLLECTIVE ;  /* 0x000000000000791b */ /* 0x003fea0003800000 */
.L_x_457:
[----:B------:R-:W-:Y:S05]  /*cb60*/  BSYNC B1 ;  /* 0x0000000000017941 */ /* 0x000fea0003800000 */
.L_x_456:
[----:B------:R-:W-:Y:S05]  /*cb70*/  BRA `(.L_x_458) ;  /* 0xffffff7c00d07947 */ /* 0x000fea000383ffff */
.L_x_172:
[----:B------:R-:W-:Y:S01]  /*cb80*/  BSSY B1, `(.L_x_459) ;  /* 0x0000006000017945 */ /* 0x000fe20003800000 */
[----:B------:R-:W-:Y:S01]  /*cb90*/  PLOP3.LUT P4, PT, P1, PT, PT, 0x80, 0x8 ;  /* 0x000000000008781c */ /* 0x000fe20000f8f070 */
[----:B------:R-:W-:-:S12]  /*cba0*/  IMAD.MOV.U32 R21, RZ, RZ, -0x1 ;  /* 0xffffffffff157424 */ /* 0x000fd800078e00ff */
[----:B------:R-:W-:Y:S05]  /*cbb0*/  WARPSYNC.COLLECTIVE R21, `(.L_x_460) ;  /* 0x0000000015087348 */ /* 0x000fea0003c00000 */
[----:B------:R-:W-:Y:S01]  /*cbc0*/  VOTE.ALL P4, P4 ;  /* 0x0000000000ff7806 */ /* 0x000fe20002080000 */
[----:B------:R-:W-:-:S12]  /*cbd0*/  ENDCOLLECTIVE ;  /* 0x000000000000791b */ /* 0x000fd80003800000 */
.L_x_460:
[----:B------:R-:W-:Y:S05]  /*cbe0*/  BSYNC B1 ;  /* 0x0000000000017941 */ /* 0x000fea0003800000 */
.L_x_459:
[----:B------:R-:W-:Y:S01]  /*cbf0*/  PLOP3.LUT P1, PT, P4, PT, PT, 0x80, 0x8 ;  /* 0x000000000008781c */ /* 0x000fe2000272f070 */
[----:B------:R-:W-:-:S12]  /*cc00*/  BRA `(.L_x_461) ;  /* 0xffffff8000347947 */ /* 0x000fd8000383ffff */
.L_x_330:
[----:B------:R-:W-:Y:S01]  /*cc10*/  BSSY B1, `(.L_x_462) ;  /* 0x0000006000017945 */ /* 0x000fe20003800000 */
[----:B------:R-:W-:Y:S01]  /*cc20*/  PLOP3.LUT P4, PT, P4, PT, PT, 0x8, 0x80 ;  /* 0x000000000080781c */ /* 0x000fe2000278e170 */
[----:B------:R-:W-:-:S12]  /*cc30*/  IMAD.MOV.U32 R21, RZ, RZ, -0x1 ;  /* 0xffffffffff157424 */ /* 0x000fd800078e00ff */
[----:B------:R-:W-:Y:S05]  /*cc40*/  WARPSYNC.COLLECTIVE R21, `(.L_x_463) ;  /* 0x0000000015087348 */ /* 0x000fea0003c00000 */
[----:B------:R-:W-:Y:S01]  /*cc50*/  VOTE.ANY P4, P4 ;  /* 0x0000000000ff7806 */ /* 0x000fe20002080100 */
[----:B------:R-:W-:-:S12]  /*cc60*/  ENDCOLLECTIVE ;  /* 0x000000000000791b */ /* 0x000fd80003800000 */
.L_x_463:
[----:B------:R-:W-:Y:S05]  /*cc70*/  BSYNC B1 ;  /* 0x0000000000017941 */ /* 0x000fea0003800000 */
.L_x_462:
[----:B------:R-:W-:Y:S05]  /*cc80*/  BRA `(.L_x_464) ;  /* 0xffffffcc00e87947 */ /* 0x000fea000383ffff */
.L_x_334:
[----:B------:R-:W-:Y:S01]  /*cc90*/  BSSY B1, `(.L_x_465) ;  /* 0x0000006000017945 */ /* 0x000fe20003800000 */
[----:B------:R-:W-:Y:S01]  /*cca0*/  PLOP3.LUT P4, PT, P4, PT, PT, 0x8, 0x80 ;  /* 0x000000000080781c */ /* 0x000fe2000278e170 */
[----:B------:R-:W-:-:S12]  /*ccb0*/  IMAD.MOV.U32 R21, RZ, RZ, -0x1 ;  /* 0xffffffffff157424 */ /* 0x000fd800078e00ff */
[----:B------:R-:W-:Y:S05]  /*ccc0*/  WARPSYNC.COLLECTIVE R21, `(.L_x_466) ;  /* 0x0000000015087348 */ /* 0x000fea0003c00000 */
[----:B------:R-:W-:Y:S01]  /*ccd0*/  VOTE.ANY P4, P4 ;  /* 0x0000000000ff7806 */ /* 0x000fe20002080100 */
[----:B------:R-:W-:-:S12]  /*cce0*/  ENDCOLLECTIVE ;  /* 0x000000000000791b */ /* 0x000fd80003800000 */
.L_x_466:
[----:B------:R-:W-:Y:S05]  /*ccf0*/  BSYNC B1 ;  /* 0x0000000000017941 */ /* 0x000fea0003800000 */
.L_x_465:
[----:B------:R-:W-:Y:S05]  /*cd00*/  BRA `(.L_x_467) ;  /* 0xffffffcc00f87947 */ /* 0x000fea000383ffff */
.L_x_336:
[----:B------:R-:W0:Y:S01]  /*cd10*/  S2R R37, SR_GEMASK ;  /* 0x0000000000257919 */ /* 0x000e220000003c00 */
[----:B------:R-:W-:Y:S01]  /*cd20*/  BSSY B1, `(.L_x_468) ;  /* 0x0000006000017945 */ /* 0x000fe20003800000 */
[----:B------:R-:W-:Y:S01]  /*cd30*/  PLOP3.LUT P4, PT, P4, PT, PT, 0x8, 0x80 ;  /* 0x000000000080781c */ /* 0x000fe2000278e170 */
[----:B------:R-:W-:-:S12]  /*cd40*/  IMAD.MOV.U32 R21, RZ, RZ, -0x1 ;  /* 0xffffffffff157424 */ /* 0x000fd800078e00ff */
[----:B0-----:R-:W-:Y:S05]  /*cd50*/  WARPSYNC.COLLECTIVE R21, `(.L_x_469) ;  /* 0x0000000015087348 */ /* 0x001fea0003c00000 */
[----:B------:R-:W-:Y:S01]  /*cd60*/  VOTE.ANY R21, PT, P4 ;  /* 0x0000000000157806 */ /* 0x000fe200020e0100 */
[----:B0-----:R-:W-:Y:S06]  /*cd70*/  ENDCOLLECTIVE ;  /* 0x000000000000791b */ /* 0x001fec0003800000 */
.L_x_469:
[----:B------:R-:W-:Y:S05]  /*cd80*/  BSYNC B1 ;  /* 0x0000000000017941 */ /* 0x000fea0003800000 */
.L_x_468:
        /* <DEDUP_REMOVED lines=10> */
.L_x_470:
[----:B------:R-:W-:Y:S01]  /*ce30*/  IMAD.MOV.U32 R26, RZ, RZ, R9 ;  /* 0x000000ffff1a7224 */ /* 0x000fe200078e0009 */
[----:B------:R-:W-:Y:S06]  /*ce40*/  BRA `(.L_x_471) ;  /* 0xffffffcc00d47947 */ /* 0x000fec000383ffff */
.L_x_339:
[----:B------:R-:W-:Y:S01]  /*ce50*/  BSSY B1, `(.L_x_472) ;  /* 0x0000006000017945 */ /* 0x000fe20003800000 */
[----:B------:R-:W-:Y:S02]  /*ce60*/  IMAD.MOV.U32 R9, RZ, RZ, 0x2 ;  /* 0x00000002ff097424 */ /* 0x000fe400078e00ff */
[----:B------:R-:W-:-:S07]  /*ce70*/  IMAD.MOV.U32 R21, RZ, RZ, -0x1 ;  /* 0xffffffffff157424 */ /* 0x000fce00078e00ff */
[----:B01----:R-:W-:Y:S05]  /*ce80*/  WARPSYNC.COLLECTIVE R21, `(.L_x_473) ;  /* 0x0000000015087348 */ /* 0x003fea0003c00000 */
[----:B------:R2:W3:Y:S02]  /*ce90*/  SHFL.DOWN P4, R9, R22, R9, R8 ;  /* 0x0800000916097389 */ /* 0x0004e40000080008 */
[----:B0123--:R-:W-:Y:S05]  /*cea0*/  ENDCOLLECTIVE ;  /* 0x000000000000791b */ /* 0x00ffea0003800000 */
.L_x_473:
[----:B------:R-:W-:Y:S05]  /*ceb0*/  BSYNC B1 ;  /* 0x0000000000017941 */ /* 0x000fea0003800000 */
.L_x_472:
[----:B------:R-:W-:Y:S05]  /*cec0*/  BRA `(.L_x_474) ;  /* 0xffffffd000007947 */ /* 0x000fea000383ffff */
.L_x_342:
[----:B------:R-:W-:Y:S01]  /*ced0*/  BSSY B1, `(.L_x_475) ;  /* 0x0000007000017945 */ /* 0x000fe20003800000 */
[----:B--2---:R-:W-:Y:S02]  /*cee0*/  IMAD.MOV.U32 R22, RZ, RZ, R11 ;  /* 0x000000ffff167224 */ /* 0x004fe400078e000b */
[----:B---3--:R-:W-:Y:S02]  /*cef0*/  IMAD.MOV.U32 R9, RZ, RZ, 0x4 ;  /* 0x00000004ff097424 */ /* 0x008fe400078e00ff */
[----:B------:R-:W-:-:S07]  /*cf00*/  IMAD.MOV.U32 R21, RZ, RZ, -0x1 ;  /* 0xffffffffff157424 */ /* 0x000fce00078e00ff */
[----:B-1----:R-:W-:Y:S05]  /*cf10*/  WARPSYNC.COLLECTIVE R21, `(.L_x_476) ;  /* 0x0000000015087348 */ /* 0x002fea0003c00000 */
[----:B------:R0:W2:Y:S02]  /*cf20*/  SHFL.DOWN P4, R9, R22, R9, R8 ;  /* 0x0800000916097389 */ /* 0x0000a40000080008 */
[----:B012---:R-:W-:Y:S05]  /*cf30*/  ENDCOLLECTIVE ;  /* 0x000000000000791b */ /* 0x007fea0003800000 */
.L_x_476:
[----:B------:R-:W-:Y:S05]  /*cf40*/  BSYNC B1 ;  /* 0x0000000000017941 */ /* 0x000fea0003800000 */
.L_x_475:
[----:B------:R-:W-:Y:S05]  /*cf50*/  BRA `(.L_x_477) ;  /* 0xffffffd0002c7947 */ /* 0x000fea000383ffff */
.L_x_345:
[----:B------:R-:W-:Y:S01]  /*cf60*/  BSSY B1, `(.L_x_478) ;  /* 0x0000006000017945 */ /* 0x000fe20003800000 */
[----:B---3--:R-:W-:Y:S02]  /*cf70*/  IMAD.MOV.U32 R9, RZ, RZ, 0x8 ;  /* 0x00000008ff097424 */ /* 0x008fe400078e00ff */
[----:B------:R-:W-:-:S07]  /*cf80*/  IMAD.MOV.U32 R21, RZ, RZ, -0x1 ;  /* 0xffffffffff157424 */ /* 0x000fce00078e00ff */
[----:B01----:R-:W-:Y:S05]  /*cf90*/  WARPSYNC.COLLECTIVE R21, `(.L_x_479) ;  /* 0x0000000015087348 */ /* 0x003fea0003c00000 */
[----:B------:R2:W3:Y:S02]  /*cfa0*/  SHFL.DOWN P4, R9, R22, R9, R8 ;  /* 0x0800000916097389 */ /* 0x0004e40000080008 */
[----:B0123--:R-:W-:Y:S05]  /*cfb0*/  ENDCOLLECTIVE ;  /* 0x000000000000791b */ /* 0x00ffea0003800000 */
.L_x_479:
[----:B------:R-:W-:Y:S05]  /*cfc0*/  BSYNC B1 ;  /* 0x0000000000017941 */ /* 0x000fea0003800000 */
.L_x_478:
[----:B------:R-:W-:Y:S05]  /*cfd0*/  BRA `(.L_x_480) ;  /* 0xffffffd0005c7947 */ /* 0x000fea000383ffff */
.L_x_348:
[----:B------:R-:W-:Y:S01]  /*cfe0*/  BSSY B1, `(.L_x_481) ;  /* 0x0000007000017945 */ /* 0x000fe20003800000 */
[----:B--2---:R-:W-:Y:S02]  /*cff0*/  IMAD.MOV.U32 R22, RZ, RZ, R11 ;  /* 0x000000ffff167224 */ /* 0x004fe400078e000b */
[----:B---3--:R-:W-:Y:S02]  /*d000*/  IMAD.MOV.U32 R9, RZ, RZ, 0x10 ;  /* 0x00000010ff097424 */ /* 0x008fe400078e00ff */
[----:B------:R-:W-:-:S07]  /*d010*/  IMAD.MOV.U32 R21, RZ, RZ, -0x1 ;  /* 0xffffffffff157424 */ /* 0x000fce00078e00ff */
[----:B-1----:R-:W-:Y:S05]  /*d020*/  WARPSYNC.COLLECTIVE R21, `(.L_x_482) ;  /* 0x0000000015087348 */ /* 0x002fea0003c00000 */
[----:B------:R0:W2:Y:S02]  /*d030*/  SHFL.DOWN P4, R9, R22, R9, R8 ;  /* 0x0800000916097389 */ /* 0x0000a40000080008 */
[----:B012---:R-:W-:Y:S05]  /*d040*/  ENDCOLLECTIVE ;  /* 0x000000000000791b */ /* 0x007fea0003800000 */
.L_x_482:
[----:B------:R-:W-:Y:S05]  /*d050*/  BSYNC B1 ;  /* 0x0000000000017941 */ /* 0x000fea0003800000 */
.L_x_481:
[----:B------:R-:W-:Y:S05]  /*d060*/  BRA `(.L_x_483) ;  /* 0xffffffd000887947 */ /* 0x000fea000383ffff */
.L_x_351:
[----:B------:R-:W-:Y:S01]  /*d070*/  BSSY B1, `(.L_x_484) ;  /* 0x0000005000017945 */ /* 0x000fe20003800000 */
[----:B------:R-:W-:-:S07]  /*d080*/  IMAD.MOV.U32 R21, RZ, RZ, -0x1 ;  /* 0xffffffffff157424 */ /* 0x000fce00078e00ff */
[----:B0-23--:R-:W-:Y:S05]  /*d090*/  WARPSYNC.COLLECTIVE R21, `(.L_x_485) ;  /* 0x0000000015087348 */ /* 0x00dfea0003c00000 */
[----:B------:R-:W-:Y:S01]  /*d0a0*/  VOTE.ALL P4, P4 ;  /* 0x0000000000ff7806 */ /* 0x000fe20002080000 */
[----:B0-23--:R-:W-:-:S12]  /*d0b0*/  ENDCOLLECTIVE ;  /* 0x000000000000791b */ /* 0x00dfd80003800000 */
.L_x_485:
[----:B------:R-:W-:Y:S05]  /*d0c0*/  BSYNC B1 ;  /* 0x0000000000017941 */ /* 0x000fea0003800000 */
.L_x_484:
[----:B------:R-:W-:Y:S05]  /*d0d0*/  BRA `(.L_x_486) ;  /* 0xffffffd000cc7947 */ /* 0x000fea000383ffff */
.L_x_353:
[----:B------:R-:W-:Y:S01]  /*d0e0*/  BSSY B1, `(.L_x_487) ;  /* 0x0000006000017945 */ /* 0x000fe20003800000 */
[----:B------:R-:W-:Y:S01]  /*d0f0*/  PLOP3.LUT P4, PT, P4, PT, PT, 0x8, 0x80 ;  /* 0x000000000080781c */ /* 0x000fe2000278e170 */
[----:B------:R-:W-:-:S12]  /*d100*/  IMAD.MOV.U32 R21, RZ, RZ, -0x1 ;  /* 0xffffffffff157424 */ /* 0x000fd800078e00ff */
[----:B------:R-:W-:Y:S05]  /*d110*/  WARPSYNC.COLLECTIVE R21, `(.L_x_488) ;  /* 0x0000000015087348 */ /* 0x000fea0003c00000 */
[----:B------:R-:W-:Y:S01]  /*d120*/  VOTE.ANY P4, P4 ;  /* 0x0000000000ff7806 */ /* 0x000fe20002080100 */
[----:B------:R-:W-:-:S12]  /*d130*/  ENDCOLLECTIVE ;  /* 0x000000000000791b */ /* 0x000fd80003800000 */
.L_x_488:
[----:B------:R-:W-:Y:S05]  /*d140*/  BSYNC B1 ;  /* 0x0000000000017941 */ /* 0x000fea0003800000 */
.L_x_487:
[----:B------:R-:W-:Y:S05]  /*d150*/  BRA `(.L_x_489) ;  /* 0xffffffd000cc7947 */ /* 0x000fea000383ffff */
.L_x_357:
[----:B------:R-:W-:Y:S01]  /*d160*/  BSSY B1, `(.L_x_490) ;  /* 0x0000006000017945 */ /* 0x000fe20003800000 */
[----:B------:R-:W-:Y:S01]  /*d170*/  PLOP3.LUT P4, PT, P4, PT, PT, 0x8, 0x80 ;  /* 0x000000000080781c */ /* 0x000fe2000278e170 */
[----:B------:R-:W-:-:S12]  /*d180*/  IMAD.MOV.U32 R21, RZ, RZ, -0x1 ;  /* 0xffffffffff157424 */ /* 0x000fd800078e00ff */
[----:B------:R-:W-:Y:S05]  /*d190*/  WARPSYNC.COLLECTIVE R21, `(.L_x_491) ;  /* 0x0000000015087348 */ /* 0x000fea0003c00000 */
[----:B------:R-:W-:Y:S01]  /*d1a0*/  VOTE.ANY P4, P4 ;  /* 0x0000000000ff7806 */ /* 0x000fe20002080100 */
[----:B------:R-:W-:-:S12]  /*d1b0*/  ENDCOLLECTIVE ;  /* 0x000000000000791b */ /* 0x000fd80003800000 */
.L_x_491:
[----:B------:R-:W-:Y:S05]  /*d1c0*/  BSYNC B1 ;  /* 0x0000000000017941 */ /* 0x000fea0003800000 */
.L_x_490:
[----:B------:R-:W-:Y:S05]  /*d1d0*/  BRA `(.L_x_492) ;  /* 0xffffffd000e07947 */ /* 0x000fea000383ffff */
.L_x_359:
[----:B------:R-:W-:Y:S01]  /*d1e0*/  BSSY B1, `(.L_x_493) ;  /* 0x0000006000017945 */ /* 0x000fe20003800000 */
[----:B------:R-:W-:Y:S01]  /*d1f0*/  PLOP3.LUT P4, PT, P4, PT, PT, 0x8, 0x80 ;  /* 0x000000000080781c */ /* 0x000fe2000278e170 */
[----:B------:R-:W-:-:S12]  /*d200*/  IMAD.MOV.U32 R21, RZ, RZ, -0x1 ;  /* 0xffffffffff157424 */ /* 0x000fd800078e00ff */
[----:B------:R-:W-:Y:S05]  /*d210*/  WARPSYNC.COLLECTIVE R21, `(.L_x_494) ;  /* 0x0000000015087348 */ /* 0x000fea0003c00000 */
[----:B------:R-:W-:Y:S01]  /*d220*/  VOTE.ANY R21, PT, P4 ;  /* 0x0000000000157806 */ /* 0x000fe200020e0100 */
[----:B------:R-:W-:Y:S06]  /*d230*/  ENDCOLLECTIVE ;  /* 0x000000000000791b */ /* 0x000fec0003800000 */
.L_x_494:
[----:B------:R-:W-:Y:S05]  /*d240*/  BSYNC B1 ;  /* 0x0000000000017941 */ /* 0x000fea0003800000 */
.L_x_493:
[----:B------:R-:W-:Y:S01]  /*d250*/  LOP3.LUT R21, R21, 0x80000000, R37, 0xec, !PT ;  /* 0x8000000015157812 */ /* 0x000fe200078eec25 */
[----:B------:R-:W-:Y:S02]  /*d260*/  IMAD.MOV.U32 R9, RZ, RZ, 0x1 ;  /* 0x00000001ff097424 */ /* 0x000fe400078e00ff */
[----:B------:R-:W-:Y:S02]  /*d270*/  IMAD.MOV.U32 R22, RZ, RZ, R11 ;  /* 0x000000ffff167224 */ /* 0x000fe400078e000b */
[----:B------:R-:W-:-:S05]  /*d280*/  VIADD R8, R21, 0xffffffff ;  /* 0xffffffff15087836 */ /* 0x000fca0000000000 */
[----:B------:R-:W-:Y:S01]  /*d290*/  LOP3.LUT R8, R21, R8, RZ, 0xc, !PT ;  /* 0x0000000815087212 */ /* 0x000fe200078e0cff */
[----:B------:R-:W-:-:S05]  /*d2a0*/  IMAD.MOV.U32 R21, RZ, RZ, -0x1 ;  /* 0xffffffffff157424 */ /* 0x000fca00078e00ff */
[----:B------:R-:W0:Y:S02]  /*d2b0*/  POPC R8, R8 ;  /* 0x0000000800087309 */ /* 0x000e240000000000 */
[----:B0-----:R-:W-:Y:S05]  /*d2c0*/  WARPSYNC.COLLECTIVE R21, `(.L_x_495) ;  /* 0x0000000015087348 */ /* 0x001fea0003c00000 */
[----:B0-----:R0:W1:Y:S02]  /*d2d0*/  SHFL.DOWN P4, R9, R22, R9, R8 ;  /* 0x0800000916097389 */ /* 0x0010640000080008 */
[----:B01----:R-:W-:Y:S05]  /*d2e0*/  ENDCOLLECTIVE ;  /* 0x000000000000791b */ /* 0x003fea0003800000 */
.L_x_495:
[----:B------:R-:W-:Y:S05]  /*d2f0*/  BRA `(.L_x_496) ;  /* 0xffffffd000c07947 */ /* 0x000fea000383ffff */
.L_x_362:
[----:B------:R-:W-:Y:S01]  /*d300*/  BSSY B1, `(.L_x_497) ;  /* 0x0000006000017945 */ /* 0x000fe20003800000 */
[----:B-1----:R-:W-:Y:S02]  /*d310*/  IMAD.MOV.U32 R9, RZ, RZ, 0x2 ;  /* 0x00000002ff097424 */ /* 0x002fe400078e00ff */
[----:B------:R-:W-:-:S07]  /*d320*/  IMAD.MOV.U32 R21, RZ, RZ, -0x1 ;  /* 0xffffffffff157424 */ /* 0x000fce00078e00ff */
[----:B0-----:R-:W-:Y:S05]  /*d330*/  WARPSYNC.COLLECTIVE R21, `(.L_x_498) ;  /* 0x0000000015087348 */ /* 0x001fea0003c00000 */
[----:B------:R1:W2:Y:S02]  /*d340*/  SHFL.DOWN P4, R9, R22, R9, R8 ;  /* 0x0800000916097389 */ /* 0x0002a40000080008 */
[----:B012---:R-:W-:Y:S05]  /*d350*/  ENDCOLLECTIVE ;  /* 0x000000000000791b */ /* 0x007fea0003800000 */
.L_x_498:
[----:B------:R-:W-:Y:S05]  /*d360*/  BSYNC B1 ;  /* 0x0000000000017941 */ /* 0x000fea0003800000 */
.L_x_497:
[----:B------:R-:W-:Y:S05]  /*d370*/  BRA `(.L_x_499) ;  /* 0xffffffd000ec7947 */ /* 0x000fea000383ffff */
.L_x_365:
[----:B------:R-:W-:Y:S01]  /*d380*/  BSSY B1, `(.L_x_500) ;  /* 0x0000007000017945 */ /* 0x000fe20003800000 */
[----:B-1----:R-:W-:Y:S02]  /*d390*/  IMAD.MOV.U32 R22, RZ, RZ, R11 ;  /* 0x000000ffff167224 */ /* 0x002fe400078e000b */
[----:B--2---:R-:W-:Y:S02]  /*d3a0*/  IMAD.MOV.U32 R9, RZ, RZ, 0x4 ;  /* 0x00000004ff097424 */ /* 0x004fe400078e00ff */
[----:B------:R-:W-:-:S07]  /*d3b0*/  IMAD.MOV.U32 R21, RZ, RZ, -0x1 ;  /* 0xffffffffff157424 */ /* 0x000fce00078e00ff */
[----:B------:R-:W-:Y:S05]  /*d3c0*/  WARPSYNC.COLLECTIVE R21, `(.L_x_501) ;  /* 0x0000000015087348 */ /* 0x000fea0003c00000 */
[----:B------:R0:W1:Y:S02]  /*d3d0*/  SHFL.DOWN P4, R9, R22, R9, R8 ;  /* 0x0800000916097389 */ /* 0x0000640000080008 */
[----:B01----:R-:W-:Y:S05]  /*d3e0*/  ENDCOLLECTIVE ;  /* 0x000000000000791b */ /* 0x003fea0003800000 */
.L_x_501:
[----:B------:R-:W-:Y:S05]  /*d3f0*/  BSYNC B1 ;  /* 0x0000000000017941 */ /* 0x000fea0003800000 */
.L_x_500:
[----:B------:R-:W-:Y:S05]  /*d400*/  BRA `(.L_x_502) ;  /* 0xffffffd400147947 */ /* 0x000fea000383ffff */
.L_x_368:
[----:B------:R-:W-:Y:S01]  /*d410*/  BSSY B1, `(.L_x_503) ;  /* 0x0000006000017945 */ /* 0x000fe20003800000 */
[----:B--2---:R-:W-:Y:S02]  /*d420*/  IMAD.MOV.U32 R9, RZ, RZ, 0x8 ;  /* 0x00000008ff097424 */ /* 0x004fe400078e00ff */
[----:B------:R-:W-:-:S07]  /*d430*/  IMAD.MOV.U32 R21, RZ, RZ, -0x1 ;  /* 0xffffffffff157424 */ /* 0x000fce00078e00ff */
[----:B0-----:R-:W-:Y:S05]  /*d440*/  WARPSYNC.COLLECTIVE R21, `(.L_x_504) ;  /* 0x0000000015087348 */ /* 0x001fea0003c00000 */
[----:B------:R1:W2:Y:S02]  /*d450*/  SHFL.DOWN P4, R9, R22, R9, R8 ;  /* 0x0800000916097389 */ /* 0x0002a40000080008 */
[----:B012---:R-:W-:Y:S05]  /*d460*/  ENDCOLLECTIVE ;  /* 0x000000000000791b */ /* 0x007fea0003800000 */
.L_x_504:
[----:B------:R-:W-:Y:S05]  /*d470*/  BSYNC B1 ;  /* 0x0000000000017941 */ /* 0x000fea0003800000 */
.L_x_503:
[----:B------:R-:W-:Y:S05]  /*d480*/  BRA `(.L_x_505) ;  /* 0xffffffd400447947 */ /* 0x000fea000383ffff */
.L_x_371:
[----:B------:R-:W-:Y:S01]  /*d490*/  BSSY B1, `(.L_x_506) ;  /* 0x0000007000017945 */ /* 0x000fe20003800000 */
[----:B-1----:R-:W-:Y:S02]  /*d4a0*/  IMAD.MOV.U32 R22, RZ, RZ, R11 ;  /* 0x000000ffff167224 */ /* 0x002fe400078e000b */
[----:B--2---:R-:W-:Y:S02]  /*d4b0*/  IMAD.MOV.U32 R9, RZ, RZ, 0x10 ;  /* 0x00000010ff097424 */ /* 0x004fe400078e00ff */
[----:B------:R-:W-:-:S07]  /*d4c0*/  IMAD.MOV.U32 R21, RZ, RZ, -0x1 ;  /* 0xffffffffff157424 */ /* 0x000fce00078e00ff */
[----:B------:R-:W-:Y:S05]  /*d4d0*/  WARPSYNC.COLLECTIVE R21, `(.L_x_507) ;  /* 0x0000000015087348 */ /* 0x000fea0003c00000 */
[----:B------:R0:W1:Y:S02]  /*d4e0*/  SHFL.DOWN P4, R9, R22, R9, R8 ;  /* 0x0800000916097389 */ /* 0x0000640000080008 */
[----:B01----:R-:W-:Y:S05]  /*d4f0*/  ENDCOLLECTIVE ;  /* 0x000000000000791b */ /* 0x003fea0003800000 */
.L_x_507:
[----:B------:R-:W-:Y:S05]  /*d500*/  BSYNC B1 ;  /* 0x0000000000017941 */ /* 0x000fea0003800000 */
.L_x_506:
[----:B------:R-:W-:Y:S05]  /*d510*/  BRA `(.L_x_508) ;  /* 0xffffffd400707947 */ /* 0x000fea000383ffff */
.L_x_376:
[----:B------:R-:W-:Y:S01]  /*d520*/  BSSY B1, `(.L_x_509) ;  /* 0x0000005000017945 */ /* 0x000fe20003800000 */
[----:B------:R-:W-:-:S07]  /*d530*/  IMAD.MOV.U32 R21, RZ, RZ, -0x1 ;  /* 0xffffffffff157424 */ /* 0x000fce00078e00ff */
[----:B------:R-:W-:Y:S05]  /*d540*/  WARPSYNC.COLLECTIVE R21, `(.L_x_510) ;  /* 0x0000000015087348 */ /* 0x000fea0003c00000 */
[----:B------:R-:W-:Y:S01]  /*d550*/  VOTE.ALL P4, P4 ;  /* 0x0000000000ff7806 */ /* 0x000fe20002080000 */
[----:B------:R-:W-:-:S12]  /*d560*/  ENDCOLLECTIVE ;  /* 0x000000000000791b */ /* 0x000fd80003800000 */
.L_x_510:
[----:B------:R-:W-:Y:S05]  /*d570*/  BSYNC B1 ;  /* 0x0000000000017941 */ /* 0x000fea0003800000 */
.L_x_509:
[----:B------:R-:W-:Y:S05]  /*d580*/  BRA `(.L_x_511) ;  /* 0xffffffd400e07947 */ /* 0x000fea000383ffff */
.L_x_512:
[----:B------:R-:W-:-:S00]  /*d590*/  BRA `(.L_x_512) ;  /* 0xfffffffc00fc7947 */ /* 0x000fc0000383ffff */
[----:B------:R-:W-:-:S00]  /*d5a0*/  NOP ;  /* 0x0000000000007918 */ /* 0x000fc00000000000 */
        /* <DEDUP_REMOVED lines=13> */
.L_x_1377:


//--------------------- .text._ZN3cub18CUB_300001_SM_10006detail4scan16DeviceScanKernelINS2_10policy_hubIiiij9comparar2E10Policy1000EN6thrust24THRUST_300001_SM_1000_NS6detail15normal_iteratorINS9_10device_ptrIiEEEESE_NS0_13ScanTileStateIiLb1EEES5_NS0_8NullTypeEjiLb0ESH_EEvT0_T1_T2_iT3_T4_T5_ --------------------------
	.section	.text._ZN3cub18CUB_300001_SM_10006detail4scan16DeviceScanKernelINS2_10policy_hubIiiij9comparar2E10Policy1000EN6thrust24THRUST_300001_SM_1000_NS6detail15normal_iteratorINS9_10device_ptrIiEEEESE_NS0_13ScanTileStateIiLb1EEES5_NS0_8NullTypeEjiLb0ESH_EEvT0_T1_T2_iT3_T4_T5_,"ax",@progbits
	.align	128
        .global         _ZN3cub18CUB_300001_SM_10006detail4scan16DeviceScanKernelINS2_10policy_hubIiiij9comparar2E10Policy1000EN6thrust24THRUST_300001_SM_1000_NS6detail15normal_iteratorINS9_10device_ptrIiEEEESE_NS0_13ScanTileStateIiLb1EEES5_NS0_8NullTypeEjiLb0ESH_EEvT0_T1_T2_iT3_T4_T5_
        .type           _ZN3cub18CUB_300001_SM_10006detail4scan16DeviceScanKernelINS2_10policy_hubIiiij9comparar2E10Policy1000EN6thrust24THRUST_300001_SM_1000_NS6detail15normal_iteratorINS9_10device_ptrIiEEEESE_NS0_13ScanTileStateIiLb1EEES5_NS0_8NullTypeEjiLb0ESH_EEvT0_T1_T2_iT3_T4_T5_,@function
        .size           _ZN3cub18CUB_300001_SM_10006detail4scan16DeviceScanKernelINS2_10policy_hubIiiij9comparar2E10Policy1000EN6thrust24THRUST_300001_SM_1000_NS6detail15normal_iteratorINS9_10device_ptrIiEEEESE_NS0_13ScanTileStateIiLb1EEES5_NS0_8NullTypeEjiLb0ESH_EEvT0_T1_T2_iT3_T4_T5_,(.L_x_1378 - _ZN3cub18CUB_300001_SM_10006detail4scan16DeviceScanKernelINS2_10policy_hubIiiij9comparar2E10Policy1000EN6thrust24THRUST_300001_SM_1000_NS6detail15normal_iteratorINS9_10device_ptrIiEEEESE_NS0_13ScanTileStateIiLb1EEES5_NS0_8NullTypeEjiLb0ESH_EEvT0_T1_T2_iT3_T4_T5_)
        .other          _ZN3cub18CUB_300001_SM_10006detail4scan16DeviceScanKernelINS2_10policy_hubIiiij9comparar2E10Policy1000EN6thrust24THRUST_300001_SM_1000_NS6detail15normal_iteratorINS9_10device_ptrIiEEEESE_NS0_13ScanTileStateIiLb1EEES5_NS0_8NullTypeEjiLb0ESH_EEvT0_T1_T2_iT3_T4_T5_,@"STO_CUDA_ENTRY STV_DEFAULT"
_ZN3cub18CUB_300001_SM_10006detail4scan16DeviceScanKernelINS2_10policy_hubIiiij9comparar2E10Policy1000EN6thrust24THRUST_300001_SM_1000_NS6detail15normal_iteratorINS9_10device_ptrIiEEEESE_NS0_13ScanTileStateIiLb1EEES5_NS0_8NullTypeEjiLb0ESH_EEvT0_T1_T2_iT3_T4_T5_:
.text._ZN3cub18CUB_300001_SM_10006detail4scan16DeviceScanKernelINS2_10policy_hubIiiij9comparar2E10Policy1000EN6thrust24THRUST_300001_SM_1000_NS6detail15normal_iteratorINS9_10device_ptrIiEEEESE_NS0_13ScanTileStateIiLb1EEES5_NS0_8NullTypeEjiLb0ESH_EEvT0_T1_T2_iT3_T4_T5_:
[----:B------:R-:W-:Y:S08]  /*0000*/  LDC R1, c[0x0][0x37c] ;  /* 0x0000df00ff017b82 */ /* 0x000ff00000000800 */
[----:B------:R-:W0:Y:S01]  /*0010*/  S2UR UR4, SR_CTAID.X ;  /* 0x00000000000479c3 */ /* 0x000e220000002500 */
[----:B------:R-:W1:Y:S01]  /*0020*/  LDCU UR5, c[0x0][0x3a0] ;  /* 0x00007400ff0577ac */ /* 0x000e620008000800 */
[----:B------:R-:W2:Y:S06]  /*0030*/  LDCU.64 UR8, c[0x0][0x358] ;  /* 0x00006b00ff0877ac */ /* 0x000eac0008000a00 */
[----:B------:R-:W0:Y:S02]  /*0040*/  LDC R21, c[0x0][0x398] ;  /* 0x0000e600ff157b82 */ /* 0x000e240000000800 */
[----:B0-----:R-:W-:-:S04]  /*0050*/  VIADD R21, R21, UR4 ;  /* 0x0000000415157c36 */ /* 0x001fc80008000000 */
[----:B------:R-:W-:-:S05]  /*0060*/  IMAD R30, R21, 0x780, RZ ;  /* 0x00000780151e7824 */ /* 0x000fca00078e02ff */
[----:B-1----:R-:W-:-:S04]  /*0070*/  IADD3 R31, PT, PT, -R30, UR5, RZ ;  /* 0x000000051e1f7c10 */ /* 0x002fc8000fffe1ff */
[----:B------:R-:W-:-:S13]  /*0080*/  ISETP.GE.U32.AND P0, PT, R31, 0x781, PT ;  /* 0x000007811f00780c */ /* 0x000fda0003f06070 */
[----:B--2---:R-:W-:Y:S05]  /*0090*/  @!P0 BRA `(.L_x_513) ;  /* 0x0000005c00c08947 */ /* 0x004fea0003800000 */
[----:B------:R-:W0:Y:S01]  /*00a0*/  S2R R9, SR_TID.X ;  /* 0x0000000000097919 */ /* 0x000e220000002100 */
[----:B------:R-:W1:Y:S01]  /*00b0*/  LDCU.64 UR4, c[0x0][0x380] ;  /* 0x00007000ff0477ac */ /* 0x000e620008000a00 */
[C---:B0-----:R-:W-:Y:S02]  /*00c0*/  LOP3.LUT R0, R9.reuse, 0x1f, RZ, 0xc0, !PT ;  /* 0x0000001f09007812 */ /* 0x041fe400078ec0ff */
[----:B------:R-:W-:-:S05]  /*00d0*/  LOP3.LUT R3, R9, 0x3e0, RZ, 0xc0, !PT ;  /* 0x000003e009037812 */ /* 0x000fca00078ec0ff */
[----:B------:R-:W-:-:S05]  /*00e0*/  IMAD R3, R3, 0xf, R0 ;  /* 0x0000000f03037824 */ /* 0x000fca00078e0200 */
[----:B------:R-:W-:-:S05]  /*00f0*/  IADD3 R3, P0, PT, R30, R3, RZ ;  /* 0x000000031e037210 */ /* 0x000fca0007f1e0ff */
[----:B------:R-:W-:Y:S02]  /*0100*/  IMAD.X R34, RZ, RZ, RZ, P0 ;  /* 0x000000ffff227224 */ /* 0x000fe400000e06ff */
        /* <DEDUP_REMOVED lines=78> */
.L_x_517:
[----:B------:R-:W-:Y:S05]  /*05f0*/  BSYNC.RECONVERGENT B1 ;  /* 0x0000000000017941 */ /* 0x000fea0003800200 */
.L_x_516:
        /* <DEDUP_REMOVED lines=13> */
.L_x_519:
[----:B------:R-:W-:Y:S05]  /*06d0*/  BSYNC.RECONVERGENT B1 ;  /* 0x0000000000017941 */ /* 0x000fea0003800200 */
.L_x_518:
        /* <DEDUP_REMOVED lines=13> */
.L_x_521:
[----:B------:R-:W-:Y:S05]  /*07b0*/  BSYNC.RECONVERGENT B1 ;  /* 0x0000000000017941 */ /* 0x000fea0003800200 */
.L_x_520:
        /* <DEDUP_REMOVED lines=13> */
.L_x_523:
[----:B------:R-:W-:Y:S05]  /*0890*/  BSYNC.RECONVERGENT B1 ;  /* 0x0000000000017941 */ /* 0x000fea0003800200 */
.L_x_522:
        /* <DEDUP_REMOVED lines=11> */
.L_x_525:
[----:B------:R-:W-:Y:S05]  /*0950*/  BSYNC.RECONVERGENT B1 ;  /* 0x0000000000017941 */ /* 0x000fea0003800200 */
.L_x_524:
        /* <DEDUP_REMOVED lines=13> */
.L_x_527:
[----:B------:R-:W-:Y:S05]  /*0a30*/  BSYNC.RECONVERGENT B1 ;  /* 0x0000000000017941 */ /* 0x000fea0003800200 */
.L_x_526:
        /* <DEDUP_REMOVED lines=15> */
.L_x_529:
[----:B------:R-:W-:Y:S05]  /*0b30*/  BSYNC.RECONVERGENT B1 ;  /* 0x0000000000017941 */ /* 0x000fea0003800200 */
.L_x_528:
        /* <DEDUP_REMOVED lines=13> */
.L_x_531:
[----:B------:R-:W-:Y:S05]  /*0c10*/  BSYNC.RECONVERGENT B1 ;  /* 0x0000000000017941 */ /* 0x000fea0003800200 */
.L_x_530:
        /* <DEDUP_REMOVED lines=13> */
.L_x_533:
[----:B------:R-:W-:Y:S05]  /*0cf0*/  BSYNC.RECONVERGENT B1 ;  /* 0x0000000000017941 */ /* 0x000fea0003800200 */
.L_x_532:
        /* <DEDUP_REMOVED lines=12> */
.L_x_535:
[----:B------:R-:W-:Y:S05]  /*0dc0*/  BSYNC.RECONVERGENT B1 ;  /* 0x0000000000017941 */ /* 0x000fea0003800200 */
.L_x_534:
        /* <DEDUP_REMOVED lines=12> */
.L_x_537:
[----:B------:R-:W-:Y:S05]  /*0e90*/  BSYNC.RECONVERGENT B1 ;  /* 0x0000000000017941 */ /* 0x000fea0003800200 */
.L_x_536:
        /* <DEDUP_REMOVED lines=12> */
.L_x_539:
[----:B------:R-:W-:Y:S05]  /*0f60*/  BSYNC.RECONVERGENT B1 ;  /* 0x0000000000017941 */ /* 0x000fea0003800200 */
.L_x_538:
        /* <DEDUP_REMOVED lines=11> */
.L_x_541:
[----:B------:R-:W-:Y:S05]  /*1020*/  BSYNC.RECONVERGENT B1 ;  /* 0x0000000000017941 */ /* 0x000fea0003800200 */
.L_x_540:
        /* <DEDUP_REMOVED lines=11> */
.L_x_543:
[----:B------:R-:W-:Y:S05]  /*10e0*/  BSYNC.RECONVERGENT B1 ;  /* 0x0000000000017941 */ /* 0x000fea0003800200 */
.L_x_542:
        /* <DEDUP_REMOVED lines=12> */
.L_x_545:
[----:B------:R-:W-:Y:S05]  /*11b0*/  BSYNC.RECONVERGENT B1 ;  /* 0x0000000000017941 */ /* 0x000fea0003800200 */
.L_x_544:
        /* <DEDUP_REMOVED lines=14> */
.L_x_547:
[----:B------:R-:W-:Y:S05]  /*12a0*/  BSYNC.RECONVERGENT B1 ;  /* 0x0000000000017941 */ /* 0x000fea0003800200 */
.L_x_546:
        /* <DEDUP_REMOVED lines=14> */
.L_x_549:
[----:B------:R-:W-:Y:S05]  /*1390*/  BSYNC.RECONVERGENT B1 ;  /* 0x0000000000017941 */ /* 0x000fea0003800200 */
.L_x_548:
        /* <DEDUP_REMOVED lines=14> */
.L_x_551:
[----:B------:R-:W-:Y:S05]  /*1480*/  BSYNC.RECONVERGENT B1 ;  /* 0x0000000000017941 */ /* 0x000fea0003800200 */
.L_x_550:
        /* <DEDUP_REMOVED lines=14> */
.L_x_553:
[----:B------:R-:W-:Y:S05]  /*1570*/  BSYNC.RECONVERGENT B1 ;  /* 0x0000000000017941 */ /* 0x000fea0003800200 */
.L_x_552:
        /* <DEDUP_REMOVED lines=22> */
.L_x_554:
        /* <DEDUP_REMOVED lines=10> */
.L_x_555:
        /* <DEDUP_REMOVED lines=17> */
.L_x_556:
        /* <DEDUP_REMOVED lines=16> */
.L_x_560:
[----:B------:R-:W-:Y:S05]  /*1990*/  BSYNC.RECONVERGENT B2 ;  /* 0x0000000000027941 */ /* 0x000fea0003800200 */
.L_x_559:
[----:B------:R-:W0:Y:S02]  /*19a0*/  S2R R10, SR_LANEID ;  /* 0x00000000000a7919 */ /* 0x000e240000000000 */
[----:B0-----:R-:W-:-:S04]  /*19b0*/  ISETP.NE.AND P5, PT, R10, RZ, PT ;  /* 0x000000ff0a00720c */ /* 0x001fc80003fa5270 */
[----:B------:R-:W-:-:S09]  /*19c0*/  SEL R21, R8, R11, !P5 ;  /* 0x0000000b08157207 */ /* 0x000fd20006800000 */
.L_x_558:
[----:B------:R-:W-:Y:S05]  /*19d0*/  BSYNC.RECONVERGENT B1 ;  /* 0x0000000000017941 */ /* 0x000fea0003800200 */
.L_x_557:
        /* <DEDUP_REMOVED lines=17> */
.L_x_562:
[----:B------:R-:W-:Y:S05]  /*1af0*/  BSYNC.RECONVERGENT B1 ;  /* 0x0000000000017941 */ /* 0x000fea0003800200 */
.L_x_561:
        /* <DEDUP_REMOVED lines=12> */
.L_x_564:
[----:B------:R-:W-:Y:S05]  /*1bc0*/  BSYNC.RECONVERGENT B1 ;  /* 0x0000000000017941 */ /* 0x000fea0003800200 */
.L_x_563:
        /* <DEDUP_REMOVED lines=12> */
.L_x_566:
[----:B------:R-:W-:Y:S05]  /*1c90*/  BSYNC.RECONVERGENT B1 ;  /* 0x0000000000017941 */ /* 0x000fea0003800200 */
.L_x_565:
        /* <DEDUP_REMOVED lines=12> */
.L_x_568:
[----:B------:R-:W-:Y:S05]  /*1d60*/  BSYNC.RECONVERGENT B1 ;  /* 0x0000000000017941 */ /* 0x000fea0003800200 */
.L_x_567:
        /* <DEDUP_REMOVED lines=12> */
.L_x_570:
[----:B------:R-:W-:Y:S05]  /*1e30*/  BSYNC.RECONVERGENT B1 ;  /* 0x0000000000017941 */ /* 0x000fea0003800200 */
.L_x_569:
        /* <DEDUP_REMOVED lines=12> */
.L_x_572:
[----:B------:R-:W-:Y:S05]  /*1f00*/  BSYNC.RECONVERGENT B1 ;  /* 0x0000000000017941 */ /* 0x000fea0003800200 */
.L_x_571:
        /* <DEDUP_REMOVED lines=12> */
.L_x_574:
[----:B------:R-:W-:Y:S05]  /*1fd0*/  BSYNC.RECONVERGENT B1 ;  /* 0x0000000000017941 */ /* 0x000fea0003800200 */
.L_x_573:
        /* <DEDUP_REMOVED lines=11> */
.L_x_576:
[----:B------:R-:W-:Y:S05]  /*2090*/  BSYNC.RECONVERGENT B1 ;  /* 0x0000000000017941 */ /* 0x000fea0003800200 */
.L_x_575:
        /* <DEDUP_REMOVED lines=11> */
.L_x_578:
[----:B------:R-:W-:Y:S05]  /*2150*/  BSYNC.RECONVERGENT B1 ;  /* 0x0000000000017941 */ /* 0x000fea0003800200 */
.L_x_577:
        /* <DEDUP_REMOVED lines=12> */
.L_x_580:
[----:B------:R-:W-:Y:S05]  /*2220*/  BSYNC.RECONVERGENT B1 ;  /* 0x0000000000017941 */ /* 0x000fea0003800200 */
.L_x_579:
        /* <DEDUP_REMOVED lines=11> */
.L_x_582:
[----:B------:R-:W-:Y:S05]  /*22e0*/  BSYNC.RECONVERGENT B1 ;  /* 0x0000000000017941 */ /* 0x000fea0003800200 */
.L_x_581:
        /* <DEDUP_REMOVED lines=11> */
.L_x_584:
[----:B------:R-:W-:Y:S05]  /*23a0*/  BSYNC.RECONVERGENT B1 ;  /* 0x0000000000017941 */ /* 0x000fea0003800200 */
.L_x_583:
        /* <DEDUP_REMOVED lines=11> */
.L_x_586:
[----:B------:R-:W-:Y:S05]  /*2460*/  BSYNC.RECONVERGENT B1 ;  /* 0x0000000000017941 */ /* 0x000fea0003800200 */
.L_x_585:
        /* <DEDUP_REMOVED lines=11> */
.L_x_588:
[----:B------:R-:W-:Y:S05]  /*2520*/  BSYNC.RECONVERGENT B1 ;  /* 0x0000000000017941 */ /* 0x000fea0003800200 */
.L_x_587:
        /* <DEDUP_REMOVED lines=12> */
.L_x_590:
[----:B------:R-:W-:Y:S05]  /*25f0*/  BSYNC.RECONVERGENT B1 ;  /* 0x0000000000017941 */ /* 0x000fea0003800200 */
.L_x_589:
[----:B------:R-:W-:Y:S05]  /*2600*/  @P2 BRA `(.L_x_591) ;  /* 0x0000003400942947 */ /* 0x000fea0003800000 */
[----:B------:R-:W0:Y:S01]  /*2610*/  LDC.64 R2, c[0x0][0x390] ;  /* 0x0000e400ff027b82 */ /* 0x000e220000000a00 */
[----:B------:R-:W-:-:S05]  /*2620*/  IMAD.MOV.U32 R8, RZ, RZ, 0x65 ;  /* 0x00000065ff087424 */ /* 0x000fca00078e00ff */
[----:B0-----:R0:W-:Y:S01]  /*2630*/  ST.E.64.STRONG.GPU desc[UR8][R2.64+0x100], R8 ;  /* 0x0001000802007985 */ /* 0x0011e2000c10fb08 */
[----:B------:R-:W-:Y:S05]  /*2640*/  BRA `(.L_x_591) ;  /* 0x0000003400847947 */ /* 0x000fea0003800000 */
.L_x_515:
        /* <DEDUP_REMOVED lines=13> */
.L_x_593:
[----:B------:R-:W-:Y:S05]  /*2720*/  BSYNC.RECONVERGENT B1 ;  /* 0x0000000000017941 */ /* 0x000fea0003800200 */
.L_x_592:
        /* <DEDUP_REMOVED lines=12> */
.L_x_595:
[----:B------:R-:W-:Y:S05]  /*27f0*/  BSYNC.RECONVERGENT B1 ;  /* 0x0000000000017941 */ /* 0x000fea0003800200 */
.L_x_594:
        /* <DEDUP_REMOVED lines=12> */
.L_x_597:
[----:B------:R-:W-:Y:S05]  /*28c0*/  BSYNC.RECONVERGENT B1 ;  /* 0x0000000000017941 */ /* 0x000fea0003800200 */
.L_x_596:
        /* <DEDUP_REMOVED lines=12> */
.L_x_599:
[----:B------:R-:W-:Y:S05]  /*2990*/  BSYNC.RECONVERGENT B1 ;  /* 0x0000000000017941 */ /* 0x000fea0003800200 */
.L_x_598:
        /* <DEDUP_REMOVED lines=12> */
.L_x_601:
[----:B------:R-:W-:Y:S05]  /*2a60*/  BSYNC.RECONVERGENT B1 ;  /* 0x0000000000017941 */ /* 0x000fea0003800200 */
.L_x_600:
        /* <DEDUP_REMOVED lines=12> */
.L_x_603:
[----:B------:R-:W-:Y:S05]  /*2b30*/  BSYNC.RECONVERGENT B1 ;  /* 0x0000000000017941 */ /* 0x000fea0003800200 */
.L_x_602:
        /* <DEDUP_REMOVED lines=12> */
.L_x_605:
[----:B------:R-:W-:Y:S05]  /*2c00*/  BSYNC.RECONVERGENT B1 ;  /* 0x0000000000017941 */ /* 0x000fea0003800200 */
.L_x_604:
        /* <DEDUP_REMOVED lines=12> */
.L_x_607:
[----:B------:R-:W-:Y:S05]  /*2cd0*/  BSYNC.RECONVERGENT B1 ;  /* 0x0000000000017941 */ /* 0x000fea0003800200 */
.L_x_606:
        /* <DEDUP_REMOVED lines=12> */
.L_x_609:
[----:B------:R-:W-:Y:S05]  /*2da0*/  BSYNC.RECONVERGENT B1 ;  /* 0x0000000000017941 */ /* 0x000fea0003800200 */
.L_x_608:
        /* <DEDUP_REMOVED lines=12> */
.L_x_611:
[----:B------:R-:W-:Y:S05]  /*2e70*/  BSYNC.RECONVERGENT B1 ;  /* 0x0000000000017941 */ /* 0x000fea0003800200 */
.L_x_610:
        /* <DEDUP_REMOVED lines=12> */
.L_x_613:
[----:B------:R-:W-:Y:S05]  /*2f40*/  BSYNC.RECONVERGENT B1 ;  /* 0x0000000000017941 */ /* 0x000fea0003800200 */
.L_x_612:
        /* <DEDUP_REMOVED lines=12> */
.L_x_615:
[----:B------:R-:W-:Y:S05]  /*3010*/  BSYNC.RECONVERGENT B1 ;  /* 0x0000000000017941 */ /* 0x000fea0003800200 */
.L_x_614:
        /* <DEDUP_REMOVED lines=12> */
.L_x_617:
[----:B------:R-:W-:Y:S05]  /*30e0*/  BSYNC.RECONVERGENT B1 ;  /* 0x0000000000017941 */ /* 0x000fea0003800200 */
.L_x_616:
        /* <DEDUP_REMOVED lines=11> */
.L_x_619:
[----:B------:R-:W-:Y:S05]  /*31a0*/  BSYNC.RECONVERGENT B1 ;  /* 0x0000000000017941 */ /* 0x000fea0003800200 */
.L_x_618:
        /* <DEDUP_REMOVED lines=14> */
.L_x_621:
[----:B------:R-:W-:Y:S05]  /*3290*/  BSYNC.RECONVERGENT B1 ;  /* 0x0000000000017941 */ /* 0x000fea0003800200 */
.L_x_620:
        /* <DEDUP_REMOVED lines=14> */
.L_x_623:
[----:B------:R-:W-:Y:S05]  /*3380*/  BSYNC.RECONVERGENT B1 ;  /* 0x0000000000017941 */ /* 0x000fea0003800200 */
.L_x_622:
        /* <DEDUP_REMOVED lines=14> */
.L_x_625:
[----:B------:R-:W-:Y:S05]  /*3470*/  BSYNC.RECONVERGENT B1 ;  /* 0x0000000000017941 */ /* 0x000fea0003800200 */
.L_x_624:
        /* <DEDUP_REMOVED lines=14> */
.L_x_627:
[----:B------:R-:W-:Y:S05]  /*3560*/  BSYNC.RECONVERGENT B1 ;  /* 0x0000000000017941 */ /* 0x000fea0003800200 */
.L_x_626:
        /* <DEDUP_REMOVED lines=17> */
.L_x_629:
[----:B------:R-:W-:Y:S05]  /*3680*/  BSYNC.RECONVERGENT B1 ;  /* 0x0000000000017941 */ /* 0x000fea0003800200 */
.L_x_628:
        /* <DEDUP_REMOVED lines=19> */
.L_x_630:
        /* <DEDUP_REMOVED lines=11> */
.L_x_631:
        /* <DEDUP_REMOVED lines=14> */
.L_x_632:
        /* <DEDUP_REMOVED lines=15> */
.L_x_635:
[----:B------:R-:W-:Y:S05]  /*3a40*/  BSYNC.RECONVERGENT B1 ;  /* 0x0000000000017941 */ /* 0x000fea0003800200 */
.L_x_634:
[----:B------:R-:W-:Y:S01]  /*3a50*/  SEL R23, R25, R8, !P2 ;  /* 0x0000000819177207 */ /* 0x000fe20005000000 */
[----:B------:R-:W-:Y:S06]  /*3a60*/  BRA `(.L_x_636) ;  /* 0x00000014001c7947 */ /* 0x000fec0003800000 */
.L_x_633:
[----:B------:R-:W0:Y:S01]  /*3a70*/  LDC.64 R8, c[0x0][0x390] ;  /* 0x0000e400ff087b82 */ /* 0x000e220000000a00 */
[----:B------:R-:W-:Y:S02]  /*3a80*/  ISETP.NE.AND P0, PT, R26, RZ, PT ;  /* 0x000000ff1a00720c */ /* 0x000fe40003f05270 */
[----:B------:R-:W-:-:S05]  /*3a90*/  LOP3.LUT R10, RZ, R26, RZ, 0x33, !PT ;  /* 0x0000001aff0a7212 */ /* 0x000fca00078e33ff */
[----:B------:R-:W1:Y:S01]  /*3aa0*/  LDC R28, c[0x0][0x370] ;  /* 0x0000dc00ff1c7b82 */ /* 0x000e620000000800 */
[----:B------:R-:W-:-:S05]  /*3ab0*/  IMAD.IADD R25, R21, 0x1, R10 ;  /* 0x0000000115197824 */ /* 0x000fca00078e020a */
[----:B------:R-:W-:Y:S01]  /*3ac0*/  @!P0 IMAD.MOV.U32 R30, RZ, RZ, 0x64 ;  /* 0x00000064ff1e8424 */ /* 0x000fe200078e00ff */
[----:B------:R2:W-:Y:S01]  /*3ad0*/  @!P0 STS [UR4+0xc], R31 ;  /* 0x00000c1fff008988 */ /* 0x0005e20008000804 */
[----:B0-----:R-:W-:-:S05]  /*3ae0*/  IMAD.WIDE R32, R21, 0x8, R8 ;  /* 0x0000000815207825 */ /* 0x001fca00078e0208 */
[----:B------:R2:W-:Y:S01]  /*3af0*/  @!P0 ST.E.64.STRONG.GPU desc[UR8][R32.64+0x100], R30 ;  /* 0x0001001e20008985 */ /* 0x0005e2000c10fb08 */
[----:B-1----:R-:W-:-:S13]  /*3b00*/  ISETP.GT.U32.AND P0, PT, R28, 0x1f3, PT ;  /* 0x000001f31c00780c */ /* 0x002fda0003f04070 */
[----:B--2---:R-:W-:Y:S05]  /*3b10*/  @P0 BRA `(.L_x_637) ;  /* 0x0000000000080947 */ /* 0x004fea0003800000 */
[----:B------:R0:W-:Y:S06]  /*3b20*/  MEMBAR.SC.CTA ;  /* 0x0000000000007992 */ /* 0x0001ec0000000000 */
[----:B0-----:R-:W-:Y:S05]  /*3b30*/  BRA `(.L_x_638) ;  /* 0x0000000000087947 */ /* 0x001fea0003800000 */
.L_x_637:
[----:B------:R-:W-:Y:S05]  /*3b40*/  NANOSLEEP 0x1c2 ;  /* 0x000001c20000795d */ /* 0x000fea0003800000 */
[----:B------:R-:W-:Y:S01]  /*3b50*/  NOP ;  /* 0x0000000000007918 */ /* 0x000fe20000000000 */
.L_x_638:
[----:B------:R-:W-:-:S05]  /*3b60*/  IMAD.WIDE R8, R25, 0x8, R8 ;  /* 0x0000000819087825 */ /* 0x000fca00078e0208 */
[----:B------:R-:W2:Y:S01]  /*3b70*/  LD.E.64.STRONG.GPU R10, desc[UR8][R8.64+0x100] ;  /* 0x00010008080a7980 */ /* 0x000ea2000c10fb00 */
[----:B------:R-:W-:Y:S01]  /*3b80*/  UMOV UR5, 0xffffffff ;  /* 0xffffffff00057882 */ /* 0x000fe20000000000 */
[----:B--2---:R-:W-:Y:S02]  /*3b90*/  ISETP.NE.AND P4, PT, R10, 0x63, PT ;  /* 0x000000630a00780c */ /* 0x004fe40003f85270 */
[----:B------:R-:W-:Y:S11]  /*3ba0*/  BRA.DIV UR5, `(.L_x_639) ;  /* 0x00000086058c7947 */ /* 0x000ff6000b800000 */
[----:B------:R-:W-:-:S13]  /*3bb0*/  VOTE.ANY P4, !P4 ;  /* 0x0000000000ff7806 */ /* 0x000fda0006080100 */
.L_x_927:
[----:B------:R-:W-:Y:S05]  /*3bc0*/  @!P4 BRA `(.L_x_640) ;  /* 0x000000000030c947 */ /* 0x000fea0003800000 */
.L_x_644:
[----:B------:R-:W-:Y:S05]  /*3bd0*/  YIELD ;  /* 0x0000000000007946 */ /* 0x000fea0003800000 */
[----:B------:R-:W-:Y:S05]  /*3be0*/  @P0 BRA `(.L_x_641) ;  /* 0x0000000000080947 */ /* 0x000fea0003800000 */
[----:B------:R0:W-:Y:S06]  /*3bf0*/  MEMBAR.SC.CTA ;  /* 0x0000000000007992 */ /* 0x0001ec0000000000 */
[----:B0-----:R-:W-:Y:S05]  /*3c00*/  BRA `(.L_x_642) ;  /* 0x0000000000087947 */ /* 0x001fea0003800000 */
.L_x_641:
[----:B------:R-:W-:Y:S05]  /*3c10*/  NANOSLEEP 0x15e ;  /* 0x0000015e0000795d */ /* 0x000fea0003800000 */
[----:B------:R-:W-:Y:S01]  /*3c20*/  NOP ;  /* 0x0000000000007918 */ /* 0x000fe20000000000 */
.L_x_642:
[----:B------:R-:W2:Y:S01]  /*3c30*/  LD.E.64.STRONG.GPU R10, desc[UR8][R8.64+0x100] ;  /* 0x00010008080a7980 */ /* 0x000ea2000c10fb00 */
[----:B------:R-:W-:Y:S01]  /*3c40*/  UMOV UR5, 0xffffffff ;  /* 0xffffffff00057882 */ /* 0x000fe20000000000 */
[----:B--2---:R-:W-:Y:S02]  /*3c50*/  ISETP.NE.AND P4, PT, R10, 0x63, PT ;  /* 0x000000630a00780c */ /* 0x004fe40003f85270 */
[----:B------:R-:W-:Y:S11]  /*3c60*/  BRA.DIV UR5, `(.L_x_643) ;  /* 0x00000086057c7947 */ /* 0x000ff6000b800000 */
[----:B------:R-:W-:-:S13]  /*3c70*/  VOTE.ANY P4, !P4 ;  /* 0x0000000000ff7806 */ /* 0x000fda0006080100 */
.L_x_930:
[----:B------:R-:W-:Y:S05]  /*3c80*/  @P4 BRA `(.L_x_644) ;  /* 0xfffffffc00d04947 */ /* 0x000fea000383ffff */
.L_x_640:
        /* <DEDUP_REMOVED lines=10> */
.L_x_934:
        /* <DEDUP_REMOVED lines=16> */
.L_x_647:
[----:B------:R-:W-:Y:S05]  /*3e30*/  BSYNC.RECONVERGENT B1 ;  /* 0x0000000000017941 */ /* 0x000fea0003800200 */
.L_x_646:
[----:B------:R-:W-:-:S03]  /*3e40*/  UMOV UR5, 0xffffffff ;  /* 0xffffffff00057882 */ /* 0x000fc60000000000 */
[----:B------:R-:W-:Y:S05]  /*3e50*/  BRA.DIV UR5, `(.L_x_648) ;  /* 0x0000008605707947 */ /* 0x000fea000b800000 */
[----:B------:R2:W3:Y:S02]  /*3e60*/  SHFL.DOWN PT, R9, R22, 0x2, R8 ;  /* 0x0840000016097989 */ /* 0x0004e400000e0008 */
.L_x_937:
        /* <DEDUP_REMOVED lines=16> */
.L_x_650:
[----:B------:R-:W-:Y:S05]  /*3f70*/  BSYNC.RECONVERGENT B1 ;  /* 0x0000000000017941 */ /* 0x000fea0003800200 */
.L_x_649:
[----:B------:R-:W-:-:S03]  /*3f80*/  UMOV UR5, 0xffffffff ;  /* 0xffffffff00057882 */ /* 0x000fc60000000000 */
[----:B------:R-:W-:Y:S05]  /*3f90*/  BRA.DIV UR5, `(.L_x_651) ;  /* 0x0000008605407947 */ /* 0x000fea000b800000 */
[----:B---3--:R0:W3:Y:S02]  /*3fa0*/  SHFL.DOWN PT, R9, R11, 0x4, R8 ;  /* 0x088000000b097989 */ /* 0x0080e400000e0008 */
.L_x_940:
        /* <DEDUP_REMOVED lines=16> */
.L_x_653:
[----:B------:R-:W-:Y:S05]  /*40b0*/  BSYNC.RECONVERGENT B1 ;  /* 0x0000000000017941 */ /* 0x000fea0003800200 */
.L_x_652:
[----:B------:R-:W-:-:S03]  /*40c0*/  UMOV UR5, 0xffffffff ;  /* 0xffffffff00057882 */ /* 0x000fc60000000000 */
[----:B------:R-:W-:Y:S05]  /*40d0*/  BRA.DIV UR5, `(.L_x_654) ;  /* 0x0000008605147947 */ /* 0x000fea000b800000 */
[----:B---3--:R2:W3:Y:S02]  /*40e0*/  SHFL.DOWN PT, R9, R22, 0x8, R8 ;  /* 0x0900000016097989 */ /* 0x0084e400000e0008 */
.L_x_943:
        /* <DEDUP_REMOVED lines=16> */
.L_x_656:
[----:B------:R-:W-:Y:S05]  /*41f0*/  BSYNC.RECONVERGENT B1 ;  /* 0x0000000000017941 */ /* 0x000fea0003800200 */
.L_x_655:
[----:B------:R-:W-:-:S03]  /*4200*/  UMOV UR5, 0xffffffff ;  /* 0xffffffff00057882 */ /* 0x000fc60000000000 */
[----:B------:R-:W-:Y:S05]  /*4210*/  BRA.DIV UR5, `(.L_x_657) ;  /* 0x0000008205e47947 */ /* 0x000fea000b800000 */
[----:B---3--:R0:W3:Y:S02]  /*4220*/  SHFL.DOWN PT, R9, R11, 0x10, R8 ;  /* 0x0a0000000b097989 */ /* 0x0080e400000e0008 */
.L_x_946:
        /* <DEDUP_REMOVED lines=19> */
.L_x_659:
[----:B------:R-:W-:Y:S05]  /*4360*/  BSYNC.RECONVERGENT B1 ;  /* 0x0000000000017941 */ /* 0x000fea0003800200 */
.L_x_658:
[----:B------:R-:W-:Y:S01]  /*4370*/  UMOV UR5, 0xffffffff ;  /* 0xffffffff00057882 */ /* 0x000fe20000000000 */
[----:B------:R-:W-:Y:S02]  /*4380*/  IMAD.X R27, RZ, RZ, R27, P2 ;  /* 0x000000ffff1b7224 */ /* 0x000fe400010e061b */
[----:B------:R-:W-:Y:S05]  /*4390*/  BRA.DIV UR5, `(.L_x_660) ;  /* 0x0000008205a87947 */ /* 0x000fea000b800000 */
[----:B------:R-:W-:-:S13]  /*43a0*/  VOTE.ALL P0, P0 ;  /* 0x0000000000ff7806 */ /* 0x000fda0000000000 */
.L_x_949:
[----:B------:R-:W-:Y:S05]  /*43b0*/  @!P0 BRA `(.L_x_661) ;  /* 0x0000000800488947 */ /* 0x000fea0003800000 */
.L_x_686:
[----:B0-23--:R-:W-:-:S05]  /*43c0*/  IMAD.WIDE R8, R25, 0x8, R26 ;  /* 0x0000000819087825 */ /* 0x00dfca00078e021a */
[----:B------:R-:W2:Y:S01]  /*43d0*/  LD.E.64.STRONG.GPU R10, desc[UR8][R8.64+-0x100] ;  /* 0xffff0008080a7980 */ /* 0x000ea2000c10fb00 */
[----:B------:R-:W-:Y:S05]  /*43e0*/  YIELD ;  /* 0x0000000000007946 */ /* 0x000fea0003800000 */
[----:B------:R-:W-:Y:S01]  /*43f0*/  UMOV UR5, 0xffffffff ;  /* 0xffffffff00057882 */ /* 0x000fe20000000000 */
[----:B--2---:R-:W-:Y:S02]  /*4400*/  ISETP.NE.AND P4, PT, R10, 0x63, PT ;  /* 0x000000630a00780c */ /* 0x004fe40003f85270 */
[----:B------:R-:W-:Y:S11]  /*4410*/  BRA.DIV UR5, `(.L_x_662) ;  /* 0x0000008205ac7947 */ /* 0x000ff6000b800000 */
[----:B------:R-:W-:-:S13]  /*4420*/  VOTE.ANY P4, !P4 ;  /* 0x0000000000ff7806 */ /* 0x000fda0006080100 */
.L_x_952:
[----:B------:R-:W-:Y:S05]  /*4430*/  @!P4 BRA `(.L_x_663) ;  /* 0x000000000034c947 */ /* 0x000fea0003800000 */
[----:B------:R-:W-:-:S13]  /*4440*/  ISETP.GT.U32.AND P0, PT, R28, 0x1f3, PT ;  /* 0x000001f31c00780c */ /* 0x000fda0003f04070 */
.L_x_667:
[----:B------:R-:W-:Y:S05]  /*4450*/  YIELD ;  /* 0x0000000000007946 */ /* 0x000fea0003800000 */
[----:B------:R-:W-:Y:S05]  /*4460*/  @P0 BRA `(.L_x_664) ;  /* 0x0000000000080947 */ /* 0x000fea0003800000 */
[----:B------:R0:W-:Y:S06]  /*4470*/  MEMBAR.SC.CTA ;  /* 0x0000000000007992 */ /* 0x0001ec0000000000 */
[----:B0-----:R-:W-:Y:S05]  /*4480*/  BRA `(.L_x_665) ;  /* 0x0000000000087947 */ /* 0x001fea0003800000 */
.L_x_664:
[----:B------:R-:W-:Y:S05]  /*4490*/  NANOSLEEP 0x15e ;  /* 0x0000015e0000795d */ /* 0x000fea0003800000 */
[----:B------:R-:W-:Y:S01]  /*44a0*/  NOP ;  /* 0x0000000000007918 */ /* 0x000fe20000000000 */
.L_x_665:
[----:B------:R-:W2:Y:S01]  /*44b0*/  LD.E.64.STRONG.GPU R10, desc[UR8][R8.64+-0x100] ;  /* 0xffff0008080a7980 */ /* 0x000ea2000c10fb00 */
[----:B------:R-:W-:Y:S01]  /*44c0*/  UMOV UR5, 0xffffffff ;  /* 0xffffffff00057882 */ /* 0x000fe20000000000 */
[----:B--2---:R-:W-:Y:S02]  /*44d0*/  ISETP.NE.AND P4, PT, R10, 0x63, PT ;  /* 0x000000630a00780c */ /* 0x004fe40003f85270 */
[----:B------:R-:W-:Y:S11]  /*44e0*/  BRA.DIV UR5, `(.L_x_666) ;  /* 0x0000008205987947 */ /* 0x000ff6000b800000 */
[----:B------:R-:W-:-:S13]  /*44f0*/  VOTE.ANY P4, !P4 ;  /* 0x0000000000ff7806 */ /* 0x000fda0006080100 */
.L_x_955:
[----:B------:R-:W-:Y:S05]  /*4500*/  @P4 BRA `(.L_x_667) ;  /* 0xfffffffc00d04947 */ /* 0x000fea000383ffff */
.L_x_663:
        /* <DEDUP_REMOVED lines=10> */
.L_x_959:
        /* <DEDUP_REMOVED lines=16> */
.L_x_670:
[----:B------:R-:W-:Y:S05]  /*46b0*/  BSYNC.RECONVERGENT B1 ;  /* 0x0000000000017941 */ /* 0x000fea0003800200 */
.L_x_669:
[----:B------:R-:W-:-:S03]  /*46c0*/  UMOV UR5, 0xffffffff ;  /* 0xffffffff00057882 */ /* 0x000fc60000000000 */
[----:B------:R-:W-:Y:S05]  /*46d0*/  BRA.DIV UR5, `(.L_x_671) ;  /* 0x00000082058c7947 */ /* 0x000fea000b800000 */
[----:B-1----:R1:W2:Y:S02]  /*46e0*/  SHFL.DOWN PT, R9, R22, 0x2, R8 ;  /* 0x0840000016097989 */ /* 0x0022a400000e0008 */
.L_x_962:
        /* <DEDUP_REMOVED lines=17> */
.L_x_673:
[----:B------:R-:W-:Y:S05]  /*4800*/  BSYNC.RECONVERGENT B1 ;  /* 0x0000000000017941 */ /* 0x000fea0003800200 */
.L_x_672:
[----:B------:R-:W-:-:S03]  /*4810*/  UMOV UR5, 0xffffffff ;  /* 0xffffffff00057882 */ /* 0x000fc60000000000 */
[----:B------:R-:W-:Y:S05]  /*4820*/  BRA.DIV UR5, `(.L_x_674) ;  /* 0x0000008205587947 */ /* 0x000fea000b800000 */
[----:B--2---:R0:W2:Y:S02]  /*4830*/  SHFL.DOWN PT, R9, R11, 0x4, R8 ;  /* 0x088000000b097989 */ /* 0x0040a400000e0008 */
.L_x_965:
        /* <DEDUP_REMOVED lines=15> */
.L_x_676:
[----:B------:R-:W-:Y:S05]  /*4930*/  BSYNC.RECONVERGENT B1 ;  /* 0x0000000000017941 */ /* 0x000fea0003800200 */
.L_x_675:
[----:B------:R-:W-:-:S03]  /*4940*/  UMOV UR5, 0xffffffff ;  /* 0xffffffff00057882 */ /* 0x000fc60000000000 */
[----:B------:R-:W-:Y:S05]  /*4950*/  BRA.DIV UR5, `(.L_x_677) ;  /* 0x0000008205307947 */ /* 0x000fea000b800000 */
[----:B--2---:R1:W2:Y:S02]  /*4960*/  SHFL.DOWN PT, R9, R22, 0x8, R8 ;  /* 0x0900000016097989 */ /* 0x0042a400000e0008 */
.L_x_968:
        /* <DEDUP_REMOVED lines=15> */
.L_x_679:
[----:B------:R-:W-:Y:S05]  /*4a60*/  BSYNC.RECONVERGENT B1 ;  /* 0x0000000000017941 */ /* 0x000fea0003800200 */
.L_x_678:
[----:B------:R-:W-:-:S03]  /*4a70*/  UMOV UR5, 0xffffffff ;  /* 0xffffffff00057882 */ /* 0x000fc60000000000 */
[----:B------:R-:W-:Y:S05]  /*4a80*/  BRA.DIV UR5, `(.L_x_680) ;  /* 0x0000008205047947 */ /* 0x000fea000b800000 */
[----:B--2---:R0:W2:Y:S02]  /*4a90*/  SHFL.DOWN PT, R9, R11, 0x10, R8 ;  /* 0x0a0000000b097989 */ /* 0x0040a400000e0008 */
.L_x_971:
        /* <DEDUP_REMOVED lines=16> */
.L_x_682:
[----:B------:R-:W-:Y:S05]  /*4ba0*/  BSYNC.RECONVERGENT B1 ;  /* 0x0000000000017941 */ /* 0x000fea0003800200 */
.L_x_681:
        /* <DEDUP_REMOVED lines=12> */
.L_x_684:
[----:B------:R-:W-:Y:S05]  /*4c70*/  BSYNC.RECONVERGENT B1 ;  /* 0x0000000000017941 */ /* 0x000fea0003800200 */
.L_x_683:
[----:B------:R-:W-:Y:S01]  /*4c80*/  UMOV UR5, 0xffffffff ;  /* 0xffffffff00057882 */ /* 0x000fe20000000000 */
[----:B------:R-:W-:Y:S02]  /*4c90*/  VIADD R25, R25, 0xffffffe0 ;  /* 0xffffffe019197836 */ /* 0x000fe40000000000 */
[----:B------:R-:W-:Y:S05]  /*4ca0*/  BRA.DIV UR5, `(.L_x_685) ;  /* 0x0000007e05a07947 */ /* 0x000fea000b800000 */
[----:B------:R-:W-:-:S13]  /*4cb0*/  VOTE.ALL P1, P1 ;  /* 0x0000000000ff7806 */ /* 0x000fda0000820000 */
.L_x_974:
[----:B------:R-:W-:Y:S01]  /*4cc0*/  IMAD.MOV.U32 R29, RZ, RZ, R9 ;  /* 0x000000ffff1d7224 */ /* 0x000fe200078e0009 */
[----:B------:R-:W-:Y:S06]  /*4cd0*/  @P1 BRA `(.L_x_686) ;  /* 0xfffffff400b81947 */ /* 0x000fec000383ffff */
.L_x_661:
        /* <DEDUP_REMOVED lines=16> */
.L_x_690:
[----:B------:R-:W-:Y:S05]  /*4de0*/  BSYNC.RECONVERGENT B2 ;  /* 0x0000000000027941 */ /* 0x000fea0003800200 */
.L_x_689:
[----:B------:R-:W0:Y:S01]  /*4df0*/  S2UR UR6, SR_CgaCtaId ;  /* 0x00000000000679c3 */ /* 0x000e220000008800 */
[----:B------:R-:W-:Y:S01]  /*4e00*/  UMOV UR5, 0x400 ;  /* 0x0000040000057882 */ /* 0x000fe20000000000 */
[----:B------:R-:W-:-:S05]  /*4e10*/  IMAD.MOV.U32 R8, RZ, RZ, 0x65 ;  /* 0x00000065ff087424 */ /* 0x000fca00078e00ff */
[----:B------:R1:W-:Y:S01]  /*4e20*/  ST.E.64.STRONG.GPU desc[UR8][R32.64+0x100], R8 ;  /* 0x0001000820007985 */ /* 0x0003e2000c10fb08 */
[----:B0-----:R-:W-:-:S09]  /*4e30*/  ULEA UR5, UR6, UR5, 0x18 ;  /* 0x0000000506057291 */ /* 0x001fd2000f8ec0ff */
[----:B------:R1:W-:Y:S04]  /*4e40*/  STS [UR5+0x8], R9 ;  /* 0x00000809ff007988 */ /* 0x0003e80008000805 */
[----:B------:R1:W-:Y:S02]  /*4e50*/  STS [UR5+0x4], R29 ;  /* 0x0000041dff007988 */ /* 0x0003e40008000805 */
.L_x_688:
[----:B------:R-:W-:Y:S05]  /*4e60*/  BSYNC.RECONVERGENT B1 ;  /* 0x0000000000017941 */ /* 0x000fea0003800200 */
.L_x_687:
[----:B-1----:R-:W0:Y:S02]  /*4e70*/  S2R R8, SR_LANEID ;  /* 0x0000000000087919 */ /* 0x002e240000000000 */
[----:B0-----:R-:W-:-:S13]  /*4e80*/  ISETP.NE.AND P0, PT, R8, RZ, PT ;  /* 0x000000ff0800720c */ /* 0x001fda0003f05270 */
[----:B---3--:R-:W0:Y:S01]  /*4e90*/  @!P0 S2R R9, SR_CgaCtaId ;  /* 0x0000000000098919 */ /* 0x008e220000008800 */
[----:B------:R-:W-:Y:S01]  /*4ea0*/  @!P0 MOV R8, 0x400 ;  /* 0x0000040000088802 */ /* 0x000fe20000000f00 */
[----:B------:R-:W-:-:S03]  /*4eb0*/  @!P0 IMAD.MOV.U32 R23, RZ, RZ, R29 ;  /* 0x000000ffff178224 */ /* 0x000fc600078e001d */
[----:B0-----:R-:W-:-:S05]  /*4ec0*/  @!P0 LEA R8, R9, R8, 0x18 ;  /* 0x0000000809088211 */ /* 0x001fca00078ec0ff */
[----:B------:R0:W-:Y:S02]  /*4ed0*/  @!P0 STS [R8+0x24], R29 ;  /* 0x0000241d08008388 */ /* 0x0001e40000000800 */
.L_x_636:
        /* <DEDUP_REMOVED lines=23> */
.L_x_692:
[----:B------:R-:W-:Y:S05]  /*5050*/  BSYNC.RECONVERGENT B1 ;  /* 0x0000000000017941 */ /* 0x000fea0003800200 */
.L_x_691:
        /* <DEDUP_REMOVED lines=12> */
.L_x_694:
[----:B------:R-:W-:Y:S05]  /*5120*/  BSYNC.RECONVERGENT B1 ;  /* 0x0000000000017941 */ /* 0x000fea0003800200 */
.L_x_693:
        /* <DEDUP_REMOVED lines=12> */
.L_x_696:
[----:B------:R-:W-:Y:S05]  /*51f0*/  BSYNC.RECONVERGENT B1 ;  /* 0x0000000000017941 */ /* 0x000fea0003800200 */
.L_x_695:
        /* <DEDUP_REMOVED lines=12> */
.L_x_698:
[----:B------:R-:W-:Y:S05]  /*52c0*/  BSYNC.RECONVERGENT B1 ;  /* 0x0000000000017941 */ /* 0x000fea0003800200 */
.L_x_697:
        /* <DEDUP_REMOVED lines=12> */
.L_x_700:
[----:B------:R-:W-:Y:S05]  /*5390*/  BSYNC.RECONVERGENT B1 ;  /* 0x0000000000017941 */ /* 0x000fea0003800200 */
.L_x_699:
        /* <DEDUP_REMOVED lines=12> */
.L_x_702:
[----:B------:R-:W-:Y:S05]  /*5460*/  BSYNC.RECONVERGENT B1 ;  /* 0x0000000000017941 */ /* 0x000fea0003800200 */
.L_x_701:
        /* <DEDUP_REMOVED lines=12> */
.L_x_704:
[----:B------:R-:W-:Y:S05]  /*5530*/  BSYNC.RECONVERGENT B1 ;  /* 0x0000000000017941 */ /* 0x000fea0003800200 */
.L_x_703:
        /* <DEDUP_REMOVED lines=12> */
.L_x_706:
[----:B------:R-:W-:Y:S05]  /*5600*/  BSYNC.RECONVERGENT B1 ;  /* 0x0000000000017941 */ /* 0x000fea0003800200 */
.L_x_705:
        /* <DEDUP_REMOVED lines=12> */
.L_x_708:
[----:B------:R-:W-:Y:S05]  /*56d0*/  BSYNC.RECONVERGENT B1 ;  /* 0x0000000000017941 */ /* 0x000fea0003800200 */
.L_x_707:
        /* <DEDUP_REMOVED lines=12> */
.L_x_710:
[----:B------:R-:W-:Y:S05]  /*57a0*/  BSYNC.RECONVERGENT B1 ;  /* 0x0000000000017941 */ /* 0x000fea0003800200 */
.L_x_709:
        /* <DEDUP_REMOVED lines=12> */
.L_x_712:
[----:B------:R-:W-:Y:S05]  /*5870*/  BSYNC.RECONVERGENT B1 ;  /* 0x0000000000017941 */ /* 0x000fea0003800200 */
.L_x_711:
        /* <DEDUP_REMOVED lines=12> */
.L_x_714:
[----:B------:R-:W-:Y:S05]  /*5940*/  BSYNC.RECONVERGENT B1 ;  /* 0x0000000000017941 */ /* 0x000fea0003800200 */
.L_x_713:
        /* <DEDUP_REMOVED lines=12> */
.L_x_716:
[----:B------:R-:W-:Y:S05]  /*5a10*/  BSYNC.RECONVERGENT B1 ;  /* 0x0000000000017941 */ /* 0x000fea0003800200 */
.L_x_715:
        /* <DEDUP_REMOVED lines=12> */
.L_x_718:
[----:B------:R-:W-:Y:S05]  /*5ae0*/  BSYNC.RECONVERGENT B1 ;  /* 0x0000000000017941 */ /* 0x000fea0003800200 */
.L_x_717:
        /* <DEDUP_REMOVED lines=12> */
.L_x_720:
[----:B------:R-:W-:Y:S05]  /*5bb0*/  BSYNC.RECONVERGENT B1 ;  /* 0x0000000000017941 */ /* 0x000fea0003800200 */
.L_x_719:
        /* <DEDUP_REMOVED lines=10> */
.L_x_591:
[----:B------:R-:W-:Y:S05]  /*5c60*/  BSYNC.RECONVERGENT B0 ;  /* 0x0000000000007941 */ /* 0x000fea0003800200 */
.L_x_514:
        /* <DEDUP_REMOVED lines=51> */
.L_x_513:
[----:B------:R-:W-:-:S13]  /*5fa0*/  ISETP.NE.AND P0, PT, R31, RZ, PT ;  /* 0x000000ff1f00720c */ /* 0x000fda0003f05270 */
[----:B------:R-:W-:Y:S05]  /*5fb0*/  @!P0 EXIT ;  /* 0x000000000000894d */ /* 0x000fea0003800000 */
[----:B------:R-:W0:Y:S02]  /*5fc0*/  LDC.64 R2, c[0x0][0x380] ;  /* 0x0000e000ff027b82 */ /* 0x000e240000000a00 */
[----:B0-----:R-:W-:-:S05]  /*5fd0*/  IMAD.WIDE.U32 R2, R30, 0x4, R2 ;  /* 0x000000041e027825 */ /* 0x001fca00078e0002 */
        /* <DEDUP_REMOVED lines=25> */
[--C-:B------:R-:W-:Y:S02]  /*6170*/  IMAD.MOV.U32 R7, RZ, RZ, R9.reuse ;  /* 0x000000ffff077224 */ /* 0x100fe400078e0009 */
[----:B------:R-:W-:-:S02]  /*6180*/  IMAD.MOV.U32 R11, RZ, RZ, R9 ;  /* 0x000000ffff0b7224 */ /* 0x000fc400078e0009 */
[----:B------:R-:W-:Y:S02]  /*6190*/  VIADD R0, R34, 0x120 ;  /* 0x0000012022007836 */ /* 0x000fe40000000000 */
[----:B------:R-:W3:Y:S01]  /*61a0*/  @!P4 LDG.E R7, desc[UR8][R2.64+0x80] ;  /* 0x000080080207c981 */ /* 0x000ee2000c1e1900 */
[--C-:B------:R-:W-:Y:S01]  /*61b0*/  IMAD.MOV.U32 R13, RZ, RZ, R9.reuse ;  /* 0x000000ffff0d7224 */ /* 0x100fe200078e0009 */
[-C--:B------:R-:W-:Y:S01]  /*61c0*/  ISETP.GE.U32.AND P4, PT, R4, R31.reuse, PT ;  /* 0x0000001f0400720c */ /* 0x080fe20003f86070 */
[--C-:B------:R-:W-:Y:S01]  /*61d0*/  IMAD.MOV.U32 R15, RZ, RZ, R9.reuse ;  /* 0x000000ffff0f7224 */ /* 0x100fe200078e0009 */
[----:B------:R-:W4:Y:S01]  /*61e0*/  @!P5 LDG.E R11, desc[UR8][R2.64+0x100] ;  /* 0x00010008020bd981 */ /* 0x000f22000c1e1900 */
[-C--:B------:R-:W-:Y:S01]  /*61f0*/  ISETP.GE.U32.AND P5, PT, R0, R31.reuse, PT ;  /* 0x0000001f0000720c */ /* 0x080fe20003fa6070 */
[C---:B------:R-:W-:Y:S02]  /*6200*/  VIADD R4, R34.reuse, 0x140 ;  /* 0x0000014022047836 */ /* 0x040fe40000000000 */
[----:B------:R-:W-:Y:S01]  /*6210*/  VIADD R0, R34, 0x160 ;  /* 0x0000016022007836 */ /* 0x000fe20000000000 */
[----:B------:R-:W5:Y:S01]  /*6220*/  @!P6 LDG.E R13, desc[UR8][R2.64+0x180] ;  /* 0x00018008020de981 */ /* 0x000f62000c1e1900 */
[--C-:B------:R-:W-:Y:S01]  /*6230*/  IMAD.MOV.U32 R17, RZ, RZ, R9.reuse ;  /* 0x000000ffff117224 */ /* 0x100fe200078e0009 */
[-C--:B------:R-:W-:Y:S01]  /*6240*/  ISETP.GE.U32.AND P6, PT, R4, R31.reuse, PT ;  /* 0x0000001f0400720c */ /* 0x080fe20003fc6070 */
[--C-:B------:R-:W-:Y:S01]  /*6250*/  IMAD.MOV.U32 R19, RZ, RZ, R9.reuse ;  /* 0x000000ffff137224 */ /* 0x100fe200078e0009 */
[----:B------:R-:W5:Y:S01]  /*6260*/  @!P0 LDG.E R15, desc[UR8][R2.64+0x200] ;  /* 0x00020008020f8981 */ /* 0x000f62000c1e1900 */
[----:B------:R-:W-:Y:S01]  /*6270*/  ISETP.GE.U32.AND P0, PT, R0, R31, PT ;  /* 0x0000001f0000720c */ /* 0x000fe20003f06070 */
[----:B------:R-:W-:-:S02]  /*6280*/  IMAD.MOV.U32 R23, RZ, RZ, R9 ;  /* 0x000000ffff177224 */ /* 0x000fc400078e0009 */
[C---:B------:R-:W-:Y:S01]  /*6290*/  VIADD R0, R34.reuse, 0x180 ;  /* 0x0000018022007836 */ /* 0x040fe20000000000 */
[----:B------:R-:W5:Y:S01]  /*62a0*/  @!P1 LDG.E R17, desc[UR8][R2.64+0x280] ;  /* 0x0002800802119981 */ /* 0x000f62000c1e1900 */
[C---:B------:R-:W-:Y:S02]  /*62b0*/  VIADD R4, R34.reuse, 0x1a0 ;  /* 0x000001a022047836 */ /* 0x040fe40000000000 */
[----:B------:R-:W-:Y:S01]  /*62c0*/  VIADD R34, R34, 0x1c0 ;  /* 0x000001c022227836 */ /* 0x000fe20000000000 */
[----:B------:R-:W5:Y:S01]  /*62d0*/  @!P2 LDG.E R19, desc[UR8][R2.64+0x300] ;  /* 0x000300080213a981 */ /* 0x000f62000c1e1900 */
[-C--:B------:R-:W-:Y:S02]  /*62e0*/  ISETP.GE.U32.AND P1, PT, R0, R31.reuse, PT ;  /* 0x0000001f0000720c */ /* 0x080fe40003f26070 */
[-C--:B------:R-:W-:Y:S01]  /*62f0*/  ISETP.GE.U32.AND P2, PT, R4, R31.reuse, PT ;  /* 0x0000001f0400720c */ /* 0x080fe20003f46070 */
[----:B------:R-:W5:Y:S01]  /*6300*/  @!P3 LDG.E R23, desc[UR8][R2.64+0x380] ;  /* 0x000380080217b981 */ /* 0x000f62000c1e1900 */
[----:B------:R-:W-:Y:S01]  /*6310*/  ISETP.GE.U32.AND P3, PT, R34, R31, PT ;  /* 0x0000001f2200720c */ /* 0x000fe20003f66070 */
[----:B------:R-:W-:-:S02]  /*6320*/  IMAD.MOV.U32 R25, RZ, RZ, R9 ;  /* 0x000000ffff197224 */ /* 0x000fc400078e0009 */
[--C-:B------:R-:W-:Y:S02]  /*6330*/  IMAD.MOV.U32 R27, RZ, RZ, R9.reuse ;  /* 0x000000ffff1b7224 */ /* 0x100fe400078e0009 */
[--C-:B------:R-:W-:Y:S02]  /*6340*/  IMAD.MOV.U32 R29, RZ, RZ, R9.reuse ;  /* 0x000000ffff1d7224 */ /* 0x100fe400078e0009 */
[--C-:B------:R-:W-:Y:S01]  /*6350*/  IMAD.MOV.U32 R33, RZ, RZ, R9.reuse ;  /* 0x000000ffff217224 */ /* 0x100fe200078e0009 */
[----:B------:R-:W5:Y:S01]  /*6360*/  @!P4 LDG.E R25, desc[UR8][R2.64+0x400] ;  /* 0x000400080219c981 */ /* 0x000f62000c1e1900 */
[--C-:B------:R-:W-:Y:S02]  /*6370*/  IMAD.MOV.U32 R37, RZ, RZ, R9.reuse ;  /* 0x000000ffff257224 */ /* 0x100fe400078e0009 */
        /* <DEDUP_REMOVED lines=65> */
.L_x_724:
[----:B------:R-:W-:Y:S05]  /*6790*/  BSYNC.RECONVERGENT B1 ;  /* 0x0000000000017941 */ /* 0x000fea0003800200 */
.L_x_723:
        /* <DEDUP_REMOVED lines=13> */
.L_x_726:
[----:B------:R-:W-:Y:S05]  /*6870*/  BSYNC.RECONVERGENT B1 ;  /* 0x0000000000017941 */ /* 0x000fea0003800200 */
.L_x_725:
        /* <DEDUP_REMOVED lines=13> */
.L_x_728:
[----:B------:R-:W-:Y:S05]  /*6950*/  BSYNC.RECONVERGENT B1 ;  /* 0x0000000000017941 */ /* 0x000fea0003800200 */
.L_x_727:
        /* <DEDUP_REMOVED lines=12> */
.L_x_730:
[----:B------:R-:W-:Y:S05]  /*6a20*/  BSYNC.RECONVERGENT B1 ;  /* 0x0000000000017941 */ /* 0x000fea0003800200 */
.L_x_729:
        /* <DEDUP_REMOVED lines=11> */
.L_x_732:
[----:B------:R-:W-:Y:S05]  /*6ae0*/  BSYNC.RECONVERGENT B1 ;  /* 0x0000000000017941 */ /* 0x000fea0003800200 */
.L_x_731:
        /* <DEDUP_REMOVED lines=13> */
.L_x_734:
[----:B------:R-:W-:Y:S05]  /*6bc0*/  BSYNC.RECONVERGENT B1 ;  /* 0x0000000000017941 */ /* 0x000fea0003800200 */
.L_x_733:
        /* <DEDUP_REMOVED lines=15> */
.L_x_736:
[----:B------:R-:W-:Y:S05]  /*6cc0*/  BSYNC.RECONVERGENT B1 ;  /* 0x0000000000017941 */ /* 0x000fea0003800200 */
.L_x_735:
        /* <DEDUP_REMOVED lines=13> */
.L_x_738:
[----:B------:R-:W-:Y:S05]  /*6da0*/  BSYNC.RECONVERGENT B1 ;  /* 0x0000000000017941 */ /* 0x000fea0003800200 */
.L_x_737:
        /* <DEDUP_REMOVED lines=13> */
.L_x_740:
[----:B------:R-:W-:Y:S05]  /*6e80*/  BSYNC.RECONVERGENT B1 ;  /* 0x0000000000017941 */ /* 0x000fea0003800200 */
.L_x_739:
        /* <DEDUP_REMOVED lines=12> */
.L_x_742:
[----:B------:R-:W-:Y:S05]  /*6f50*/  BSYNC.RECONVERGENT B1 ;  /* 0x0000000000017941 */ /* 0x000fea0003800200 */
.L_x_741:
        /* <DEDUP_REMOVED lines=12> */
.L_x_744:
[----:B------:R-:W-:Y:S05]  /*7020*/  BSYNC.RECONVERGENT B1 ;  /* 0x0000000000017941 */ /* 0x000fea0003800200 */
.L_x_743:
        /* <DEDUP_REMOVED lines=12> */
.L_x_746:
[----:B------:R-:W-:Y:S05]  /*70f0*/  BSYNC.RECONVERGENT B1 ;  /* 0x0000000000017941 */ /* 0x000fea0003800200 */
.L_x_745:
        /* <DEDUP_REMOVED lines=11> */
.L_x_748:
[----:B------:R-:W-:Y:S05]  /*71b0*/  BSYNC.RECONVERGENT B1 ;  /* 0x0000000000017941 */ /* 0x000fea0003800200 */
.L_x_747:
        /* <DEDUP_REMOVED lines=11> */
.L_x_750:
[----:B------:R-:W-:Y:S05]  /*7270*/  BSYNC.RECONVERGENT B1 ;  /* 0x0000000000017941 */ /* 0x000fea0003800200 */
.L_x_749:
        /* <DEDUP_REMOVED lines=12> */
.L_x_752:
[----:B------:R-:W-:Y:S05]  /*7340*/  BSYNC.RECONVERGENT B1 ;  /* 0x0000000000017941 */ /* 0x000fea0003800200 */
.L_x_751:
        /* <DEDUP_REMOVED lines=14> */
.L_x_754:
[----:B------:R-:W-:Y:S05]  /*7430*/  BSYNC.RECONVERGENT B1 ;  /* 0x0000000000017941 */ /* 0x000fea0003800200 */
.L_x_753:
        /* <DEDUP_REMOVED lines=14> */
.L_x_756:
[----:B------:R-:W-:Y:S05]  /*7520*/  BSYNC.RECONVERGENT B1 ;  /* 0x0000000000017941 */ /* 0x000fea0003800200 */
.L_x_755:
        /* <DEDUP_REMOVED lines=14> */
.L_x_758:
[----:B------:R-:W-:Y:S05]  /*7610*/  BSYNC.RECONVERGENT B1 ;  /* 0x0000000000017941 */ /* 0x000fea0003800200 */
.L_x_757:
        /* <DEDUP_REMOVED lines=14> */
.L_x_760:
[----:B------:R-:W-:Y:S05]  /*7700*/  BSYNC.RECONVERGENT B1 ;  /* 0x0000000000017941 */ /* 0x000fea0003800200 */
.L_x_759:
[----:B------:R-:W-:-:S13]  /*7710*/  ISETP.NE.AND P5, PT, R35, 0x1f, PT ;  /* 0x0000001f2300780c */ /* 0x000fda0003fa5270 */
[----:B------:R-:W-:-:S05]  /*7720*/  @!P5 LEA R8, R36, UR4, 0x2 ;  /* 0x000000042408dc11 */ /* 0x000fca000f8e10ff */
[----:B------:R-:W-:Y:S01]  /*7730*/  @!P5 STS [R8+0x10], R37 ;  /* 0x000010250800d388 */ /* 0x000fe20000000800 */
[----:B------:R-:W-:Y:S01]  /*7740*/  BAR.SYNC.DEFER_BLOCKING 0x0 ;  /* 0x0000000000007b1d */ /* 0x000fe20000010000 */
[----:B------:R-:W-:-:S04]  /*7750*/  ISETP.GE.AND P5, PT, R35, 0x10, PT ;  /* 0x000000102300780c */ /* 0x000fc80003fa6270 */
[----:B------:R-:W-:Y:S01]  /*7760*/  SEL R32, R32, R37, !P5 ;  /* 0x0000002520207207 */ /* 0x000fe20006800000 */
[----:B------:R-:W0:Y:S04]  /*7770*/  LDS.128 R8, [UR4+0x10] ;  /* 0x00001004ff087984 */ /* 0x000e280008000c00 */
[----:B------:R1:W2:Y:S01]  /*7780*/  SHFL.UP PT, R11, R32, 0x1, RZ ;  /* 0x04200000200b7989 */ /* 0x0002a200000e00ff */
[C---:B0-----:R-:W-:Y:S01]  /*7790*/  ISETP.GT.AND P5, PT, R9.reuse, RZ, PT ;  /* 0x000000ff0900720c */ /* 0x041fe20003fa4270 */
[----:B-1----:R-:W-:Y:S01]  /*77a0*/  VIADD R32, R8, 0xffffffff ;  /* 0xffffffff08207836 */ /* 0x002fe20000000000 */
[----:B------:R-:W-:Y:S01]  /*77b0*/  ISETP.GE.AND P6, PT, R9, R8, PT ;  /* 0x000000080900720c */ /* 0x000fe20003fc6270 */
[----:B------:R-:W-:Y:S02]  /*77c0*/  IMAD.MOV.U32 R33, RZ, RZ, R9 ;  /* 0x000000ffff217224 */ /* 0x000fe400078e0009 */
        /* <DEDUP_REMOVED lines=8> */
.L_x_761:
[C---:B------:R-:W-:Y:S01]  /*7850*/  ISETP.GT.AND P5, PT, R10.reuse, RZ, PT ;  /* 0x000000ff0a00720c */ /* 0x040fe20003fa4270 */
        /* <DEDUP_REMOVED lines=9> */
.L_x_762:
        /* <DEDUP_REMOVED lines=21> */
.L_x_766:
[----:B------:R-:W-:Y:S05]  /*7a40*/  BSYNC.RECONVERGENT B2 ;  /* 0x0000000000027941 */ /* 0x000fea0003800200 */
.L_x_765:
[----:B------:R-:W-:-:S04]  /*7a50*/  ISETP.NE.AND P5, PT, R35, RZ, PT ;  /* 0x000000ff2300720c */ /* 0x000fc80003fa5270 */
[----:B------:R-:W-:-:S09]  /*7a60*/  SEL R11, R36, R9, !P5 ;  /* 0x00000009240b7207 */ /* 0x000fd20006800000 */
.L_x_764:
[----:B------:R-:W-:Y:S05]  /*7a70*/  BSYNC.RECONVERGENT B1 ;  /* 0x0000000000017941 */ /* 0x000fea0003800200 */
.L_x_763:
        /* <DEDUP_REMOVED lines=17> */
.L_x_768:
[----:B------:R-:W-:Y:S05]  /*7b90*/  BSYNC.RECONVERGENT B1 ;  /* 0x0000000000017941 */ /* 0x000fea0003800200 */
.L_x_767:
        /* <DEDUP_REMOVED lines=12> */
.L_x_770:
[----:B------:R-:W-:Y:S05]  /*7c60*/  BSYNC.RECONVERGENT B1 ;  /* 0x0000000000017941 */ /* 0x000fea0003800200 */
.L_x_769:
        /* <DEDUP_REMOVED lines=12> */
.L_x_772:
[----:B------:R-:W-:Y:S05]  /*7d30*/  BSYNC.RECONVERGENT B1 ;  /* 0x0000000000017941 */ /* 0x000fea0003800200 */
.L_x_771:
        /* <DEDUP_REMOVED lines=12> */
.L_x_774:
[----:B------:R-:W-:Y:S05]  /*7e00*/  BSYNC.RECONVERGENT B1 ;  /* 0x0000000000017941 */ /* 0x000fea0003800200 */
.L_x_773:
        /* <DEDUP_REMOVED lines=12> */
.L_x_776:
[----:B------:R-:W-:Y:S05]  /*7ed0*/  BSYNC.RECONVERGENT B1 ;  /* 0x0000000000017941 */ /* 0x000fea0003800200 */
.L_x_775:
        /* <DEDUP_REMOVED lines=12> */
.L_x_778:
[----:B------:R-:W-:Y:S05]  /*7fa0*/  BSYNC.RECONVERGENT B1 ;  /* 0x0000000000017941 */ /* 0x000fea0003800200 */
.L_x_777:
        /* <DEDUP_REMOVED lines=12> */
.L_x_780:
[----:B------:R-:W-:Y:S05]  /*8070*/  BSYNC.RECONVERGENT B1 ;  /* 0x0000000000017941 */ /* 0x000fea0003800200 */
.L_x_779:
        /* <DEDUP_REMOVED lines=11> */
.L_x_782:
[----:B------:R-:W-:Y:S05]  /*8130*/  BSYNC.RECONVERGENT B1 ;  /* 0x0000000000017941 */ /* 0x000fea0003800200 */
.L_x_781:
        /* <DEDUP_REMOVED lines=11> */
.L_x_784:
[----:B------:R-:W-:Y:S05]  /*81f0*/  BSYNC.RECONVERGENT B1 ;  /* 0x0000000000017941 */ /* 0x000fea0003800200 */
.L_x_783:
        /* <DEDUP_REMOVED lines=12> */
.L_x_786:
[----:B------:R-:W-:Y:S05]  /*82c0*/  BSYNC.RECONVERGENT B1 ;  /* 0x0000000000017941 */ /* 0x000fea0003800200 */
.L_x_785:
        /* <DEDUP_REMOVED lines=11> */
.L_x_788:
[----:B------:R-:W-:Y:S05]  /*8380*/  BSYNC.RECONVERGENT B1 ;  /* 0x0000000000017941 */ /* 0x000fea0003800200 */
.L_x_787:
        /* <DEDUP_REMOVED lines=11> */
.L_x_790:
[----:B------:R-:W-:Y:S05]  /*8440*/  BSYNC.RECONVERGENT B1 ;  /* 0x0000000000017941 */ /* 0x000fea0003800200 */
.L_x_789:
        /* <DEDUP_REMOVED lines=11> */
.L_x_792:
[----:B------:R-:W-:Y:S05]  /*8500*/  BSYNC.RECONVERGENT B1 ;  /* 0x0000000000017941 */ /* 0x000fea0003800200 */
.L_x_791:
        /* <DEDUP_REMOVED lines=11> */
.L_x_794:
[----:B------:R-:W-:Y:S05]  /*85c0*/  BSYNC.RECONVERGENT B1 ;  /* 0x0000000000017941 */ /* 0x000fea0003800200 */
.L_x_793:
        /* <DEDUP_REMOVED lines=12> */
.L_x_722:
        /* <DEDUP_REMOVED lines=13> */
.L_x_797:
[----:B------:R-:W-:Y:S05]  /*8760*/  BSYNC.RECONVERGENT B1 ;  /* 0x0000000000017941 */ /* 0x000fea0003800200 */
.L_x_796:
        /* <DEDUP_REMOVED lines=12> */
.L_x_799:
[----:B------:R-:W-:Y:S05]  /*8830*/  BSYNC.RECONVERGENT B1 ;  /* 0x0000000000017941 */ /* 0x000fea0003800200 */
.L_x_798:
        /* <DEDUP_REMOVED lines=11> */
.L_x_801:
[----:B------:R-:W-:Y:S05]  /*88f0*/  BSYNC.RECONVERGENT B1 ;  /* 0x0000000000017941 */ /* 0x000fea0003800200 */
.L_x_800:
        /* <DEDUP_REMOVED lines=12> */
.L_x_803:
[----:B------:R-:W-:Y:S05]  /*89c0*/  BSYNC.RECONVERGENT B1 ;  /* 0x0000000000017941 */ /* 0x000fea0003800200 */
.L_x_802:
        /* <DEDUP_REMOVED lines=12> */
.L_x_805:
[----:B------:R-:W-:Y:S05]  /*8a90*/  BSYNC.RECONVERGENT B1 ;  /* 0x0000000000017941 */ /* 0x000fea0003800200 */
.L_x_804:
        /* <DEDUP_REMOVED lines=12> */
.L_x_807:
[----:B------:R-:W-:Y:S05]  /*8b60*/  BSYNC.RECONVERGENT B1 ;  /* 0x0000000000017941 */ /* 0x000fea0003800200 */
.L_x_806:
        /* <DEDUP_REMOVED lines=12> */
.L_x_809:
[----:B------:R-:W-:Y:S05]  /*8c30*/  BSYNC.RECONVERGENT B1 ;  /* 0x0000000000017941 */ /* 0x000fea0003800200 */
.L_x_808:
        /* <DEDUP_REMOVED lines=12> */
.L_x_811:
[----:B------:R-:W-:Y:S05]  /*8d00*/  BSYNC.RECONVERGENT B1 ;  /* 0x0000000000017941 */ /* 0x000fea0003800200 */
.L_x_810:
        /* <DEDUP_REMOVED lines=12> */
.L_x_813:
[----:B------:R-:W-:Y:S05]  /*8dd0*/  BSYNC.RECONVERGENT B1 ;  /* 0x0000000000017941 */ /* 0x000fea0003800200 */
.L_x_812:
        /* <DEDUP_REMOVED lines=12> */
.L_x_815:
[----:B------:R-:W-:Y:S05]  /*8ea0*/  BSYNC.RECONVERGENT B1 ;  /* 0x0000000000017941 */ /* 0x000fea0003800200 */
.L_x_814:
        /* <DEDUP_REMOVED lines=12> */
.L_x_817:
[----:B------:R-:W-:Y:S05]  /*8f70*/  BSYNC.RECONVERGENT B1 ;  /* 0x0000000000017941 */ /* 0x000fea0003800200 */
.L_x_816:
        /* <DEDUP_REMOVED lines=12> */
.L_x_819:
[----:B------:R-:W-:Y:S05]  /*9040*/  BSYNC.RECONVERGENT B1 ;  /* 0x0000000000017941 */ /* 0x000fea0003800200 */
.L_x_818:
        /* <DEDUP_REMOVED lines=12> */
.L_x_821:
[----:B------:R-:W-:Y:S05]  /*9110*/  BSYNC.RECONVERGENT B1 ;  /* 0x0000000000017941 */ /* 0x000fea0003800200 */
.L_x_820:
        /* <DEDUP_REMOVED lines=11> */
.L_x_823:
[----:B------:R-:W-:Y:S05]  /*91d0*/  BSYNC.RECONVERGENT B1 ;  /* 0x0000000000017941 */ /* 0x000fea0003800200 */
.L_x_822:
[----:B------:R-:W0:Y:S01]  /*91e0*/  SHFL.UP PT, R11, R8, 0x1, RZ ;  /* 0x04200000080b7989 */ /* 0x000e2200000e00ff */
[C---:B------:R-:W-:Y:S01]  /*91f0*/  ISETP.NE.AND P6, PT, R8.reuse, RZ, PT ;  /* 0x000000ff0800720c */ /* 0x040fe20003fc5270 */
        /* <DEDUP_REMOVED lines=11> */
.L_x_825:
[----:B------:R-:W-:Y:S05]  /*92b0*/  BSYNC.RECONVERGENT B1 ;  /* 0x0000000000017941 */ /* 0x000fea0003800200 */
.L_x_824:
        /* <DEDUP_REMOVED lines=14> */
.L_x_827:
[----:B------:R-:W-:Y:S05]  /*93a0*/  BSYNC.RECONVERGENT B1 ;  /* 0x0000000000017941 */ /* 0x000fea0003800200 */
.L_x_826:
        /* <DEDUP_REMOVED lines=14> */
.L_x_829:
[----:B------:R-:W-:Y:S05]  /*9490*/  BSYNC.RECONVERGENT B1 ;  /* 0x0000000000017941 */ /* 0x000fea0003800200 */
.L_x_828:
        /* <DEDUP_REMOVED lines=14> */
.L_x_831:
[----:B------:R-:W-:Y:S05]  /*9580*/  BSYNC.RECONVERGENT B1 ;  /* 0x0000000000017941 */ /* 0x000fea0003800200 */
.L_x_830:
        /* <DEDUP_REMOVED lines=17> */
.L_x_833:
[----:B------:R-:W-:Y:S05]  /*96a0*/  BSYNC.RECONVERGENT B1 ;  /* 0x0000000000017941 */ /* 0x000fea0003800200 */
.L_x_832:
        /* <DEDUP_REMOVED lines=18> */
.L_x_834:
        /* <DEDUP_REMOVED lines=11> */
.L_x_835:
        /* <DEDUP_REMOVED lines=12> */
.L_x_836:
        /* <DEDUP_REMOVED lines=18> */
.L_x_839:
[----:B------:R-:W-:Y:S05]  /*9a60*/  BSYNC.RECONVERGENT B1 ;  /* 0x0000000000017941 */ /* 0x000fea0003800200 */
.L_x_838:
[----:B------:R-:W-:Y:S01]  /*9a70*/  SEL R23, R25, R8, !P5 ;  /* 0x0000000819177207 */ /* 0x000fe20006800000 */
[----:B------:R-:W-:Y:S06]  /*9a80*/  BRA `(.L_x_840) ;  /* 0x0000001400107947 */ /* 0x000fec0003800000 */
.L_x_837:
        /* <DEDUP_REMOVED lines=13> */
.L_x_841:
[----:B------:R-:W-:Y:S05]  /*9b60*/  NANOSLEEP 0x1c2 ;  /* 0x000001c20000795d */ /* 0x000fea0003800000 */
[----:B------:R-:W-:Y:S01]  /*9b70*/  NOP ;  /* 0x0000000000007918 */ /* 0x000fe20000000000 */
.L_x_842:
[----:B------:R-:W-:-:S05]  /*9b80*/  IMAD.WIDE R8, R24, 0x8, R8 ;  /* 0x0000000818087825 */ /* 0x000fca00078e0208 */
[----:B------:R-:W2:Y:S01]  /*9b90*/  LD.E.64.STRONG.GPU R10, desc[UR8][R8.64+0x100] ;  /* 0x00010008080a7980 */ /* 0x000ea2000c10fb00 */
[----:B------:R-:W-:Y:S01]  /*9ba0*/  UMOV UR5, 0xffffffff ;  /* 0xffffffff00057882 */ /* 0x000fe20000000000 */
[----:B--2---:R-:W-:Y:S02]  /*9bb0*/  ISETP.NE.AND P4, PT, R10, 0x63, PT ;  /* 0x000000630a00780c */ /* 0x004fe40003f85270 */
[----:B------:R-:W-:Y:S11]  /*9bc0*/  BRA.DIV UR5, `(.L_x_843) ;  /* 0x0000002e05fc7947 */ /* 0x000ff6000b800000 */
[----:B------:R-:W-:-:S13]  /*9bd0*/  VOTE.ANY P4, !P4 ;  /* 0x0000000000ff7806 */ /* 0x000fda0006080100 */
.L_x_977:
[----:B------:R-:W-:Y:S05]  /*9be0*/  @!P4 BRA `(.L_x_844) ;  /* 0x000000000030c947 */ /* 0x000fea0003800000 */
.L_x_848:
[----:B------:R-:W-:Y:S05]  /*9bf0*/  YIELD ;  /* 0x0000000000007946 */ /* 0x000fea0003800000 */
[----:B------:R-:W-:Y:S05]  /*9c00*/  @P5 BRA `(.L_x_845) ;  /* 0x0000000000085947 */ /* 0x000fea0003800000 */
[----:B------:R0:W-:Y:S06]  /*9c10*/  MEMBAR.SC.CTA ;  /* 0x0000000000007992 */ /* 0x0001ec0000000000 */
[----:B0-----:R-:W-:Y:S05]  /*9c20*/  BRA `(.L_x_846) ;  /* 0x0000000000087947 */ /* 0x001fea0003800000 */
.L_x_845:
[----:B------:R-:W-:Y:S05]  /*9c30*/  NANOSLEEP 0x15e ;  /* 0x0000015e0000795d */ /* 0x000fea0003800000 */
[----:B------:R-:W-:Y:S01]  /*9c40*/  NOP ;  /* 0x0000000000007918 */ /* 0x000fe20000000000 */
.L_x_846:
[----:B------:R-:W2:Y:S01]  /*9c50*/  LD.E.64.STRONG.GPU R10, desc[UR8][R8.64+0x100] ;  /* 0x00010008080a7980 */ /* 0x000ea2000c10fb00 */
[----:B------:R-:W-:Y:S01]  /*9c60*/  UMOV UR5, 0xffffffff ;  /* 0xffffffff00057882 */ /* 0x000fe20000000000 */
[----:B--2---:R-:W-:Y:S02]  /*9c70*/  ISETP.NE.AND P4, PT, R10, 0x63, PT ;  /* 0x000000630a00780c */ /* 0x004fe40003f85270 */
[----:B------:R-:W-:Y:S11]  /*9c80*/  BRA.DIV UR5, `(.L_x_847) ;  /* 0x0000002e05ec7947 */ /* 0x000ff6000b800000 */
[----:B------:R-:W-:-:S13]  /*9c90*/  VOTE.ANY P4, !P4 ;  /* 0x0000000000ff7806 */ /* 0x000fda0006080100 */
.L_x_980:
[----:B------:R-:W-:Y:S05]  /*9ca0*/  @P4 BRA `(.L_x_848) ;  /* 0xfffffffc00d04947 */ /* 0x000fea000383ffff */
.L_x_844:
        /* <DEDUP_REMOVED lines=10> */
.L_x_984:
        /* <DEDUP_REMOVED lines=15> */
.L_x_851:
[----:B------:R-:W-:Y:S05]  /*9e40*/  BSYNC.RECONVERGENT B1 ;  /* 0x0000000000017941 */ /* 0x000fea0003800200 */
.L_x_850:
[----:B------:R-:W-:-:S03]  /*9e50*/  UMOV UR5, 0xffffffff ;  /* 0xffffffff00057882 */ /* 0x000fc60000000000 */
[----:B------:R-:W-:Y:S05]  /*9e60*/  BRA.DIV UR5, `(.L_x_852) ;  /* 0x0000002e05e47947 */ /* 0x000fea000b800000 */
[----:B------:R2:W3:Y:S02]  /*9e70*/  SHFL.DOWN PT, R9, R22, 0x2, R8 ;  /* 0x0840000016097989 */ /* 0x0004e400000e0008 */
.L_x_987:
        /* <DEDUP_REMOVED lines=16> */
.L_x_854:
[----:B------:R-:W-:Y:S05]  /*9f80*/  BSYNC.RECONVERGENT B1 ;  /* 0x0000000000017941 */ /* 0x000fea0003800200 */
.L_x_853:
[----:B------:R-:W-:-:S03]  /*9f90*/  UMOV UR5, 0xffffffff ;  /* 0xffffffff00057882 */ /* 0x000fc60000000000 */
[----:B------:R-:W-:Y:S05]  /*9fa0*/  BRA.DIV UR5, `(.L_x_855) ;  /* 0x0000002e05b47947 */ /* 0x000fea000b800000 */
[----:B---3--:R0:W3:Y:S02]  /*9fb0*/  SHFL.DOWN PT, R9, R11, 0x4, R8 ;  /* 0x088000000b097989 */ /* 0x0080e400000e0008 */
.L_x_990:
        /* <DEDUP_REMOVED lines=16> */
.L_x_857:
[----:B------:R-:W-:Y:S05]  /*a0c0*/  BSYNC.RECONVERGENT B1 ;  /* 0x0000000000017941 */ /* 0x000fea0003800200 */
.L_x_856:
[----:B------:R-:W-:-:S03]  /*a0d0*/  UMOV UR5, 0xffffffff ;  /* 0xffffffff00057882 */ /* 0x000fc60000000000 */
[----:B------:R-:W-:Y:S05]  /*a0e0*/  BRA.DIV UR5, `(.L_x_858) ;  /* 0x0000002e05887947 */ /* 0x000fea000b800000 */
[----:B---3--:R2:W3:Y:S02]  /*a0f0*/  SHFL.DOWN PT, R9, R22, 0x8, R8 ;  /* 0x0900000016097989 */ /* 0x0084e400000e0008 */
.L_x_993:
        /* <DEDUP_REMOVED lines=16> */
.L_x_860:
[----:B------:R-:W-:Y:S05]  /*a200*/  BSYNC.RECONVERGENT B1 ;  /* 0x0000000000017941 */ /* 0x000fea0003800200 */
.L_x_859:
[----:B------:R-:W-:-:S03]  /*a210*/  UMOV UR5, 0xffffffff ;  /* 0xffffffff00057882 */ /* 0x000fc60000000000 */
[----:B------:R-:W-:Y:S05]  /*a220*/  BRA.DIV UR5, `(.L_x_861) ;  /* 0x0000002e05587947 */ /* 0x000fea000b800000 */
[----:B---3--:R0:W3:Y:S02]  /*a230*/  SHFL.DOWN PT, R9, R11, 0x10, R8 ;  /* 0x0a0000000b097989 */ /* 0x0080e400000e0008 */
.L_x_996:
        /* <DEDUP_REMOVED lines=18> */
.L_x_863:
[----:B------:R-:W-:Y:S05]  /*a360*/  BSYNC.RECONVERGENT B1 ;  /* 0x0000000000017941 */ /* 0x000fea0003800200 */
.L_x_862:
[----:B-1----:R-:W-:Y:S01]  /*a370*/  IADD3 R26, P5, PT, R26, 0x100, RZ ;  /* 0x000001001a1a7810 */ /* 0x002fe20007fbe0ff */
[----:B------:R-:W-:-:S04]  /*a380*/  UMOV UR5, 0xffffffff ;  /* 0xffffffff00057882 */ /* 0x000fc80000000000 */
[----:B------:R-:W-:Y:S01]  /*a390*/  IMAD.X R27, RZ, RZ, R27, P5 ;  /* 0x000000ffff1b7224 */ /* 0x000fe200028e061b */
[----:B------:R-:W-:Y:S07]  /*a3a0*/  BRA.DIV UR5, `(.L_x_864) ;  /* 0x0000002e051c7947 */ /* 0x000fee000b800000 */
[----:B------:R-:W-:-:S13]  /*a3b0*/  VOTE.ALL P4, P4 ;  /* 0x0000000000ff7806 */ /* 0x000fda0002080000 */
.L_x_999:
[----:B------:R-:W-:Y:S05]  /*a3c0*/  @!P4 BRA `(.L_x_865) ;  /* 0x000000080044c947 */ /* 0x000fea0003800000 */
.L_x_890:
[----:B0-23--:R-:W-:-:S05]  /*a3d0*/  IMAD.WIDE R8, R24, 0x8, R26 ;  /* 0x0000000818087825 */ /* 0x00dfca00078e021a */
[----:B------:R-:W2:Y:S01]  /*a3e0*/  LD.E.64.STRONG.GPU R10, desc[UR8][R8.64+-0x100] ;  /* 0xffff0008080a7980 */ /* 0x000ea2000c10fb00 */
[----:B------:R-:W-:Y:S05]  /*a3f0*/  YIELD ;  /* 0x0000000000007946 */ /* 0x000fea0003800000 */
[----:B------:R-:W-:Y:S01]  /*a400*/  UMOV UR5, 0xffffffff ;  /* 0xffffffff00057882 */ /* 0x000fe20000000000 */
[----:B--2---:R-:W-:Y:S02]  /*a410*/  ISETP.NE.AND P4, PT, R10, 0x63, PT ;  /* 0x000000630a00780c */ /* 0x004fe40003f85270 */
[----:B-1----:R-:W-:Y:S11]  /*a420*/  BRA.DIV UR5, `(.L_x_866) ;  /* 0x0000002e05187947 */ /* 0x002ff6000b800000 */
[----:B------:R-:W-:-:S13]  /*a430*/  VOTE.ANY P4, !P4 ;  /* 0x0000000000ff7806 */ /* 0x000fda0006080100 */
.L_x_1002:
[----:B------:R-:W-:Y:S05]  /*a440*/  @!P4 BRA `(.L_x_867) ;  /* 0x000000000034c947 */ /* 0x000fea0003800000 */
[----:B------:R-:W-:-:S13]  /*a450*/  ISETP.GT.U32.AND P5, PT, R25, 0x1f3, PT ;  /* 0x000001f31900780c */ /* 0x000fda0003fa4070 */
.L_x_871:
[----:B------:R-:W-:Y:S05]  /*a460*/  YIELD ;  /* 0x0000000000007946 */ /* 0x000fea0003800000 */
[----:B------:R-:W-:Y:S05]  /*a470*/  @P5 BRA `(.L_x_868) ;  /* 0x0000000000085947 */ /* 0x000fea0003800000 */
[----:B------:R0:W-:Y:S06]  /*a480*/  MEMBAR.SC.CTA ;  /* 0x0000000000007992 */ /* 0x0001ec0000000000 */
[----:B0-----:R-:W-:Y:S05]  /*a490*/  BRA `(.L_x_869) ;  /* 0x0000000000087947 */ /* 0x001fea0003800000 */
.L_x_868:
[----:B------:R-:W-:Y:S05]  /*a4a0*/  NANOSLEEP 0x15e ;  /* 0x0000015e0000795d */ /* 0x000fea0003800000 */
[----:B------:R-:W-:Y:S01]  /*a4b0*/  NOP ;  /* 0x0000000000007918 */ /* 0x000fe20000000000 */
.L_x_869:
[----:B------:R-:W2:Y:S01]  /*a4c0*/  LD.E.64.STRONG.GPU R10, desc[UR8][R8.64+-0x100] ;  /* 0xffff0008080a7980 */ /* 0x000ea2000c10fb00 */
[----:B------:R-:W-:Y:S01]  /*a4d0*/  UMOV UR5, 0xffffffff ;  /* 0xffffffff00057882 */ /* 0x000fe20000000000 */
[----:B--2---:R-:W-:Y:S02]  /*a4e0*/  ISETP.NE.AND P4, PT, R10, 0x63, PT ;  /* 0x000000630a00780c */ /* 0x004fe40003f85270 */
[----:B------:R-:W-:Y:S11]  /*a4f0*/  BRA.DIV UR5, `(.L_x_870) ;  /* 0x0000002e05047947 */ /* 0x000ff6000b800000 */
[----:B------:R-:W-:-:S13]  /*a500*/  VOTE.ANY P4, !P4 ;  /* 0x0000000000ff7806 */ /* 0x000fda0006080100 */
.L_x_1005:
[----:B------:R-:W-:Y:S05]  /*a510*/  @P4 BRA `(.L_x_871) ;  /* 0xfffffffc00d04947 */ /* 0x000fea000383ffff */
.L_x_867:
        /* <DEDUP_REMOVED lines=9> */
.L_x_1009:
        /* <DEDUP_REMOVED lines=15> */
.L_x_874:
[----:B------:R-:W-:Y:S05]  /*a6a0*/  BSYNC.RECONVERGENT B1 ;  /* 0x0000000000017941 */ /* 0x000fea0003800200 */
.L_x_873:
[----:B------:R-:W-:-:S03]  /*a6b0*/  UMOV UR5, 0xffffffff ;  /* 0xffffffff00057882 */ /* 0x000fc60000000000 */
[----:B------:R-:W-:Y:S05]  /*a6c0*/  BRA.DIV UR5, `(.L_x_875) ;  /* 0x0000002a05f87947 */ /* 0x000fea000b800000 */
[----:B-1----:R1:W2:Y:S02]  /*a6d0*/  SHFL.DOWN PT, R9, R22, 0x2, R8 ;  /* 0x0840000016097989 */ /* 0x0022a400000e0008 */
.L_x_1012:
        /* <DEDUP_REMOVED lines=16> */
.L_x_877:
[----:B------:R-:W-:Y:S05]  /*a7e0*/  BSYNC.RECONVERGENT B1 ;  /* 0x0000000000017941 */ /* 0x000fea0003800200 */
.L_x_876:
[----:B------:R-:W-:-:S03]  /*a7f0*/  UMOV UR5, 0xffffffff ;  /* 0xffffffff00057882 */ /* 0x000fc60000000000 */
[----:B------:R-:W-:Y:S05]  /*a800*/  BRA.DIV UR5, `(.L_x_878) ;  /* 0x0000002a05c87947 */ /* 0x000fea000b800000 */
[----:B--2---:R0:W2:Y:S02]  /*a810*/  SHFL.DOWN PT, R9, R11, 0x4, R8 ;  /* 0x088000000b097989 */ /* 0x0040a400000e0008 */
.L_x_1015:
        /* <DEDUP_REMOVED lines=15> */
.L_x_880:
[----:B------:R-:W-:Y:S05]  /*a910*/  BSYNC.RECONVERGENT B1 ;  /* 0x0000000000017941 */ /* 0x000fea0003800200 */
.L_x_879:
[----:B------:R-:W-:-:S03]  /*a920*/  UMOV UR5, 0xffffffff ;  /* 0xffffffff00057882 */ /* 0x000fc60000000000 */
[----:B------:R-:W-:Y:S05]  /*a930*/  BRA.DIV UR5, `(.L_x_881) ;  /* 0x0000002a05a07947 */ /* 0x000fea000b800000 */
[----:B--2---:R1:W2:Y:S02]  /*a940*/  SHFL.DOWN PT, R9, R22, 0x8, R8 ;  /* 0x0900000016097989 */ /* 0x0042a400000e0008 */
.L_x_1018:
        /* <DEDUP_REMOVED lines=16> */
.L_x_883:
[----:B------:R-:W-:Y:S05]  /*aa50*/  BSYNC.RECONVERGENT B1 ;  /* 0x0000000000017941 */ /* 0x000fea0003800200 */
.L_x_882:
[----:B------:R-:W-:-:S03]  /*aa60*/  UMOV UR5, 0xffffffff ;  /* 0xffffffff00057882 */ /* 0x000fc60000000000 */
[----:B------:R-:W-:Y:S05]  /*aa70*/  BRA.DIV UR5, `(.L_x_884) ;  /* 0x0000002a05707947 */ /* 0x000fea000b800000 */
[----:B-1----:R0:W1:Y:S02]  /*aa80*/  SHFL.DOWN PT, R22, R11, 0x10, R8 ;  /* 0x0a0000000b167989 */ /* 0x00206400000e0008 */
.L_x_1021:
[----:B--2---:R-:W-:Y:S01]  /*aa90*/  VIADD R9, R35, 0x10 ;  /* 0x0000001023097836 */ /* 0x004fe20000000000 */
[----:B------:R-:W-:Y:S01]  /*aaa0*/  BSSY.RECONVERGENT B1, `(.L_x_885) ;  /* 0x0000010000017945 */ /* 0x000fe20003800200 */
[----:B------:R-:W-:-:S03]  /*aab0*/  ISETP.GT.AND P5, PT, R28, RZ, PT ;  /* 0x000000ff1c00720c */ /* 0x000fc60003fa4270 */
[----:B------:R-:W-:Y:S01]  /*aac0*/  ISETP.GT.AND P4, PT, R9, R8, PT ;  /* 0x000000080900720c */ /* 0x000fe20003f84270 */
[----:B------:R-:W-:-:S12]  /*aad0*/  IMAD.MOV.U32 R9, RZ, RZ, R11 ;  /* 0x000000ffff097224 */ /* 0x000fd800078e000b */
[----:B------:R-:W-:Y:S05]  /*aae0*/  @P4 BRA `(.L_x_886) ;  /* 0x00000000002c4947 */ /* 0x000fea0003800000 */
[C---:B-1----:R-:W-:Y:S01]  /*aaf0*/  ISETP.GE.AND P4, PT, R11.reuse, R22, PT ;  /* 0x000000160b00720c */ /* 0x042fe20003f86270 */
[----:B0-----:R-:W-:Y:S01]  /*ab00*/  VIADD R8, R22, 0xffffffff ;  /* 0xffffffff16087836 */ /* 0x001fe20000000000 */
        /* <DEDUP_REMOVED lines=9> */
.L_x_886:
[----:B------:R-:W-:Y:S05]  /*aba0*/  BSYNC.RECONVERGENT B1 ;  /* 0x0000000000017941 */ /* 0x000fea0003800200 */
.L_x_885:
[----:B------:R-:W-:Y:S01]  /*abb0*/  ISETP.GE.AND P6, PT, R28, R9, PT ;  /* 0x000000091c00720c */ /* 0x000fe20003fc6270 */
[----:B------:R-:W-:Y:S01]  /*abc0*/  BSSY.RECONVERGENT B1, `(.L_x_887) ;  /* 0x000000b000017945 */ /* 0x000fe20003800200 */
[----:B------:R-:W-:Y:S01]  /*abd0*/  ISETP.NE.AND P4, PT, R10, 0x65, PT ;  /* 0x000000650a00780c */ /* 0x000fe20003f85270 */
[----:B0-----:R-:W-:Y:S02]  /*abe0*/  IMAD.MOV.U32 R8, RZ, RZ, R28 ;  /* 0x000000ffff087224 */ /* 0x001fe400078e001c */
        /* <DEDUP_REMOVED lines=8> */
.L_x_888:
[----:B------:R-:W-:Y:S05]  /*ac70*/  BSYNC.RECONVERGENT B1 ;  /* 0x0000000000017941 */ /* 0x000fea0003800200 */
.L_x_887:
[----:B------:R-:W-:Y:S01]  /*ac80*/  UMOV UR5, 0xffffffff ;  /* 0xffffffff00057882 */ /* 0x000fe20000000000 */
[----:B------:R-:W-:Y:S02]  /*ac90*/  VIADD R24, R24, 0xffffffe0 ;  /* 0xffffffe018187836 */ /* 0x000fe40000000000 */
[----:B------:R-:W-:Y:S05]  /*aca0*/  BRA.DIV UR5, `(.L_x_889) ;  /* 0x0000002a050c7947 */ /* 0x000fea000b800000 */
[----:B------:R-:W-:-:S13]  /*acb0*/  VOTE.ALL P4, P4 ;  /* 0x0000000000ff7806 */ /* 0x000fda0002080000 */
.L_x_1024:
[----:B------:R-:W-:Y:S01]  /*acc0*/  IMAD.MOV.U32 R28, RZ, RZ, R8 ;  /* 0x000000ffff1c7224 */ /* 0x000fe200078e0008 */
[----:B------:R-:W-:Y:S06]  /*acd0*/  @P4 BRA `(.L_x_890) ;  /* 0xfffffff400bc4947 */ /* 0x000fec000383ffff */
.L_x_865:
        /* <DEDUP_REMOVED lines=16> */
.L_x_894:
[----:B------:R-:W-:Y:S05]  /*ade0*/  BSYNC.RECONVERGENT B2 ;  /* 0x0000000000027941 */ /* 0x000fea0003800200 */
.L_x_893:
[----:B------:R-:W0:Y:S01]  /*adf0*/  S2UR UR6, SR_CgaCtaId ;  /* 0x00000000000679c3 */ /* 0x000e220000008800 */
[----:B------:R-:W-:Y:S01]  /*ae00*/  UMOV UR5, 0x400 ;  /* 0x0000040000057882 */ /* 0x000fe20000000000 */
[----:B------:R-:W-:-:S05]  /*ae10*/  IMAD.MOV.U32 R8, RZ, RZ, 0x65 ;  /* 0x00000065ff087424 */ /* 0x000fca00078e00ff */
[----:B------:R2:W-:Y:S01]  /*ae20*/  ST.E.64.STRONG.GPU desc[UR8][R32.64+0x100], R8 ;  /* 0x0001000820007985 */ /* 0x0005e2000c10fb08 */
[----:B0-----:R-:W-:-:S09]  /*ae30*/  ULEA UR5, UR6, UR5, 0x18 ;  /* 0x0000000506057291 */ /* 0x001fd2000f8ec0ff */
[----:B------:R2:W-:Y:S04]  /*ae40*/  STS [UR5+0x8], R9 ;  /* 0x00000809ff007988 */ /* 0x0005e80008000805 */
[----:B------:R2:W-:Y:S02]  /*ae50*/  STS [UR5+0x4], R28 ;  /* 0x0000041cff007988 */ /* 0x0005e40008000805 */
.L_x_892:
[----:B------:R-:W-:Y:S05]  /*ae60*/  BSYNC.RECONVERGENT B1 ;  /* 0x0000000000017941 */ /* 0x000fea0003800200 */
.L_x_891:
[----:B------:R-:W-:-:S13]  /*ae70*/  ISETP.NE.AND P4, PT, R35, RZ, PT ;  /* 0x000000ff2300720c */ /* 0x000fda0003f85270 */
[----:B--23--:R-:W0:Y:S01]  /*ae80*/  @!P4 S2R R9, SR_CgaCtaId ;  /* 0x000000000009c919 */ /* 0x00ce220000008800 */
[----:B------:R-:W-:Y:S01]  /*ae90*/  @!P4 MOV R8, 0x400 ;  /* 0x000004000008c802 */ /* 0x000fe20000000f00 */
[----:B------:R-:W-:-:S03]  /*aea0*/  @!P4 IMAD.MOV.U32 R23, RZ, RZ, R28 ;  /* 0x000000ffff17c224 */ /* 0x000fc600078e001c */
[----:B0-----:R-:W-:-:S05]  /*aeb0*/  @!P4 LEA R9, R9, R8, 0x18 ;  /* 0x000000080909c211 */ /* 0x001fca00078ec0ff */
[----:B------:R0:W-:Y:S02]  /*aec0*/  @!P4 STS [R9+0x24], R28 ;  /* 0x0000241c0900c388 */ /* 0x0001e40000000800 */
.L_x_840:
[----:B------:R-:W-:Y:S05]  /*aed0*/  WARPSYNC.ALL ;  /* 0x0000000000007948 */ /* 0x000fea0003800000 */
[----:B------:R-:W2:Y:S01]  /*aee0*/  S2R R8, SR_TID.X ;  /* 0x0000000000087919 */ /* 0x000ea20000002100 */
[----:B------:R-:W3:Y:S01]  /*aef0*/  S2UR UR5, SR_CgaCtaId ;  /* 0x00000000000579c3 */ /* 0x000ee20000008800 */
[----:B------:R-:W-:Y:S01]  /*af00*/  UMOV UR4, 0x400 ;  /* 0x0000040000047882 */ /* 0x000fe20000000000 */
[----:B------:R-:W-:Y:S06]  /*af10*/  BSSY.RECONVERGENT B1, `(.L_x_895) ;  /* 0x0000012000017945 */ /* 0x000fec0003800200 */
[----:B------:R-:W-:Y:S01]  /*af20*/  BAR.SYNC.DEFER_BLOCKING 0x0 ;  /* 0x0000000000007b1d */ /* 0x000fe20000010000 */
[----:B------:R-:W-:Y:S01]  /*af30*/  ISETP.GT.AND P5, PT, R2, RZ, PT ;  /* 0x000000ff0200720c */ /* 0x000fe20003fa4270 */
[----:B0-----:R-:W-:Y:S01]  /*af40*/  IMAD.MOV.U32 R9, RZ, RZ, R23 ;  /* 0x000000ffff097224 */ /* 0x001fe200078e0017 */
[----:B---3--:R-:W-:Y:S01]  /*af50*/  ULEA UR4, UR5, UR4, 0x18 ;  /* 0x0000000405047291 */ /* 0x008fe2000f8ec0ff */
[----:B--2---:R-:W-:-:S13]  /*af60*/  ISETP.NE.AND P4, PT, R8, RZ, PT ;  /* 0x000000ff0800720c */ /* 0x004fda0003f85270 */
        /* <DEDUP_REMOVED lines=12> */
.L_x_896:
[----:B------:R-:W-:Y:S05]  /*b030*/  BSYNC.RECONVERGENT B1 ;  /* 0x0000000000017941 */ /* 0x000fea0003800200 */
.L_x_895:
[----:B------:R-:W-:Y:S01]  /*b040*/  ISETP.GE.AND P4, PT, R2, R9, PT ;  /* 0x000000090200720c */ /* 0x000fe20003f86270 */
[----:B------:R-:W-:Y:S01]  /*b050*/  BSSY.RECONVERGENT B1, `(.L_x_897) ;  /* 0x000000a000017945 */ /* 0x000fe20003800200 */
[----:B------:R-:W-:Y:S02]  /*b060*/  IMAD.MOV.U32 R10, RZ, RZ, R2 ;  /* 0x000000ffff0a7224 */ /* 0x000fe400078e0002 */
[----:B------:R-:W-:-:S09]  /*b070*/  VIADD R11, R9, 0xffffffff ;  /* 0xffffffff090b7836 */ /* 0x000fd20000000000 */
[----:B------:R-:W-:Y:S05]  /*b080*/  @P5 BRA P4, `(.L_x_898) ;  /* 0x0000000000185947 */ /* 0x000fea0002000000 */
[----:B------:R-:W-:Y:S01]  /*b090*/  ISETP.GT.AND P4, PT, R11, R2, PT ;  /* 0x000000020b00720c */ /* 0x000fe20003f84270 */
[----:B------:R-:W-:-:S03]  /*b0a0*/  IMAD.MOV.U32 R10, RZ, RZ, R11 ;  /* 0x000000ffff0a7224 */ /* 0x000fc600078e000b */
[----:B------:R-:W-:-:S13]  /*b0b0*/  ISETP.GT.AND P4, PT, R9, 0x1, P4 ;  /* 0x000000010900780c */ /* 0x000fda0002784270 */
[----:B------:R-:W-:Y:S02]  /*b0c0*/  @!P4 ISETP.NE.AND P5, PT, R2, R11, PT ;  /* 0x0000000b0200c20c */ /* 0x000fe40003fa5270 */
[----:B------:R-:W-:-:S04]  /*b0d0*/  @!P4 VIMNMX R2, PT, PT, RZ, R2, !PT ;  /* 0x00000002ff02c248 */ /* 0x000fc80007fe0100 */
[----:B------:R-:W-:-:S07]  /*b0e0*/  @!P4 SEL R10, R2, RZ, !P5 ;  /* 0x000000ff020ac207 */ /* 0x000fce0006800000 */
.L_x_898:
[----:B------:R-:W-:Y:S05]  /*b0f0*/  BSYNC.RECONVERGENT B1 ;  /* 0x0000000000017941 */ /* 0x000fea0003800200 */
.L_x_897:
        /* <DEDUP_REMOVED lines=11> */
.L_x_900:
[----:B------:R-:W-:Y:S05]  /*b1b0*/  BSYNC.RECONVERGENT B1 ;  /* 0x0000000000017941 */ /* 0x000fea0003800200 */
.L_x_899:
        /* <DEDUP_REMOVED lines=11> */
.L_x_902:
[----:B------:R-:W-:Y:S05]  /*b270*/  BSYNC.RECONVERGENT B1 ;  /* 0x0000000000017941 */ /* 0x000fea0003800200 */
.L_x_901:
        /* <DEDUP_REMOVED lines=11> */
.L_x_904:
[----:B------:R-:W-:Y:S05]  /*b330*/  BSYNC.RECONVERGENT B1 ;  /* 0x0000000000017941 */ /* 0x000fea0003800200 */
.L_x_903:
        /* <DEDUP_REMOVED lines=12> */
.L_x_906:
[----:B------:R-:W-:Y:S05]  /*b400*/  BSYNC.RECONVERGENT B1 ;  /* 0x0000000000017941 */ /* 0x000fea0003800200 */
.L_x_905:
        /* <DEDUP_REMOVED lines=12> */
.L_x_908:
[----:B------:R-:W-:Y:S05]  /*b4d0*/  BSYNC.RECONVERGENT B1 ;  /* 0x0000000000017941 */ /* 0x000fea0003800200 */
.L_x_907:
        /* <DEDUP_REMOVED lines=12> */
.L_x_910:
[----:B------:R-:W-:Y:S05]  /*b5a0*/  BSYNC.RECONVERGENT B1 ;  /* 0x0000000000017941 */ /* 0x000fea0003800200 */
.L_x_909:
        /* <DEDUP_REMOVED lines=12> */
.L_x_912:
[----:B------:R-:W-:Y:S05]  /*b670*/  BSYNC.RECONVERGENT B1 ;  /* 0x0000000000017941 */ /* 0x000fea0003800200 */
.L_x_911:
        /* <DEDUP_REMOVED lines=12> */
.L_x_914:
[----:B------:R-:W-:Y:S05]  /*b740*/  BSYNC.RECONVERGENT B1 ;  /* 0x0000000000017941 */ /* 0x000fea0003800200 */
.L_x_913:
        /* <DEDUP_REMOVED lines=12> */
.L_x_916:
[----:B------:R-:W-:Y:S05]  /*b810*/  BSYNC.RECONVERGENT B1 ;  /* 0x0000000000017941 */ /* 0x000fea0003800200 */
.L_x_915:
        /* <DEDUP_REMOVED lines=12> */
.L_x_918:
[----:B------:R-:W-:Y:S05]  /*b8e0*/  BSYNC.RECONVERGENT B1 ;  /* 0x0000000000017941 */ /* 0x000fea0003800200 */
.L_x_917:
        /* <DEDUP_REMOVED lines=12> */
.L_x_920:
[----:B------:R-:W-:Y:S05]  /*b9b0*/  BSYNC.RECONVERGENT B1 ;  /* 0x0000000000017941 */ /* 0x000fea0003800200 */
.L_x_919:
        /* <DEDUP_REMOVED lines=12> */
.L_x_922:
[----:B------:R-:W-:Y:S05]  /*ba80*/  BSYNC.RECONVERGENT B1 ;  /* 0x0000000000017941 */ /* 0x000fea0003800200 */
.L_x_921:
        /* <DEDUP_REMOVED lines=12> */
.L_x_924:
[----:B------:R-:W-:Y:S05]  /*bb50*/  BSYNC.RECONVERGENT B1 ;  /* 0x0000000000017941 */ /* 0x000fea0003800200 */
.L_x_923:
        /* <DEDUP_REMOVED lines=10> */
.L_x_795:
[----:B------:R-:W-:Y:S05]  /*bc00*/  BSYNC.RECONVERGENT B0 ;  /* 0x0000000000007941 */ /* 0x000fea0003800200 */
.L_x_721:
[----:B------:R-:W0:Y:S01]  /*bc10*/  S2R R18, SR_TID.X ;  /* 0x0000000000127919 */ /* 0x000e220000002100 */
[----:B------:R-:W2:Y:S01]  /*bc20*/  LDCU.64 UR6, c[0x0][0x388] ;  /* 0x00007100ff0677ac */ /* 0x000ea20008000a00 */
[----:B------:R-:W3:Y:S01]  /*bc30*/  S2R R17, SR_LANEID ;  /* 0x0000000000117919 */ /* 0x000ee20000000000 */
[----:B------:R-:W-:Y:S01]  /*bc40*/  BAR.SYNC.DEFER_BLOCKING 0x0 ;  /* 0x0000000000007b1d */ /* 0x000fe20000010000 */
[----:B0-----:R-:W-:Y:S01]  /*bc50*/  ISETP.NE.AND P0, PT, R18, RZ, PT ;  /* 0x000000ff1200720c */ /* 0x001fe20003f05270 */
[----:B---3--:R-:W-:-:S05]  /*bc60*/  IMAD R27, R17, 0x38, R0 ;  /* 0x00000038111b7824 */ /* 0x008fca00078e0200 */
[----:B------:R-:W-:Y:S04]  /*bc70*/  STS [R27], R10 ;  /* 0x0000000a1b007388 */ /* 0x000fe80000000800 */
[----:B------:R-:W-:Y:S04]  /*bc80*/  STS [R27+0x4], R9 ;  /* 0x000004091b007388 */ /* 0x000fe80000000800 */
[----:B------:R-:W-:Y:S04]  /*bc90*/  STS [R27+0x8], R8 ;  /* 0x000008081b007388 */ /* 0x000fe80000000800 */
[----:B------:R-:W-:Y:S04]  /*bca0*/  STS [R27+0xc], R11 ;  /* 0x00000c0b1b007388 */ /* 0x000fe80000000800 */
[----:B------:R0:W-:Y:S04]  /*bcb0*/  STS [R27+0x10], R2 ;  /* 0x000010021b007388 */ /* 0x0001e80000000800 */
[----:B------:R3:W-:Y:S04]  /*bcc0*/  STS [R27+0x14], R3 ;  /* 0x000014031b007388 */ /* 0x0007e80000000800 */
[----:B------:R4:W-:Y:S04]  /*bcd0*/  STS [R27+0x18], R4 ;  /* 0x000018041b007388 */ /* 0x0009e80000000800 */
        /* <DEDUP_REMOVED lines=23> */
[----:B------:R5:W-:Y:S04]  /*be50*/  LDS R27, [R0+0x700] ;  /* 0x00070000001b7984 */ /* 0x000be80000000800 */
[----:B------:R-:W-:Y:S01]  /*be60*/  @!P0 STS [UR4+0x1e00], R31 ;  /* 0x001e001fff008988 */ /* 0x000fe20008000804 */
[----:B------:R-:W-:Y:S06]  /*be70*/  BAR.SYNC.DEFER_BLOCKING 0x0 ;  /* 0x0000000000007b1d */ /* 0x000fec0000010000 */
[----:B0-----:R-:W3:Y:S01]  /*be80*/  S2R R2, SR_TID.X ;  /* 0x0000000000027919 */ /* 0x001ee20000002100 */
[----:B------:R-:W0:Y:S01]  /*be90*/  LDS R29, [UR4+0x1e00] ;  /* 0x001e0004ff1d7984 */ /* 0x000e220008000800 */
[----:B---3--:R-:W-:-:S02]  /*bea0*/  LOP3.LUT R3, R2, 0x1f, RZ, 0xc0, !PT ;  /* 0x0000001f02037812 */ /* 0x008fc400078ec0ff */
[----:B------:R-:W-:-:S05]  /*beb0*/  LOP3.LUT R2, R2, 0x3e0, RZ, 0xc0, !PT ;  /* 0x000003e002027812 */ /* 0x000fca00078ec0ff */
[----:B----4-:R-:W-:-:S04]  /*bec0*/  IMAD R4, R2, 0xf, R3 ;  /* 0x0000000f02047824 */ /* 0x010fc800078e0203 */
[----:B-----5:R-:W-:Y:S01]  /*bed0*/  VIADD R0, R4, 0x20 ;  /* 0x0000002004007836 */ /* 0x020fe20000000000 */
[----:B------:R-:W-:Y:S01]  /*bee0*/  IADD3 R30, P0, PT, R30, R4, RZ ;  /* 0x000000041e1e7210 */ /* 0x000fe20007f1e0ff */
[C---:B------:R-:W-:Y:S02]  /*bef0*/  VIADD R6, R4.reuse, 0x40 ;  /* 0x0000004004067836 */ /* 0x040fe40000000000 */
[----:B------:R-:W-:Y:S02]  /*bf00*/  VIADD R8, R4, 0xa0 ;  /* 0x000000a004087836 */ /* 0x000fe40000000000 */
[----:B------:R-:W-:Y:S01]  /*bf10*/  IMAD.X R3, RZ, RZ, RZ, P0 ;  /* 0x000000ffff037224 */ /* 0x000fe200000e06ff */
[----:B--2---:R-:W-:Y:S01]  /*bf20*/  LEA R2, P0, R30, UR6, 0x2 ;  /* 0x000000061e027c11 */ /* 0x004fe2000f8010ff */
[----:B------:R-:W-:-:S03]  /*bf30*/  VIADD R10, R4, 0xc0 ;  /* 0x000000c0040a7836 */ /* 0x000fc60000000000 */
[----:B------:R-:W-:Y:S02]  /*bf40*/  LEA.HI.X R3, R30, UR7, R3, 0x2, P0 ;  /* 0x000000071e037c11 */ /* 0x000fe400080f1403 */
[-C--:B0-----:R-:W-:Y:S02]  /*bf50*/  ISETP.GE.AND P3, PT, R4, R29.reuse, PT ;  /* 0x0000001d0400720c */ /* 0x081fe40003f66270 */
[-C--:B------:R-:W-:Y:S01]  /*bf60*/  ISETP.GE.AND P4, PT, R0, R29.reuse, PT ;  /* 0x0000001d0000720c */ /* 0x080fe20003f86270 */
[----:B------:R-:W-:Y:S01]  /*bf70*/  VIADD R0, R4, 0x60 ;  /* 0x0000006004007836 */ /* 0x000fe20000000000 */
[-C--:B------:R-:W-:Y:S01]  /*bf80*/  ISETP.GE.AND P5, PT, R6, R29.reuse, PT ;  /* 0x0000001d0600720c */ /* 0x080fe20003fa6270 */
[----:B------:R-:W-:Y:S01]  /*bf90*/  VIADD R6, R4, 0x80 ;  /* 0x0000008004067836 */ /* 0x000fe20000000000 */
[-C--:B------:R-:W-:Y:S02]  /*bfa0*/  ISETP.GE.AND P1, PT, R8, R29.reuse, PT ;  /* 0x0000001d0800720c */ /* 0x080fe40003f26270 */
[-C--:B------:R-:W-:Y:S01]  /*bfb0*/  ISETP.GE.AND P6, PT, R0, R29.reuse, PT ;  /* 0x0000001d0000720c */ /* 0x080fe20003fc6270 */
[----:B------:R-:W-:Y:S01]  /*bfc0*/  VIADD R0, R4, 0xe0 ;  /* 0x000000e004007836 */ /* 0x000fe20000000000 */
[-C--:B------:R-:W-:Y:S01]  /*bfd0*/  ISETP.GE.AND P0, PT, R6, R29.reuse, PT ;  /* 0x0000001d0600720c */ /* 0x080fe20003f06270 */
[----:B------:R-:W-:Y:S01]  /*bfe0*/  VIADD R6, R4, 0x100 ;  /* 0x0000010004067836 */ /* 0x000fe20000000000 */
[-C--:B------:R-:W-:Y:S01]  /*bff0*/  ISETP.GE.AND P2, PT, R10, R29.reuse, PT ;  /* 0x0000001d0a00720c */ /* 0x080fe20003f46270 */
[----:B------:R0:W-:Y:S01]  /*c000*/  @!P3 STG.E desc[UR8][R2.64], R33 ;  /* 0x000000210200b986 */ /* 0x0001e2000c101908 */
[----:B------:R-:W-:Y:S01]  /*c010*/  ISETP.GE.AND P3, PT, R0, R29, PT ;  /* 0x0000001d0000720c */ /* 0x000fe20003f66270 */
[----:B------:R-:W-:-:S02]  /*c020*/  VIADD R0, R4, 0x120 ;  /* 0x0000012004007836 */ /* 0x000fc40000000000 */
[----:B------:R0:W-:Y:S01]  /*c030*/  @!P4 STG.E desc[UR8][R2.64+0x80], R35 ;  /* 0x000080230200c986 */ /* 0x0001e2000c101908 */
[-C--:B------:R-:W-:Y:S01]  /*c040*/  ISETP.GE.AND P4, PT, R6, R29.reuse, PT ;  /* 0x0000001d0600720c */ /* 0x080fe20003f86270 */
[----:B------:R-:W-:Y:S02]  /*c050*/  VIADD R6, R4, 0x140 ;  /* 0x0000014004067836 */ /* 0x000fe40000000000 */
[----:B------:R0:W-:Y:S01]  /*c060*/  @!P5 STG.E desc[UR8][R2.64+0x100], R37 ;  /* 0x000100250200d986 */ /* 0x0001e2000c101908 */
[-C--:B------:R-:W-:Y:S01]  /*c070*/  ISETP.GE.AND P5, PT, R0, R29.reuse, PT ;  /* 0x0000001d0000720c */ /* 0x080fe20003fa6270 */
[----:B------:R-:W-:Y:S02]  /*c080*/  VIADD R0, R4, 0x160 ;  /* 0x0000016004007836 */ /* 0x000fe40000000000 */
[----:B------:R0:W-:Y:S01]  /*c090*/  @!P6 STG.E desc[UR8][R2.64+0x180], R25 ;  /* 0x000180190200e986 */ /* 0x0001e2000c101908 */
[----:B------:R-:W-:Y:S01]  /*c0a0*/  ISETP.GE.AND P6, PT, R6, R29, PT ;  /* 0x0000001d0600720c */ /* 0x000fe20003fc6270 */
[----:B------:R-:W-:-:S02]  /*c0b0*/  VIADD R6, R4, 0x180 ;  /* 0x0000018004067836 */ /* 0x000fc40000000000 */
[----:B------:R-:W-:Y:S01]  /*c0c0*/  VIADD R4, R4, 0x1a0 ;  /* 0x000001a004047836 */ /* 0x000fe20000000000 */
[----:B------:R0:W-:Y:S01]  /*c0d0*/  @!P0 STG.E desc[UR8][R2.64+0x200], R23 ;  /* 0x0002001702008986 */ /* 0x0001e2000c101908 */
[----:B------:R-:W-:-:S03]  /*c0e0*/  ISETP.GE.AND P0, PT, R0, R29, PT ;  /* 0x0000001d0000720c */ /* 0x000fc60003f06270 */
        /* <DEDUP_REMOVED lines=15> */
.L_x_639:
[----:B------:R-:W-:Y:S01]  /*c1e0*/  BSSY B1, `(.L_x_925) ;  /* 0x0000006000017945 */ /* 0x000fe20003800000 */
[----:B------:R-:W-:Y:S01]  /*c1f0*/  PLOP3.LUT P4, PT, P4, PT, PT, 0x8, 0x80 ;  /* 0x000000000080781c */ /* 0x000fe2000278e170 */
[----:B------:R-:W-:-:S12]  /*c200*/  IMAD.MOV.U32 R21, RZ, RZ, -0x1 ;  /* 0xffffffffff157424 */ /* 0x000fd800078e00ff */
[----:B------:R-:W-:Y:S05]  /*c210*/  WARPSYNC.COLLECTIVE R21, `(.L_x_926) ;  /* 0x0000000015087348 */ /* 0x000fea0003c00000 */
[----:B------:R-:W-:Y:S01]  /*c220*/  VOTE.ANY P4, P4 ;  /* 0x0000000000ff7806 */ /* 0x000fe20002080100 */
[----:B------:R-:W-:-:S12]  /*c230*/  ENDCOLLECTIVE ;  /* 0x000000000000791b */ /* 0x000fd80003800000 */
.L_x_926:
[----:B------:R-:W-:Y:S05]  /*c240*/  BSYNC B1 ;  /* 0x0000000000017941 */ /* 0x000fea0003800000 */
.L_x_925:
[----:B------:R-:W-:Y:S05]  /*c250*/  BRA `(.L_x_927) ;  /* 0xffffff7800587947 */ /* 0x000fea000383ffff */
.L_x_643:
[----:B------:R-:W-:Y:S01]  /*c260*/  BSSY B1, `(.L_x_928) ;  /* 0x0000006000017945 */ /* 0x000fe20003800000 */
[----:B------:R-:W-:Y:S01]  /*c270*/  PLOP3.LUT P4, PT, P4, PT, PT, 0x8, 0x80 ;  /* 0x000000000080781c */ /* 0x000fe2000278e170 */
[----:B------:R-:W-:-:S12]  /*c280*/  IMAD.MOV.U32 R21, RZ, RZ, -0x1 ;  /* 0xffffffffff157424 */ /* 0x000fd800078e00ff */
[----:B------:R-:W-:Y:S05]  /*c290*/  WARPSYNC.COLLECTIVE R21, `(.L_x_929) ;  /* 0x0000000015087348 */ /* 0x000fea0003c00000 */
[----:B------:R-:W-:Y:S01]  /*c2a0*/  VOTE.ANY P4, P4 ;  /* 0x0000000000ff7806 */ /* 0x000fe20002080100 */
[----:B------:R-:W-:-:S12]  /*c2b0*/  ENDCOLLECTIVE ;  /* 0x000000000000791b */ /* 0x000fd80003800000 */
.L_x_929:
[----:B------:R-:W-:Y:S05]  /*c2c0*/  BSYNC B1 ;  /* 0x0000000000017941 */ /* 0x000fea0003800000 */
.L_x_928:
[----:B------:R-:W-:Y:S05]  /*c2d0*/  BRA `(.L_x_930) ;  /* 0xffffff7800687947 */ /* 0x000fea000383ffff */
.L_x_645:
[----:B------:R-:W0:Y:S01]  /*c2e0*/  S2R R8, SR_GEMASK ;  /* 0x0000000000087919 */ /* 0x000e220000003c00 */
[----:B------:R-:W-:Y:S01]  /*c2f0*/  BSSY B1, `(.L_x_931) ;  /* 0x0000006000017945 */ /* 0x000fe20003800000 */
[----:B------:R-:W-:Y:S01]  /*c300*/  PLOP3.LUT P4, PT, P0, PT, PT, 0x8, 0x80 ;  /* 0x000000000080781c */ /* 0x000fe2000078e170 */
[----:B------:R-:W-:-:S12]  /*c310*/  IMAD.MOV.U32 R21, RZ, RZ, -0x1 ;  /* 0xffffffffff157424 */ /* 0x000fd800078e00ff */
[----:B0-----:R-:W-:Y:S05]  /*c320*/  WARPSYNC.COLLECTIVE R21, `(.L_x_932) ;  /* 0x0000000015087348 */ /* 0x001fea0003c00000 */
[----:B------:R-:W-:Y:S01]  /*c330*/  VOTE.ANY R21, PT, P4 ;  /* 0x0000000000157806 */ /* 0x000fe200020e0100 */
[----:B0-----:R-:W-:Y:S06]  /*c340*/  ENDCOLLECTIVE ;  /* 0x000000000000791b */ /* 0x001fec0003800000 */
.L_x_932:
[----:B------:R-:W-:Y:S05]  /*c350*/  BSYNC B1 ;  /* 0x0000000000017941 */ /* 0x000fea0003800000 */
.L_x_931:
        /* <DEDUP_REMOVED lines=10> */
.L_x_933:
[----:B------:R-:W-:Y:S01]  /*c400*/  IMAD.MOV.U32 R26, RZ, RZ, R9 ;  /* 0x000000ffff1a7224 */ /* 0x000fe200078e0009 */
[----:B------:R-:W-:Y:S06]  /*c410*/  BRA `(.L_x_934) ;  /* 0xffffff7800447947 */ /* 0x000fec000383ffff */
.L_x_648:
[----:B------:R-:W-:Y:S01]  /*c420*/  BSSY B1, `(.L_x_935) ;  /* 0x0000006000017945 */ /* 0x000fe20003800000 */
[----:B------:R-:W-:Y:S02]  /*c430*/  IMAD.MOV.U32 R9, RZ, RZ, 0x2 ;  /* 0x00000002ff097424 */ /* 0x000fe400078e00ff */
[----:B------:R-:W-:-:S07]  /*c440*/  IMAD.MOV.U32 R21, RZ, RZ, -0x1 ;  /* 0xffffffffff157424 */ /* 0x000fce00078e00ff */
[----:B01----:R-:W-:Y:S05]  /*c450*/  WARPSYNC.COLLECTIVE R21, `(.L_x_936) ;  /* 0x0000000015087348 */ /* 0x003fea0003c00000 */
[----:B------:R2:W3:Y:S02]  /*c460*/  SHFL.DOWN P4, R9, R22, R9, R8 ;  /* 0x0800000916097389 */ /* 0x0004e40000080008 */
[----:B0123--:R-:W-:Y:S05]  /*c470*/  ENDCOLLECTIVE ;  /* 0x000000000000791b */ /* 0x00ffea0003800000 */
.L_x_936:
[----:B------:R-:W-:Y:S05]  /*c480*/  BSYNC B1 ;  /* 0x0000000000017941 */ /* 0x000fea0003800000 */
.L_x_935:
[----:B------:R-:W-:Y:S05]  /*c490*/  BRA `(.L_x_937) ;  /* 0xffffff7800747947 */ /* 0x000fea000383ffff */
.L_x_651:
[----:B------:R-:W-:Y:S01]  /*c4a0*/  BSSY B1, `(.L_x_938) ;  /* 0x0000007000017945 */ /* 0x000fe20003800000 */
[----:B--2---:R-:W-:Y:S02]  /*c4b0*/  IMAD.MOV.U32 R22, RZ, RZ, R11 ;  /* 0x000000ffff167224 */ /* 0x004fe400078e000b */
[----:B---3--:R-:W-:Y:S02]  /*c4c0*/  IMAD.MOV.U32 R9, RZ, RZ, 0x4 ;  /* 0x00000004ff097424 */ /* 0x008fe400078e00ff */
[----:B------:R-:W-:-:S07]  /*c4d0*/  IMAD.MOV.U32 R21, RZ, RZ, -0x1 ;  /* 0xffffffffff157424 */ /* 0x000fce00078e00ff */
[----:B-1----:R-:W-:Y:S05]  /*c4e0*/  WARPSYNC.COLLECTIVE R21, `(.L_x_939) ;  /* 0x0000000015087348 */ /* 0x002fea0003c00000 */
[----:B------:R0:W2:Y:S02]  /*c4f0*/  SHFL.DOWN P4, R9, R22, R9, R8 ;  /* 0x0800000916097389 */ /* 0x0000a40000080008 */
[----:B012---:R-:W-:Y:S05]  /*c500*/  ENDCOLLECTIVE ;  /* 0x000000000000791b */ /* 0x007fea0003800000 */
.L_x_939:
[----:B------:R-:W-:Y:S05]  /*c510*/  BSYNC B1 ;  /* 0x0000000000017941 */ /* 0x000fea0003800000 */
.L_x_938:
[----:B------:R-:W-:Y:S05]  /*c520*/  BRA `(.L_x_940) ;  /* 0xffffff7800a07947 */ /* 0x000fea000383ffff */
.L_x_654:
[----:B------:R-:W-:Y:S01]  /*c530*/  BSSY B1, `(.L_x_941) ;  /* 0x0000006000017945 */ /* 0x000fe20003800000 */
[----:B---3--:R-:W-:Y:S02]  /*c540*/  IMAD.MOV.U32 R9, RZ, RZ, 0x8 ;  /* 0x00000008ff097424 */ /* 0x008fe400078e00ff */
[----:B------:R-:W-:-:S07]  /*c550*/  IMAD.MOV.U32 R21, RZ, RZ, -0x1 ;  /* 0xffffffffff157424 */ /* 0x000fce00078e00ff */
[----:B01----:R-:W-:Y:S05]  /*c560*/  WARPSYNC.COLLECTIVE R21, `(.L_x_942) ;  /* 0x0000000015087348 */ /* 0x003fea0003c00000 */
[----:B------:R2:W3:Y:S02]  /*c570*/  SHFL.DOWN P4, R9, R22, R9, R8 ;  /* 0x0800000916097389 */ /* 0x0004e40000080008 */
[----:B0123--:R-:W-:Y:S05]  /*c580*/  ENDCOLLECTIVE ;  /* 0x000000000000791b */ /* 0x00ffea0003800000 */
.L_x_942:
[----:B------:R-:W-:Y:S05]  /*c590*/  BSYNC B1 ;  /* 0x0000000000017941 */ /* 0x000fea0003800000 */
.L_x_941:
[----:B------:R-:W-:Y:S05]  /*c5a0*/  BRA `(.L_x_943) ;  /* 0xffffff7800d07947 */ /* 0x000fea000383ffff */
.L_x_657:
[----:B------:R-:W-:Y:S01]  /*c5b0*/  BSSY B1, `(.L_x_944) ;  /* 0x0000007000017945 */ /* 0x000fe20003800000 */
[----:B--2---:R-:W-:Y:S02]  /*c5c0*/  IMAD.MOV.U32 R22, RZ, RZ, R11 ;  /* 0x000000ffff167224 */ /* 0x004fe400078e000b */
[----:B---3--:R-:W-:Y:S02]  /*c5d0*/  IMAD.MOV.U32 R9, RZ, RZ, 0x10 ;  /* 0x00000010ff097424 */ /* 0x008fe400078e00ff */
[----:B------:R-:W-:-:S07]  /*c5e0*/  IMAD.MOV.U32 R21, RZ, RZ, -0x1 ;  /* 0xffffffffff157424 */ /* 0x000fce00078e00ff */
[----:B-1----:R-:W-:Y:S05]  /*c5f0*/  WARPSYNC.COLLECTIVE R21, `(.L_x_945) ;  /* 0x0000000015087348 */ /* 0x002fea0003c00000 */
[----:B------:R0:W2:Y:S02]  /*c600*/  SHFL.DOWN P4, R9, R22, R9, R8 ;  /* 0x0800000916097389 */ /* 0x0000a40000080008 */
[----:B012---:R-:W-:Y:S05]  /*c610*/  ENDCOLLECTIVE ;  /* 0x000000000000791b */ /* 0x007fea0003800000 */
.L_x_945:
[----:B------:R-:W-:Y:S05]  /*c620*/  BSYNC B1 ;  /* 0x0000000000017941 */ /* 0x000fea0003800000 */
.L_x_944:
[----:B------:R-:W-:Y:S05]  /*c630*/  BRA `(.L_x_946) ;  /* 0xffffff7800fc7947 */ /* 0x000fea000383ffff */
.L_x_660:
[----:B------:R-:W-:Y:S01]  /*c640*/  BSSY B1, `(.L_x_947) ;  /* 0x0000006000017945 */ /* 0x000fe20003800000 */
[----:B------:R-:W-:Y:S01]  /*c650*/  PLOP3.LUT P4, PT, P0, PT, PT, 0x80, 0x8 ;  /* 0x000000000008781c */ /* 0x000fe2000078f070 */
[----:B------:R-:W-:-:S12]  /*c660*/  IMAD.MOV.U32 R21, RZ, RZ, -0x1 ;  /* 0xffffffffff157424 */ /* 0x000fd800078e00ff */
[----:B0-23--:R-:W-:Y:S05]  /*c670*/  WARPSYNC.COLLECTIVE R21, `(.L_x_948) ;  /* 0x0000000015087348 */ /* 0x00dfea0003c00000 */
[----:B------:R-:W-:Y:S01]  /*c680*/  VOTE.ALL P4, P4 ;  /* 0x0000000000ff7806 */ /* 0x000fe20002080000 */
[----:B0-23--:R-:W-:-:S12]  /*c690*/  ENDCOLLECTIVE ;  /* 0x000000000000791b */ /* 0x00dfd80003800000 */
.L_x_948:
[----:B------:R-:W-:Y:S05]  /*c6a0*/  BSYNC B1 ;  /* 0x0000000000017941 */ /* 0x000fea0003800000 */
.L_x_947:
[----:B------:R-:W-:Y:S01]  /*c6b0*/  PLOP3.LUT P0, PT, P4, PT, PT, 0x80, 0x8 ;  /* 0x000000000008781c */ /* 0x000fe2000270f070 */
[----:B------:R-:W-:-:S12]  /*c6c0*/  BRA `(.L_x_949) ;  /* 0xffffff7c00387947 */ /* 0x000fd8000383ffff */
.L_x_662:
[----:B------:R-:W-:Y:S01]  /*c6d0*/  BSSY B1, `(.L_x_950) ;  /* 0x0000006000017945 */ /* 0x000fe20003800000 */
[----:B------:R-:W-:Y:S01]  /*c6e0*/  PLOP3.LUT P4, PT, P4, PT, PT, 0x8, 0x80 ;  /* 0x000000000080781c */ /* 0x000fe2000278e170 */
[----:B------:R-:W-:-:S12]  /*c6f0*/  IMAD.MOV.U32 R21, RZ, RZ, -0x1 ;  /* 0xffffffffff157424 */ /* 0x000fd800078e00ff */
[----:B------:R-:W-:Y:S05]  /*c700*/  WARPSYNC.COLLECTIVE R21, `(.L_x_951) ;  /* 0x0000000015087348 */ /* 0x000fea0003c00000 */
[----:B------:R-:W-:Y:S01]  /*c710*/  VOTE.ANY P4, P4 ;  /* 0x0000000000ff7806 */ /* 0x000fe20002080100 */
[----:B------:R-:W-:-:S12]  /*c720*/  ENDCOLLECTIVE ;  /* 0x000000000000791b */ /* 0x000fd80003800000 */
.L_x_951:
[----:B------:R-:W-:Y:S05]  /*c730*/  BSYNC B1 ;  /* 0x0000000000017941 */ /* 0x000fea0003800000 */
.L_x_950:
[----:B------:R-:W-:Y:S05]  /*c740*/  BRA `(.L_x_952) ;  /* 0xffffff7c00387947 */ /* 0x000fea000383ffff */
.L_x_666:
[----:B------:R-:W-:Y:S01]  /*c750*/  BSSY B1, `(.L_x_953) ;  /* 0x0000006000017945 */ /* 0x000fe20003800000 */
[----:B------:R-:W-:Y:S01]  /*c760*/  PLOP3.LUT P4, PT, P4, PT, PT, 0x8, 0x80 ;  /* 0x000000000080781c */ /* 0x000fe2000278e170 */
[----:B------:R-:W-:-:S12]  /*c770*/  IMAD.MOV.U32 R21, RZ, RZ, -0x1 ;  /* 0xffffffffff157424 */ /* 0x000fd800078e00ff */
[----:B------:R-:W-:Y:S05]  /*c780*/  WARPSYNC.COLLECTIVE R21, `(.L_x_954) ;  /* 0x0000000015087348 */ /* 0x000fea0003c00000 */
[----:B------:R-:W-:Y:S01]  /*c790*/  VOTE.ANY P4, P4 ;  /* 0x0000000000ff7806 */ /* 0x000fe20002080100 */
[----:B------:R-:W-:-:S12]  /*c7a0*/  ENDCOLLECTIVE ;  /* 0x000000000000791b */ /* 0x000fd80003800000 */
.L_x_954:
[----:B------:R-:W-:Y:S05]  /*c7b0*/  BSYNC B1 ;  /* 0x0000000000017941 */ /* 0x000fea0003800000 */
.L_x_953:
[----:B------:R-:W-:Y:S05]  /*c7c0*/  BRA `(.L_x_955) ;  /* 0xffffff7c004c7947 */ /* 0x000fea000383ffff */
.L_x_668:
[----:B------:R-:W-:Y:S01]  /*c7d0*/  BSSY B1, `(.L_x_956) ;  /* 0x0000006000017945 */ /* 0x000fe20003800000 */
[----:B------:R-:W-:Y:S01]  /*c7e0*/  PLOP3.LUT P4, PT, P0, PT, PT, 0x8, 0x80 ;  /* 0x000000000080781c */ /* 0x000fe2000078e170 */
[----:B------:R-:W-:-:S12]  /*c7f0*/  IMAD.MOV.U32 R21, RZ, RZ, -0x1 ;  /* 0xffffffffff157424 */ /* 0x000fd800078e00ff */
[----:B------:R-:W-:Y:S05]  /*c800*/  WARPSYNC.COLLECTIVE R21, `(.L_x_957) ;  /* 0x0000000015087348 */ /* 0x000fea0003c00000 */
[----:B------:R-:W-:Y:S01]  /*c810*/  VOTE.ANY R21, PT, P4 ;  /* 0x0000000000157806 */ /* 0x000fe200020e0100 */
[----:B------:R-:W-:Y:S06]  /*c820*/  ENDCOLLECTIVE ;  /* 0x000000000000791b */ /* 0x000fec0003800000 */
.L_x_957:
[----:B------:R-:W-:Y:S05]  /*c830*/  BSYNC B1 ;  /* 0x0000000000017941 */ /* 0x000fea0003800000 */
.L_x_956:
        /* <DEDUP_REMOVED lines=12> */
.L_x_958:
[----:B------:R-:W-:Y:S05]  /*c900*/  BRA `(.L_x_959) ;  /* 0xffffff7c00287947 */ /* 0x000fea000383ffff */
.L_x_671:
[----:B------:R-:W-:Y:S01]  /*c910*/  BSSY B1, `(.L_x_960) ;  /* 0x0000006000017945 */ /* 0x000fe20003800000 */
[----:B-1----:R-:W-:Y:S02]  /*c920*/  IMAD.MOV.U32 R9, RZ, RZ, 0x2 ;  /* 0x00000002ff097424 */ /* 0x002fe400078e00ff */
[----:B------:R-:W-:-:S07]  /*c930*/  IMAD.MOV.U32 R21, RZ, RZ, -0x1 ;  /* 0xffffffffff157424 */ /* 0x000fce00078e00ff */
[----:B0-----:R-:W-:Y:S05]  /*c940*/  WARPSYNC.COLLECTIVE R21, `(.L_x_961) ;  /* 0x0000000015087348 */ /* 0x001fea0003c00000 */
[----:B------:R1:W2:Y:S02]  /*c950*/  SHFL.DOWN P4, R9, R22, R9, R8 ;  /* 0x0800000916097389 */ /* 0x0002a40000080008 */
[----:B012---:R-:W-:Y:S05]  /*c960*/  ENDCOLLECTIVE ;  /* 0x000000000000791b */ /* 0x007fea0003800000 */
.L_x_961:
[----:B------:R-:W-:Y:S05]  /*c970*/  BSYNC B1 ;  /* 0x0000000000017941 */ /* 0x000fea0003800000 */
.L_x_960:
[----:B------:R-:W-:Y:S05]  /*c980*/  BRA `(.L_x_962) ;  /* 0xffffff7c00587947 */ /* 0x000fea000383ffff */
.L_x_674:
[----:B------:R-:W-:Y:S01]  /*c990*/  BSSY B1, `(.L_x_963) ;  /* 0x0000007000017945 */ /* 0x000fe20003800000 */
[----:B-1----:R-:W-:Y:S02]  /*c9a0*/  IMAD.MOV.U32 R22, RZ, RZ, R11 ;  /* 0x000000ffff167224 */ /* 0x002fe400078e000b */
[----:B--2---:R-:W-:Y:S02]  /*c9b0*/  IMAD.MOV.U32 R9, RZ, RZ, 0x4 ;  /* 0x00000004ff097424 */ /* 0x004fe400078e00ff */
[----:B------:R-:W-:-:S07]  /*c9c0*/  IMAD.MOV.U32 R21, RZ, RZ, -0x1 ;  /* 0xffffffffff157424 */ /* 0x000fce00078e00ff */
[----:B------:R-:W-:Y:S05]  /*c9d0*/  WARPSYNC.COLLECTIVE R21, `(.L_x_964) ;  /* 0x0000000015087348 */ /* 0x000fea0003c00000 */
[----:B------:R0:W1:Y:S02]  /*c9e0*/  SHFL.DOWN P4, R9, R22, R9, R8 ;  /* 0x0800000916097389 */ /* 0x0000640000080008 */
[----:B01----:R-:W-:Y:S05]  /*c9f0*/  ENDCOLLECTIVE ;  /* 0x000000000000791b */ /* 0x003fea0003800000 */
.L_x_964:
[----:B------:R-:W-:Y:S05]  /*ca00*/  BSYNC B1 ;  /* 0x0000000000017941 */ /* 0x000fea0003800000 */
.L_x_963:
[----:B------:R-:W-:Y:S05]  /*ca10*/  BRA `(.L_x_965) ;  /* 0xffffff7c00887947 */ /* 0x000fea000383ffff */
.L_x_677:
[----:B------:R-:W-:Y:S01]  /*ca20*/  BSSY B1, `(.L_x_966) ;  /* 0x0000006000017945 */ /* 0x000fe20003800000 */
[----:B--2---:R-:W-:Y:S02]  /*ca30*/  IMAD.MOV.U32 R9, RZ, RZ, 0x8 ;  /* 0x00000008ff097424 */ /* 0x004fe400078e00ff */
[----:B------:R-:W-:-:S07]  /*ca40*/  IMAD.MOV.U32 R21, RZ, RZ, -0x1 ;  /* 0xffffffffff157424 */ /* 0x000fce00078e00ff */
[----:B0-----:R-:W-:Y:S05]  /*ca50*/  WARPSYNC.COLLECTIVE R21, `(.L_x_967) ;  /* 0x0000000015087348 */ /* 0x001fea0003c00000 */
[----:B------:R1:W2:Y:S02]  /*ca60*/  SHFL.DOWN P4, R9, R22, R9, R8 ;  /* 0x0800000916097389 */ /* 0x0002a40000080008 */
[----:B012---:R-:W-:Y:S05]  /*ca70*/  ENDCOLLECTIVE ;  /* 0x000000000000791b */ /* 0x007fea0003800000 */
.L_x_967:
[----:B------:R-:W-:Y:S05]  /*ca80*/  BSYNC B1 ;  /* 0x0000000000017941 */ /* 0x000fea0003800000 */
.L_x_966:
[----:B------:R-:W-:Y:S05]  /*ca90*/  BRA `(.L_x_968) ;  /* 0xffffff7c00b47947 */ /* 0x000fea000383ffff */
.L_x_680:
[----:B------:R-:W-:Y:S01]  /*caa0*/  BSSY B1, `(.L_x_969) ;  /* 0x0000007000017945 */ /* 0x000fe20003800000 */
[----:B-1----:R-:W-:Y:S02]  /*cab0*/  IMAD.MOV.U32 R22, RZ, RZ, R11 ;  /* 0x000000ffff167224 */ /* 0x002fe400078e000b */
[----:B--2---:R-:W-:Y:S02]  /*cac0*/  IMAD.MOV.U32 R9, RZ, RZ, 0x10 ;  /* 0x00000010ff097424 */ /* 0x004fe400078e00ff */
[----:B------:R-:W-:-:S07]  /*cad0*/  IMAD.MOV.U32 R21, RZ, RZ, -0x1 ;  /* 0xffffffffff157424 */ /* 0x000fce00078e00ff */
[----:B------:R-:W-:Y:S05]  /*cae0*/  WARPSYNC.COLLECTIVE R21, `(.L_x_970) ;  /* 0x0000000015087348 */ /* 0x000fea0003c00000 */
[----:B------:R0:W1:Y:S02]  /*caf0*/  SHFL.DOWN P4, R9, R22, R9, R8 ;  /* 0x0800000916097389 */ /* 0x0000640000080008 */
[----:B01----:R-:W-:Y:S05]  /*cb00*/  ENDCOLLECTIVE ;  /* 0x000000000000791b */ /* 0x003fea0003800000 */
.L_x_970:
[----:B------:R-:W-:Y:S05]  /*cb10*/  BSYNC B1 ;  /* 0x0000000000017941 */ /* 0x000fea0003800000 */
.L_x_969:
[----:B------:R-:W-:Y:S05]  /*cb20*/  BRA `(.L_x_971) ;  /* 0xffffff7c00dc7947 */ /* 0x000fea000383ffff */
.L_x_685:
[----:B------:R-:W-:Y:S01]  /*cb30*/  BSSY B1, `(.L_x_972) ;  /* 0x0000006000017945 */ /* 0x000fe20003800000 */
[----:B------:R-:W-:Y:S01]  /*cb40*/  PLOP3.LUT P4, PT, P1, PT, PT, 0x80, 0x8 ;  /* 0x000000000008781c */ /* 0x000fe20000f8f070 */
[----:B------:R-:W-:-:S12]  /*cb50*/  IMAD.MOV.U32 R21, RZ, RZ, -0x1 ;  /* 0xffffffffff157424 */ /* 0x000fd800078e00ff */
[----:B------:R-:W-:Y:S05]  /*cb60*/  WARPSYNC.COLLECTIVE R21, `(.L_x_973) ;  /* 0x0000000015087348 */ /* 0x000fea0003c00000 */
[----:B------:R-:W-:Y:S01]  /*cb70*/  VOTE.ALL P4, P4 ;  /* 0x0000000000ff7806 */ /* 0x000fe20002080000 */
[----:B------:R-:W-:-:S12]  /*cb80*/  ENDCOLLECTIVE ;  /* 0x000000000000791b */ /* 0x000fd80003800000 */
.L_x_973:
[----:B------:R-:W-:Y:S05]  /*cb90*/  BSYNC B1 ;  /* 0x0000000000017941 */ /* 0x000fea0003800000 */
.L_x_972:
[----:B------:R-:W-:Y:S01]  /*cba0*/  PLOP3.LUT P1, PT, P4, PT, PT, 0x80, 0x8 ;  /* 0x000000000008781c */ /* 0x000fe2000272f070 */
[----:B------:R-:W-:-:S12]  /*cbb0*/  BRA `(.L_x_974) ;  /* 0xffffff8000407947 */ /* 0x000fd8000383ffff */
.L_x_843:
[----:B------:R-:W-:Y:S01]  /*cbc0*/  BSSY B1, `(.L_x_975) ;  /* 0x0000006000017945 */ /* 0x000fe20003800000 */
[----:B------:R-:W-:Y:S01]  /*cbd0*/  PLOP3.LUT P4, PT, P4, PT, PT, 0x8, 0x80 ;  /* 0x000000000080781c */ /* 0x000fe2000278e170 */
[----:B------:R-:W-:-:S12]  /*cbe0*/  IMAD.MOV.U32 R21, RZ, RZ, -0x1 ;  /* 0xffffffffff157424 */ /* 0x000fd800078e00ff */
[----:B------:R-:W-:Y:S05]  /*cbf0*/  WARPSYNC.COLLECTIVE R21, `(.L_x_976) ;  /* 0x0000000015087348 */ /* 0x000fea0003c00000 */
[----:B------:R-:W-:Y:S01]  /*cc00*/  VOTE.ANY P4, P4 ;  /* 0x0000000000ff7806 */ /* 0x000fe20002080100 */
[----:B------:R-:W-:-:S12]  /*cc10*/  ENDCOLLECTIVE ;  /* 0x000000000000791b */ /* 0x000fd80003800000 */
.L_x_976:
[----:B------:R-:W-:Y:S05]  /*cc20*/  BSYNC B1 ;  /* 0x0000000000017941 */ /* 0x000fea0003800000 */
.L_x_975:
[----:B------:R-:W-:Y:S05]  /*cc30*/  BRA `(.L_x_977) ;  /* 0xffffffcc00e87947 */ /* 0x000fea000383ffff */
.L_x_847:
[----:B------:R-:W-:Y:S01]  /*cc40*/  BSSY B1, `(.L_x_978) ;  /* 0x0000006000017945 */ /* 0x000fe20003800000 */
[----:B------:R-:W-:Y:S01]  /*cc50*/  PLOP3.LUT P4, PT, P4, PT, PT, 0x8, 0x80 ;  /* 0x000000000080781c */ /* 0x000fe2000278e170 */
[----:B------:R-:W-:-:S12]  /*cc60*/  IMAD.MOV.U32 R21, RZ, RZ, -0x1 ;  /* 0xffffffffff157424 */ /* 0x000fd800078e00ff */
[----:B------:R-:W-:Y:S05]  /*cc70*/  WARPSYNC.COLLECTIVE R21, `(.L_x_979) ;  /* 0x0000000015087348 */ /* 0x000fea0003c00000 */
[----:B------:R-:W-:Y:S01]  /*cc80*/  VOTE.ANY P4, P4 ;  /* 0x0000000000ff7806 */ /* 0x000fe20002080100 */
[----:B------:R-:W-:-:S12]  /*cc90*/  ENDCOLLECTIVE ;  /* 0x000000000000791b */ /* 0x000fd80003800000 */
.L_x_979:
[----:B------:R-:W-:Y:S05]  /*cca0*/  BSYNC B1 ;  /* 0x0000000000017941 */ /* 0x000fea0003800000 */
.L_x_978:
[----:B------:R-:W-:Y:S05]  /*ccb0*/  BRA `(.L_x_980) ;  /* 0xffffffcc00f87947 */ /* 0x000fea000383ffff */
.L_x_849:
[----:B------:R-:W0:Y:S01]  /*ccc0*/  S2R R37, SR_GEMASK ;  /* 0x0000000000257919 */ /* 0x000e220000003c00 */
[----:B------:R-:W-:Y:S01]  /*ccd0*/  BSSY B1, `(.L_x_981) ;  /* 0x0000006000017945 */ /* 0x000fe20003800000 */
[----:B------:R-:W-:Y:S01]  /*cce0*/  PLOP3.LUT P4, PT, P4, PT, PT, 0x8, 0x80 ;  /* 0x000000000080781c */ /* 0x000fe2000278e170 */
[----:B------:R-:W-:-:S12]  /*ccf0*/  IMAD.MOV.U32 R21, RZ, RZ, -0x1 ;  /* 0xffffffffff157424 */ /* 0x000fd800078e00ff */
[----:B0-----:R-:W-:Y:S05]  /*cd00*/  WARPSYNC.COLLECTIVE R21, `(.L_x_982) ;  /* 0x0000000015087348 */ /* 0x001fea0003c00000 */
[----:B------:R-:W-:Y:S01]  /*cd10*/  VOTE.ANY R21, PT, P4 ;  /* 0x0000000000157806 */ /* 0x000fe200020e0100 */
[----:B0-----:R-:W-:Y:S06]  /*cd20*/  ENDCOLLECTIVE ;  /* 0x000000000000791b */ /* 0x001fec0003800000 */
.L_x_982:
[----:B------:R-:W-:Y:S05]  /*cd30*/  BSYNC B1 ;  /* 0x0000000000017941 */ /* 0x000fea0003800000 */
.L_x_981:
        /* <DEDUP_REMOVED lines=10> */
.L_x_983:
[----:B------:R-:W-:Y:S01]  /*cde0*/  IMAD.MOV.U32 R26, RZ, RZ, R9 ;  /* 0x000000ffff1a7224 */ /* 0x000fe200078e0009 */
[----:B------:R-:W-:Y:S06]  /*cdf0*/  BRA `(.L_x_984) ;  /* 0xffffffcc00d47947 */ /* 0x000fec000383ffff */
.L_x_852:
[----:B------:R-:W-:Y:S01]  /*ce00*/  BSSY B1, `(.L_x_985) ;  /* 0x0000006000017945 */ /* 0x000fe20003800000 */
[----:B------:R-:W-:Y:S02]  /*ce10*/  IMAD.MOV.U32 R9, RZ, RZ, 0x2 ;  /* 0x00000002ff097424 */ /* 0x000fe400078e00ff */
[----:B------:R-:W-:-:S07]  /*ce20*/  IMAD.MOV.U32 R21, RZ, RZ, -0x1 ;  /* 0xffffffffff157424 */ /* 0x000fce00078e00ff */
[----:B01----:R-:W-:Y:S05]  /*ce30*/  WARPSYNC.COLLECTIVE R21, `(.L_x_986) ;  /* 0x0000000015087348 */ /* 0x003fea0003c00000 */
[----:B------:R2:W3:Y:S02]  /*ce40*/  SHFL.DOWN P4, R9, R22, R9, R8 ;  /* 0x0800000916097389 */ /* 0x0004e40000080008 */
[----:B0123--:R-:W-:Y:S05]  /*ce50*/  ENDCOLLECTIVE ;  /* 0x000000000000791b */ /* 0x00ffea0003800000 */
.L_x_986:
[----:B------:R-:W-:Y:S05]  /*ce60*/  BSYNC B1 ;  /* 0x0000000000017941 */ /* 0x000fea0003800000 */
.L_x_985:
[----:B------:R-:W-:Y:S05]  /*ce70*/  BRA `(.L_x_987) ;  /* 0xffffffd000007947 */ /* 0x000fea000383ffff */
.L_x_855:
[----:B------:R-:W-:Y:S01]  /*ce80*/  BSSY B1, `(.L_x_988) ;  /* 0x0000007000017945 */ /* 0x000fe20003800000 */
[----:B--2---:R-:W-:Y:S02]  /*ce90*/  IMAD.MOV.U32 R22, RZ, RZ, R11 ;  /* 0x000000ffff167224 */ /* 0x004fe400078e000b */
[----:B---3--:R-:W-:Y:S02]  /*cea0*/  IMAD.MOV.U32 R9, RZ, RZ, 0x4 ;  /* 0x00000004ff097424 */ /* 0x008fe400078e00ff */
[----:B------:R-:W-:-:S07]  /*ceb0*/  IMAD.MOV.U32 R21, RZ, RZ, -0x1 ;  /* 0xffffffffff157424 */ /* 0x000fce00078e00ff */
[----:B-1----:R-:W-:Y:S05]  /*cec0*/  WARPSYNC.COLLECTIVE R21, `(.L_x_989) ;  /* 0x0000000015087348 */ /* 0x002fea0003c00000 */
[----:B------:R0:W2:Y:S02]  /*ced0*/  SHFL.DOWN P4, R9, R22, R9, R8 ;  /* 0x0800000916097389 */ /* 0x0000a40000080008 */
[----:B012---:R-:W-:Y:S05]  /*cee0*/  ENDCOLLECTIVE ;  /* 0x000000000000791b */ /* 0x007fea0003800000 */
.L_x_989:
[----:B------:R-:W-:Y:S05]  /*cef0*/  BSYNC B1 ;  /* 0x0000000000017941 */ /* 0x000fea0003800000 */
.L_x_988:
[----:B------:R-:W-:Y:S05]  /*cf00*/  BRA `(.L_x_990) ;  /* 0xffffffd0002c7947 */ /* 0x000fea000383ffff */
.L_x_858:
[----:B------:R-:W-:Y:S01]  /*cf10*/  BSSY B1, `(.L_x_991) ;  /* 0x0000006000017945 */ /* 0x000fe20003800000 */
[----:B---3--:R-:W-:Y:S02]  /*cf20*/  IMAD.MOV.U32 R9, RZ, RZ, 0x8 ;  /* 0x00000008ff097424 */ /* 0x008fe400078e00ff */
[----:B------:R-:W-:-:S07]  /*cf30*/  IMAD.MOV.U32 R21, RZ, RZ, -0x1 ;  /* 0xffffffffff157424 */ /* 0x000fce00078e00ff */
[----:B01----:R-:W-:Y:S05]  /*cf40*/  WARPSYNC.COLLECTIVE R21, `(.L_x_992) ;  /* 0x0000000015087348 */ /* 0x003fea0003c00000 */
[----:B------:R2:W3:Y:S02]  /*cf50*/  SHFL.DOWN P4, R9, R22, R9, R8 ;  /* 0x0800000916097389 */ /* 0x0004e40000080008 */
[----:B0123--:R-:W-:Y:S05]  /*cf60*/  ENDCOLLECTIVE ;  /* 0x000000000000791b */ /* 0x00ffea0003800000 */
.L_x_992:
[----:B------:R-:W-:Y:S05]  /*cf70*/  BSYNC B1 ;  /* 0x0000000000017941 */ /* 0x000fea0003800000 */
.L_x_991:
[----:B------:R-:W-:Y:S05]  /*cf80*/  BRA `(.L_x_993) ;  /* 0xffffffd0005c7947 */ /* 0x000fea000383ffff */
.L_x_861:
[----:B------:R-:W-:Y:S01]  /*cf90*/  BSSY B1, `(.L_x_994) ;  /* 0x0000007000017945 */ /* 0x000fe20003800000 */
[----:B--2---:R-:W-:Y:S02]  /*cfa0*/  IMAD.MOV.U32 R22, RZ, RZ, R11 ;  /* 0x000000ffff167224 */ /* 0x004fe400078e000b */
[----:B---3--:R-:W-:Y:S02]  /*cfb0*/  IMAD.MOV.U32 R9, RZ, RZ, 0x10 ;  /* 0x00000010ff097424 */ /* 0x008fe400078e00ff */
[----:B------:R-:W-:-:S07]  /*cfc0*/  IMAD.MOV.U32 R21, RZ, RZ, -0x1 ;  /* 0xffffffffff157424 */ /* 0x000fce00078e00ff */
[----:B-1----:R-:W-:Y:S05]  /*cfd0*/  WARPSYNC.COLLECTIVE R21, `(.L_x_995) ;  /* 0x0000000015087348 */ /* 0x002fea0003c00000 */
[----:B------:R0:W2:Y:S02]  /*cfe0*/  SHFL.DOWN P4, R9, R22, R9, R8 ;  /* 0x0800000916097389 */ /* 0x0000a40000080008 */
[----:B012---:R-:W-:Y:S05]  /*cff0*/  ENDCOLLECTIVE ;  /* 0x000000000000791b */ /* 0x007fea0003800000 */
.L_x_995:
[----:B------:R-:W-:Y:S05]  /*d000*/  BSYNC B1 ;  /* 0x0000000000017941 */ /* 0x000fea0003800000 */
.L_x_994:
[----:B------:R-:W-:Y:S05]  /*d010*/  BRA `(.L_x_996) ;  /* 0xffffffd000887947 */ /* 0x000fea000383ffff */
.L_x_864:
[----:B------:R-:W-:Y:S01]  /*d020*/  BSSY B1, `(.L_x_997) ;  /* 0x0000005000017945 */ /* 0x000fe20003800000 */
[----:B------:R-:W-:-:S07]  /*d030*/  IMAD.MOV.U32 R21, RZ, RZ, -0x1 ;  /* 0xffffffffff157424 */ /* 0x000fce00078e00ff */
[----:B0-23--:R-:W-:Y:S05]  /*d040*/  WARPSYNC.COLLECTIVE R21, `(.L_x_998) ;  /* 0x0000000015087348 */ /* 0x00dfea0003c00000 */
[----:B------:R-:W-:Y:S01]  /*d050*/  VOTE.ALL P4, P4 ;  /* 0x0000000000ff7806 */ /* 0x000fe20002080000 */
[----:B0-23--:R-:W-:-:S12]  /*d060*/  ENDCOLLECTIVE ;  /* 0x000000000000791b */ /* 0x00dfd80003800000 */
.L_x_998:
[----:B------:R-:W-:Y:S05]  /*d070*/  BSYNC B1 ;  /* 0x0000000000017941 */ /* 0x000fea0003800000 */
.L_x_997:
[----:B------:R-:W-:Y:S05]  /*d080*/  BRA `(.L_x_999) ;  /* 0xffffffd000cc7947 */ /* 0x000fea000383ffff */
.L_x_866:
[----:B------:R-:W-:Y:S01]  /*d090*/  BSSY B1, `(.L_x_1000) ;  /* 0x0000006000017945 */ /* 0x000fe20003800000 */
[----:B------:R-:W-:Y:S01]  /*d0a0*/  PLOP3.LUT P4, PT, P4, PT, PT, 0x8, 0x80 ;  /* 0x000000000080781c */ /* 0x000fe2000278e170 */
[----:B------:R-:W-:-:S12]  /*d0b0*/  IMAD.MOV.U32 R21, RZ, RZ, -0x1 ;  /* 0xffffffffff157424 */ /* 0x000fd800078e00ff */
[----:B------:R-:W-:Y:S05]  /*d0c0*/  WARPSYNC.COLLECTIVE R21, `(.L_x_1001) ;  /* 0x0000000015087348 */ /* 0x000fea0003c00000 */
[----:B------:R-:W-:Y:S01]  /*d0d0*/  VOTE.ANY P4, P4 ;  /* 0x0000000000ff7806 */ /* 0x000fe20002080100 */
[----:B------:R-:W-:-:S12]  /*d0e0*/  ENDCOLLECTIVE ;  /* 0x000000000000791b */ /* 0x000fd80003800000 */
.L_x_1001:
[----:B------:R-:W-:Y:S05]  /*d0f0*/  BSYNC B1 ;  /* 0x0000000000017941 */ /* 0x000fea0003800000 */
.L_x_1000:
[----:B------:R-:W-:Y:S05]  /*d100*/  BRA `(.L_x_1002) ;  /* 0xffffffd000cc7947 */ /* 0x000fea000383ffff */
.L_x_870:
[----:B------:R-:W-:Y:S01]  /*d110*/  BSSY B1, `(.L_x_1003) ;  /* 0x0000006000017945 */ /* 0x000fe20003800000 */
[----:B------:R-:W-:Y:S01]  /*d120*/  PLOP3.LUT P4, PT, P4, PT, PT, 0x8, 0x80 ;  /* 0x000000000080781c */ /* 0x000fe2000278e170 */
[----:B------:R-:W-:-:S12]  /*d130*/  IMAD.MOV.U32 R21, RZ, RZ, -0x1 ;  /* 0xffffffffff157424 */ /* 0x000fd800078e00ff */
[----:B------:R-:W-:Y:S05]  /*d140*/  WARPSYNC.COLLECTIVE R21, `(.L_x_1004) ;  /* 0x0000000015087348 */ /* 0x000fea0003c00000 */
[----:B------:R-:W-:Y:S01]  /*d150*/  VOTE.ANY P4, P4 ;  /* 0x0000000000ff7806 */ /* 0x000fe20002080100 */
[----:B------:R-:W-:-:S12]  /*d160*/  ENDCOLLECTIVE ;  /* 0x000000000000791b */ /* 0x000fd80003800000 */
.L_x_1004:
[----:B------:R-:W-:Y:S05]  /*d170*/  BSYNC B1 ;  /* 0x0000000000017941 */ /* 0x000fea0003800000 */
.L_x_1003:
[----:B------:R-:W-:Y:S05]  /*d180*/  BRA `(.L_x_1005) ;  /* 0xffffffd000e07947 */ /* 0x000fea000383ffff */
.L_x_872:
[----:B------:R-:W-:Y:S01]  /*d190*/  BSSY B1, `(.L_x_1006) ;  /* 0x0000006000017945 */ /* 0x000fe20003800000 */
[----:B------:R-:W-:Y:S01]  /*d1a0*/  PLOP3.LUT P4, PT, P4, PT, PT, 0x8, 0x80 ;  /* 0x000000000080781c */ /* 0x000fe2000278e170 */
[----:B------:R-:W-:-:S12]  /*d1b0*/  IMAD.MOV.U32 R21, RZ, RZ, -0x1 ;  /* 0xffffffffff157424 */ /* 0x000fd800078e00ff */
[----:B------:R-:W-:Y:S05]  /*d1c0*/  WARPSYNC.COLLECTIVE R21, `(.L_x_1007) ;  /* 0x0000000015087348 */ /* 0x000fea0003c00000 */
[----:B------:R-:W-:Y:S01]  /*d1d0*/  VOTE.ANY R21, PT, P4 ;  /* 0x0000000000157806 */ /* 0x000fe200020e0100 */
[----:B------:R-:W-:Y:S06]  /*d1e0*/  ENDCOLLECTIVE ;  /* 0x000000000000791b */ /* 0x000fec0003800000 */
.L_x_1007:
[----:B------:R-:W-:Y:S05]  /*d1f0*/  BSYNC B1 ;  /* 0x0000000000017941 */ /* 0x000fea0003800000 */
.L_x_1006:
        /* <DEDUP_REMOVED lines=10> */
.L_x_1008:
[----:B------:R-:W-:Y:S05]  /*d2a0*/  BRA `(.L_x_1009) ;  /* 0xffffffd000c07947 */ /* 0x000fea000383ffff */
.L_x_875:
[----:B------:R-:W-:Y:S01]  /*d2b0*/  BSSY B1, `(.L_x_1010) ;  /* 0x0000006000017945 */ /* 0x000fe20003800000 */
[----:B-1----:R-:W-:Y:S02]  /*d2c0*/  IMAD.MOV.U32 R9, RZ, RZ, 0x2 ;  /* 0x00000002ff097424 */ /* 0x002fe400078e00ff */
[----:B------:R-:W-:-:S07]  /*d2d0*/  IMAD.MOV.U32 R21, RZ, RZ, -0x1 ;  /* 0xffffffffff157424 */ /* 0x000fce00078e00ff */
[----:B0-----:R-:W-:Y:S05]  /*d2e0*/  WARPSYNC.COLLECTIVE R21, `(.L_x_1011) ;  /* 0x0000000015087348 */ /* 0x001fea0003c00000 */
[----:B------:R1:W2:Y:S02]  /*d2f0*/  SHFL.DOWN P4, R9, R22, R9, R8 ;  /* 0x0800000916097389 */ /* 0x0002a40000080008 */
[----:B012---:R-:W-:Y:S05]  /*d300*/  ENDCOLLECTIVE ;  /* 0x000000000000791b */ /* 0x007fea0003800000 */
.L_x_1011:
[----:B------:R-:W-:Y:S05]  /*d310*/  BSYNC B1 ;  /* 0x0000000000017941 */ /* 0x000fea0003800000 */
.L_x_1010:
[----:B------:R-:W-:Y:S05]  /*d320*/  BRA `(.L_x_1012) ;  /* 0xffffffd000ec7947 */ /* 0x000fea000383ffff */
.L_x_878:
[----:B------:R-:W-:Y:S01]  /*d330*/  BSSY B1, `(.L_x_1013) ;  /* 0x0000007000017945 */ /* 0x000fe20003800000 */
[----:B-1----:R-:W-:Y:S02]  /*d340*/  IMAD.MOV.U32 R22, RZ, RZ, R11 ;  /* 0x000000ffff167224 */ /* 0x002fe400078e000b */
[----:B--2---:R-:W-:Y:S02]  /*d350*/  IMAD.MOV.U32 R9, RZ, RZ, 0x4 ;  /* 0x00000004ff097424 */ /* 0x004fe400078e00ff */
[----:B------:R-:W-:-:S07]  /*d360*/  IMAD.MOV.U32 R21, RZ, RZ, -0x1 ;  /* 0xffffffffff157424 */ /* 0x000fce00078e00ff */
[----:B------:R-:W-:Y:S05]  /*d370*/  WARPSYNC.COLLECTIVE R21, `(.L_x_1014) ;  /* 0x0000000015087348 */ /* 0x000fea0003c00000 */
[----:B------:R0:W1:Y:S02]  /*d380*/  SHFL.DOWN P4, R9, R22, R9, R8 ;  /* 0x0800000916097389 */ /* 0x0000640000080008 */
[----:B01----:R-:W-:Y:S05]  /*d390*/  ENDCOLLECTIVE ;  /* 0x000000000000791b */ /* 0x003fea0003800000 */
.L_x_1014:
[----:B------:R-:W-:Y:S05]  /*d3a0*/  BSYNC B1 ;  /* 0x0000000000017941 */ /* 0x000fea0003800000 */
.L_x_1013:
[----:B------:R-:W-:Y:S05]  /*d3b0*/  BRA `(.L_x_1015) ;  /* 0xffffffd400187947 */ /* 0x000fea000383ffff */
.L_x_881:
[----:B------:R-:W-:Y:S01]  /*d3c0*/  BSSY B1, `(.L_x_1016) ;  /* 0x0000006000017945 */ /* 0x000fe20003800000 */
[----:B--2---:R-:W-:Y:S02]  /*d3d0*/  IMAD.MOV.U32 R9, RZ, RZ, 0x8 ;  /* 0x00000008ff097424 */ /* 0x004fe400078e00ff */
[----:B------:R-:W-:-:S07]  /*d3e0*/  IMAD.MOV.U32 R21, RZ, RZ, -0x1 ;  /* 0xffffffffff157424 */ /* 0x000fce00078e00ff */
[----:B0-----:R-:W-:Y:S05]  /*d3f0*/  WARPSYNC.COLLECTIVE R21, `(.L_x_1017) ;  /* 0x0000000015087348 */ /* 0x001fea0003c00000 */
[----:B------:R1:W2:Y:S02]  /*d400*/  SHFL.DOWN P4, R9, R22, R9, R8 ;  /* 0x0800000916097389 */ /* 0x0002a40000080008 */
[----:B012---:R-:W-:Y:S05]  /*d410*/  ENDCOLLECTIVE ;  /* 0x000000000000791b */ /* 0x007fea0003800000 */
.L_x_1017:
[----:B------:R-:W-:Y:S05]  /*d420*/  BSYNC B1 ;  /* 0x0000000000017941 */ /* 0x000fea0003800000 */
.L_x_1016:
[----:B------:R-:W-:Y:S05]  /*d430*/  BRA `(.L_x_1018) ;  /* 0xffffffd400447947 */ /* 0x000fea000383ffff */
.L_x_884:
[----:B------:R-:W-:Y:S01]  /*d440*/  BSSY B1, `(.L_x_1019) ;  /* 0x0000007000017945 */ /* 0x000fe20003800000 */
[----:B-1----:R-:W-:Y:S02]  /*d450*/  IMAD.MOV.U32 R22, RZ, RZ, R11 ;  /* 0x000000ffff167224 */ /* 0x002fe400078e000b */
[----:B--2---:R-:W-:Y:S02]  /*d460*/  IMAD.MOV.U32 R9, RZ, RZ, 0x10 ;  /* 0x00000010ff097424 */ /* 0x004fe400078e00ff */
[----:B------:R-:W-:-:S07]  /*d470*/  IMAD.MOV.U32 R21, RZ, RZ, -0x1 ;  /* 0xffffffffff157424 */ /* 0x000fce00078e00ff */
[----:B------:R-:W-:Y:S05]  /*d480*/  WARPSYNC.COLLECTIVE R21, `(.L_x_1020) ;  /* 0x0000000015087348 */ /* 0x000fea0003c00000 */
[----:B------:R0:W1:Y:S02]  /*d490*/  SHFL.DOWN P4, R9, R22, R9, R8 ;  /* 0x0800000916097389 */ /* 0x0000640000080008 */
[----:B01----:R-:W-:Y:S05]  /*d4a0*/  ENDCOLLECTIVE ;  /* 0x000000000000791b */ /* 0x003fea0003800000 */
.L_x_1020:
[----:B------:R-:W-:Y:S05]  /*d4b0*/  BSYNC B1 ;  /* 0x0000000000017941 */ /* 0x000fea0003800000 */
.L_x_1019:
[----:B------:R-:W-:Y:S01]  /*d4c0*/  IMAD.MOV.U32 R22, RZ, RZ, R9 ;  /* 0x000000ffff167224 */ /* 0x000fe200078e0009 */
[----:B------:R-:W-:Y:S06]  /*d4d0*/  BRA `(.L_x_1021) ;  /* 0xffffffd4006c7947 */ /* 0x000fec000383ffff */
.L_x_889:
[----:B------:R-:W-:Y:S01]  /*d4e0*/  BSSY B1, `(.L_x_1022) ;  /* 0x0000005000017945 */ /* 0x000fe20003800000 */
[----:B------:R-:W-:-:S07]  /*d4f0*/  IMAD.MOV.U32 R21, RZ, RZ, -0x1 ;  /* 0xffffffffff157424 */ /* 0x000fce00078e00ff */
[----:B-1----:R-:W-:Y:S05]  /*d500*/  WARPSYNC.COLLECTIVE R21, `(.L_x_1023) ;  /* 0x0000000015087348 */ /* 0x002fea0003c00000 */
[----:B------:R-:W-:Y:S01]  /*d510*/  VOTE.ALL P4, P4 ;  /* 0x0000000000ff7806 */ /* 0x000fe20002080000 */
[----:B-1----:R-:W-:-:S12]  /*d520*/  ENDCOLLECTIVE ;  /* 0x000000000000791b */ /* 0x002fd80003800000 */
.L_x_1023:
[----:B------:R-:W-:Y:S05]  /*d530*/  BSYNC B1 ;  /* 0x0000000000017941 */ /* 0x000fea0003800000 */
.L_x_1022:
[----:B------:R-:W-:Y:S05]  /*d540*/  BRA `(.L_x_1024) ;  /* 0xffffffd400dc7947 */ /* 0x000fea000383ffff */
.L_x_1025:
        /* <DEDUP_REMOVED lines=11> */
.L_x_1378:


//--------------------- .text._ZN3cub18CUB_300001_SM_10006detail4scan20DeviceScanInitKernelINS0_13ScanTileStateIiLb1EEEEEvT_i --------------------------
	.section	.text._ZN3cub18CUB_300001_SM_10006detail4scan20DeviceScanInitKernelINS0_13ScanTileStateIiLb1EEEEEvT_i,"ax",@progbits
	.align	128
        .global         _ZN3cub18CUB_300001_SM_10006detail4scan20DeviceScanInitKernelINS0_13ScanTileStateIiLb1EEEEEvT_i
        .type           _ZN3cub18CUB_300001_SM_10006detail4scan20DeviceScanInitKernelINS0_13ScanTileStateIiLb1EEEEEvT_i,@function
        .size           _ZN3cub18CUB_300001_SM_10006detail4scan20DeviceScanInitKernelINS0_13ScanTileStateIiLb1EEEEEvT_i,(.L_x_1379 - _ZN3cub18CUB_300001_SM_10006detail4scan20DeviceScanInitKernelINS0_13ScanTileStateIiLb1EEEEEvT_i)
        .other          _ZN3cub18CUB_300001_SM_10006detail4scan20DeviceScanInitKernelINS0_13ScanTileStateIiLb1EEEEEvT_i,@"STO_CUDA_ENTRY STV_DEFAULT"
_ZN3cub18CUB_300001_SM_10006detail4scan20DeviceScanInitKernelINS0_13ScanTileStateIiLb1EEEEEvT_i:
.text._ZN3cub18CUB_300001_SM_10006detail4scan20DeviceScanInitKernelINS0_13ScanTileStateIiLb1EEEEEvT_i:
[----:B------:R-:W-:Y:S01]  /*0000*/  LDC R1, c[0x0][0x37c] ;  /* 0x0000df00ff017b82 */ /* 0x000fe20000000800 */
[----:B------:R-:W0:Y:S07]  /*0010*/  S2R R0, SR_TID.X ;  /* 0x0000000000007919 */ /* 0x000e2e0000002100 */
[----:B------:R-:W1:Y:S01]  /*0020*/  S2UR UR6, SR_CTAID.X ;  /* 0x00000000000679c3 */ /* 0x000e620000002500 */
[----:B------:R-:W2:Y:S07]  /*0030*/  LDCU UR4, c[0x0][0x388] ;  /* 0x00007100ff0477ac */ /* 0x000eae0008000800 */
[----:B------:R-:W1:Y:S01]  /*0040*/  LDC R5, c[0x0][0x360] ;  /* 0x0000d800ff057b82 */ /* 0x000e620000000800 */
[----:B0-----:R-:W-:Y:S01]  /*0050*/  ISETP.GT.U32.AND P0, PT, R0, 0x1f, PT ;  /* 0x0000001f0000780c */ /* 0x001fe20003f04070 */
[----:B-1----:R-:W-:-:S03]  /*0060*/  IMAD R5, R5, UR6, R0 ;  /* 0x0000000605057c24 */ /* 0x002fc6000f8e0200 */
[----:B------:R-:W-:Y:S02]  /*0070*/  ISETP.NE.OR P0, PT, RZ, UR6, P0 ;  /* 0x00000006ff007c0c */ /* 0x000fe40008705670 */
[----:B--2---:R-:W-:Y:S01]  /*0080*/  ISETP.GE.AND P1, PT, R5, UR4, PT ;  /* 0x0000000405007c0c */ /* 0x004fe2000bf26270 */
[----:B------:R-:W0:-:S12]  /*0090*/  LDCU.64 UR4, c[0x0][0x358] ;  /* 0x00006b00ff0477ac */ /* 0x000e180008000a00 */
[----:B------:R-:W1:Y:S01]  /*00a0*/  @!P1 LDC.64 R2, c[0x0][0x380] ;  /* 0x0000e000ff029b82 */ /* 0x000e620000000a00 */
[----:B------:R-:W-:Y:S01]  /*00b0*/  @!P1 MOV R4, 0x63 ;  /* 0x0000006300049802 */ /* 0x000fe20000000f00 */
[----:B-1----:R-:W-:-:S04]  /*00c0*/  @!P1 IMAD.WIDE R2, R5, 0x8, R2 ;  /* 0x0000000805029825 */ /* 0x002fc800078e0202 */
[----:B------:R-:W-:-:S05]  /*00d0*/  HFMA2 R5, -RZ, RZ, 0, 0 ;  /* 0x00000000ff057431 */ /* 0x000fca00000001ff */
[----:B0-----:R0:W-:Y:S01]  /*00e0*/  @!P1 STG.E.64 desc[UR4][R2.64+0x100], R4 ;  /* 0x0001000402009986 */ /* 0x0011e2000c101b04 */
[----:B------:R-:W-:Y:S05]  /*00f0*/  @P0 EXIT ;  /* 0x000000000000094d */ /* 0x000fea0003800000 */
[----:B0-----:R-:W0:Y:S02]  /*0100*/  LDC.64 R2, c[0x0][0x380] ;  /* 0x0000e000ff027b82 */ /* 0x001e240000000a00 */
[----:B0-----:R-:W-:-:S05]  /*0110*/  IMAD.WIDE.U32 R2, R0, 0x8, R2 ;  /* 0x0000000800027825 */ /* 0x001fca00078e0002 */
[----:B------:R-:W-:Y:S01]  /*0120*/  STG.E.64 desc[UR4][R2.64], RZ ;  /* 0x000000ff02007986 */ /* 0x000fe2000c101b04 */
[----:B------:R-:W-:Y:S05]  /*0130*/  EXIT ;  /* 0x000000000000794d */ /* 0x000fea0003800000 */
.L_x_1026:
        /* <DEDUP_REMOVED lines=12> */
.L_x_1379:


//--------------------- .text._ZN3cub18CUB_300001_SM_10006detail6reduce28DeviceReduceSingleTileKernelINS2_10policy_hubIiyN4cuda3__47maximumIiEEE10Policy1000EPiSB_iS8_iiNS5_3std3__410__identityEEEvT0_T1_T2_T3_T4_T6_ --------------------------
	.section	.text._ZN3cub18CUB_300001_SM_10006detail6reduce28DeviceReduceSingleTileKernelINS2_10policy_hubIiyN4cuda3__47maximumIiEEE10Policy1000EPiSB_iS8_iiNS5_3std3__410__identityEEEvT0_T1_T2_T3_T4_T6_,"ax",@progbits
	.align	128
        .global         _ZN3cub18CUB_300001_SM_10006detail6reduce28DeviceReduceSingleTileKernelINS2_10policy_hubIiyN4cuda3__47maximumIiEEE10Policy1000EPiSB_iS8_iiNS5_3std3__410__identityEEEvT0_T1_T2_T3_T4_T6_
        .type           _ZN3cub18CUB_300001_SM_10006detail6reduce28DeviceReduceSingleTileKernelINS2_10policy_hubIiyN4cuda3__47maximumIiEEE10Policy1000EPiSB_iS8_iiNS5_3std3__410__identityEEEvT0_T1_T2_T3_T4_T6_,@function
        .size           _ZN3cub18CUB_300001_SM_10006detail6reduce28DeviceReduceSingleTileKernelINS2_10policy_hubIiyN4cuda3__47maximumIiEEE10Policy1000EPiSB_iS8_iiNS5_3std3__410__identityEEEvT0_T1_T2_T3_T4_T6_,(.L_x_1380 - _ZN3cub18CUB_300001_SM_10006detail6reduce28DeviceReduceSingleTileKernelINS2_10policy_hubIiyN4cuda3__47maximumIiEEE10Policy1000EPiSB_iS8_iiNS5_3std3__410__identityEEEvT0_T1_T2_T3_T4_T6_)
        .other          _ZN3cub18CUB_300001_SM_10006detail6reduce28DeviceReduceSingleTileKernelINS2_10policy_hubIiyN4cuda3__47maximumIiEEE10Policy1000EPiSB_iS8_iiNS5_3std3__410__identityEEEvT0_T1_T2_T3_T4_T6_,@"STO_CUDA_ENTRY STV_DEFAULT"
_ZN3cub18CUB_300001_SM_10006detail6reduce28DeviceReduceSingleTileKernelINS2_10policy_hubIiyN4cuda3__47maximumIiEEE10Policy1000EPiSB_iS8_iiNS5_3std3__410__identityEEEvT0_T1_T2_T3_T4_T6_:
.text._ZN3cub18CUB_300001_SM_10006detail6reduce28DeviceReduceSingleTileKernelINS2_10policy_hubIiyN4cuda3__47maximumIiEEE10Policy1000EPiSB_iS8_iiNS5_3std3__410__identityEEEvT0_T1_T2_T3_T4_T6_:
[----:B------:R-:W-:Y:S01]  /*0000*/  LDC R1, c[0x0][0x37c] ;  /* 0x0000df00ff017b82 */ /* 0x000fe20000000800 */
[----:B------:R-:W0:Y:S01]  /*0010*/  LDCU UR4, c[0x0][0x390] ;  /* 0x00007200ff0477ac */ /* 0x000e220008000800 */
[----:B------:R-:W1:Y:S01]  /*0020*/  LDCU.64 UR6, c[0x0][0x358] ;  /* 0x00006b00ff0677ac */ /* 0x000e620008000a00 */
[----:B0-----:R-:W-:-:S05]  /*0030*/  IMAD.U32 R2, RZ, RZ, UR4 ;  /* 0x00000004ff027e24 */ /* 0x001fca000f8e00ff */
[----:B------:R-:W-:-:S13]  /*0040*/  ISETP.NE.AND P0, PT, R2, RZ, PT ;  /* 0x000000ff0200720c */ /* 0x000fda0003f05270 */
[----:B-1----:R-:W-:Y:S05]  /*0050*/  @P0 BRA `(.L_x_1027) ;  /* 0x00000000001c0947 */ /* 0x002fea0003800000 */
[----:B------:R-:W0:Y:S02]  /*0060*/  S2R R0, SR_TID.X ;  /* 0x0000000000007919 */ /* 0x000e240000002100 */
[----:B0-----:R-:W-:-:S13]  /*0070*/  ISETP.NE.AND P0, PT, R0, RZ, PT ;  /* 0x000000ff0000720c */ /* 0x001fda0003f05270 */
[----:B------:R-:W-:Y:S05]  /*0080*/  @P0 EXIT ;  /* 0x000000000000094d */ /* 0x000fea0003800000 */
[----:B------:R-:W0:Y:S08]  /*0090*/  LDC R5, c[0x0][0x398] ;  /* 0x0000e600ff057b82 */ /* 0x000e300000000800 */
[----:B------:R-:W0:Y:S02]  /*00a0*/  LDC.64 R2, c[0x0][0x388] ;  /* 0x0000e200ff027b82 */ /* 0x000e240000000a00 */
[----:B0-----:R-:W-:Y:S01]  /*00b0*/  STG.E desc[UR6][R2.64], R5 ;  /* 0x0000000502007986 */ /* 0x001fe2000c101906 */
[----:B------:R-:W-:Y:S05]  /*00c0*/  EXIT ;  /* 0x000000000000794d */ /* 0x000fea0003800000 */
.L_x_1027:
[----:B------:R-:W0:Y:S01]  /*00d0*/  LDCU UR4, c[0x0][0x380] ;  /* 0x00007000ff0477ac */ /* 0x000e220008000800 */
[----:B------:R-:W-:Y:S01]  /*00e0*/  BSSY.RECONVERGENT B0, `(.L_x_1028) ;  /* 0x000036c000007945 */ /* 0x000fe20003800200 */
[----:B0-----:R-:W-:-:S09]  /*00f0*/  ULOP3.LUT UP0, URZ, UR4, 0xf, URZ, 0xc0, !UPT ;  /* 0x0000000f04ff7892 */ /* 0x001fd2000f80c0ff */
[----:B------:R-:W-:Y:S05]  /*0100*/  BRA.U UP0, `(.L_x_1029) ;  /* 0x0000001900a47547 */ /* 0x000fea000b800000 */
[----:B------:R-:W-:-:S13]  /*0110*/  ISETP.GT.AND P0, PT, R2, 0xfff, PT ;  /* 0x00000fff0200780c */ /* 0x000fda0003f04270 */
[----:B------:R-:W-:Y:S05]  /*0120*/  @P0 BRA `(.L_x_1030) ;  /* 0x0000000c00640947 */ /* 0x000fea0003800000 */
[----:B------:R-:W0:Y:S01]  /*0130*/  S2R R3, SR_TID.X ;  /* 0x0000000000037919 */ /* 0x000e220000002100 */
[----:B------:R-:W-:Y:S01]  /*0140*/  BSSY.RECONVERGENT B1, `(.L_x_1031) ;  /* 0x0000009000017945 */ /* 0x000fe20003800200 */
[----:B------:R-:W-:Y:S01]  /*0150*/  IMAD.MOV.U32 R0, RZ, RZ, RZ ;  /* 0x000000ffff007224 */ /* 0x000fe200078e00ff */
[----:B0-----:R-:W-:Y:S01]  /*0160*/  ISETP.GE.AND P0, PT, R3, R2, PT ;  /* 0x000000020300720c */ /* 0x001fe20003f06270 */
[----:B------:R-:W-:-:S12]  /*0170*/  IMAD.MOV.U32 R11, RZ, RZ, R3 ;  /* 0x000000ffff0b7224 */ /* 0x000fd800078e0003 */
[----:B------:R-:W-:Y:S05]  /*0180*/  @P0 BRA `(.L_x_1032) ;  /* 0x0000000000100947 */ /* 0x000fea0003800000 */
[----:B------:R-:W0:Y:S02]  /*0190*/  LDC.64 R4, c[0x0][0x380] ;  /* 0x0000e000ff047b82 */ /* 0x000e240000000a00 */
[----:B0-----:R-:W-:-:S05]  /*01a0*/  IMAD.WIDE.U32 R4, R3, 0x4, R4 ;  /* 0x0000000403047825 */ /* 0x001fca00078e0004 */
[----:B------:R0:W5:Y:S01]  /*01b0*/  LDG.E.CONSTANT R0, desc[UR6][R4.64] ;  /* 0x0000000604007981 */ /* 0x000162000c1e9900 */
[----:B------:R-:W-:-:S07]  /*01c0*/  VIADD R11, R3, 0x100 ;  /* 0x00000100030b7836 */ /* 0x000fce0000000000 */
.L_x_1032:
[----:B------:R-:W-:Y:S05]  /*01d0*/  BSYNC.RECONVERGENT B1 ;  /* 0x0000000000017941 */ /* 0x000fea0003800200 */
.L_x_1031:
[----:B------:R-:W-:Y:S01]  /*01e0*/  ISETP.GE.AND P0, PT, R11, R2, PT ;  /* 0x000000020b00720c */ /* 0x000fe20003f06270 */
[----:B------:R-:W-:-:S12]  /*01f0*/  BSSY.RECONVERGENT B1, `(.L_x_1033) ;  /* 0x0000066000017945 */ /* 0x000fd80003800200 */
[----:B------:R-:W-:Y:S05]  /*0200*/  @P0 BRA `(.L_x_1034) ;  /* 0x0000000400900947 */ /* 0x000fea0003800000 */
[----:B0-----:R-:W-:Y:S01]  /*0210*/  LOP3.LUT R5, RZ, R11, RZ, 0x33, !PT ;  /* 0x0000000bff057212 */ /* 0x001fe200078e33ff */
[----:B------:R-:W-:Y:S04]  /*0220*/  BSSY.RECONVERGENT B2, `(.L_x_1035) ;  /* 0x0000015000027945 */ /* 0x000fe80003800200 */
[----:B------:R-:W-:-:S05]  /*0230*/  IMAD.IADD R6, R5, 0x1, R2 ;  /* 0x0000000105067824 */ /* 0x000fca00078e0202 */
[C---:B------:R-:W-:Y:S02]  /*0240*/  LOP3.LUT R4, R6.reuse, 0x300, RZ, 0xc0, !PT ;  /* 0x0000030006047812 */ /* 0x040fe400078ec0ff */
[----:B------:R-:W-:Y:S02]  /*0250*/  ISETP.GE.U32.AND P1, PT, R6, 0x300, PT ;  /* 0x000003000600780c */ /* 0x000fe40003f26070 */
[----:B------:R-:W-:-:S13]  /*0260*/  ISETP.NE.AND P0, PT, R4, 0x300, PT ;  /* 0x000003000400780c */ /* 0x000fda0003f05270 */
[----:B------:R-:W-:Y:S05]  /*0270*/  @!P0 BRA `(.L_x_1036) ;  /* 0x00000000003c8947 */ /* 0x000fea0003800000 */
[----:B------:R-:W0:Y:S01]  /*0280*/  LDC.64 R4, c[0x0][0x380] ;  /* 0x0000e000ff047b82 */ /* 0x000e220000000a00 */
[----:B------:R-:W-:-:S04]  /*0290*/  LEA.HI R6, R6, 0x1, RZ, 0x18 ;  /* 0x0000000106067811 */ /* 0x000fc800078fc0ff */
[----:B------:R-:W-:-:S05]  /*02a0*/  LOP3.LUT R6, R6, 0x3, RZ, 0xc0, !PT ;  /* 0x0000000306067812 */ /* 0x000fca00078ec0ff */
[----:B------:R-:W-:Y:S02]  /*02b0*/  IMAD.MOV R6, RZ, RZ, -R6 ;  /* 0x000000ffff067224 */ /* 0x000fe400078e0a06 */
[----:B0-----:R-:W-:-:S04]  /*02c0*/  IMAD.WIDE.U32 R4, R11, 0x4, R4 ;  /* 0x000000040b047825 */ /* 0x001fc800078e0004 */
[----:B------:R-:W-:-:S07]  /*02d0*/  IMAD.MOV.U32 R7, RZ, RZ, R5 ;  /* 0x000000ffff077224 */ /* 0x000fce00078e0005 */
.L_x_1037:
[----:B------:R-:W-:-:S06]  /*02e0*/  IMAD.MOV.U32 R5, RZ, RZ, R7 ;  /* 0x000000ffff057224 */ /* 0x000fcc00078e0007 */
[----:B------:R0:W2:Y:S01]  /*02f0*/  LDG.E.CONSTANT R5, desc[UR6][R4.64] ;  /* 0x0000000604057981 */ /* 0x0000a2000c1e9900 */
[----:B------:R-:W-:Y:S02]  /*0300*/  VIADD R6, R6, 0x1 ;  /* 0x0000000106067836 */ /* 0x000fe40000000000 */
[----:B------:R-:W-:-:S03]  /*0310*/  VIADD R11, R11, 0x100 ;  /* 0x000001000b0b7836 */ /* 0x000fc60000000000 */
[----:B------:R-:W-:Y:S02]  /*0320*/  ISETP.NE.AND P0, PT, R6, RZ, PT ;  /* 0x000000ff0600720c */ /* 0x000fe40003f05270 */
[----:B0-----:R-:W-:-:S05]  /*0330*/  IADD3 R4, P2, PT, R4, 0x400, RZ ;  /* 0x0000040004047810 */ /* 0x001fca0007f5e0ff */
[----:B------:R-:W-:Y:S01]  /*0340*/  IMAD.X R7, RZ, RZ, R7, P2 ;  /* 0x000000ffff077224 */ /* 0x000fe200010e0607 */
[----:B--2--5:R-:W-:-:S05]  /*0350*/  VIMNMX R0, PT, PT, R5, R0, !PT ;  /* 0x0000000005007248 */ /* 0x024fca0007fe0100 */
[----:B------:R-:W-:Y:S05]  /*0360*/  @P0 BRA `(.L_x_1037) ;  /* 0xfffffffc00dc0947 */ /* 0x000fea000383ffff */
.L_x_1036:
[----:B------:R-:W-:Y:S05]  /*0370*/  BSYNC.RECONVERGENT B2 ;  /* 0x0000000000027941 */ /* 0x000fea0003800200 */
.L_x_1035:
[----:B------:R-:W-:Y:S05]  /*0380*/  @!P1 BRA `(.L_x_1034) ;  /* 0x0000000400309947 */ /* 0x000fea0003800000 */
[----:B------:R-:W-:Y:S01]  /*0390*/  IMAD.IADD R4, R2, 0x1, -R11 ;  /* 0x0000000102047824 */ /* 0x000fe200078e0a0b */
[----:B------:R-:W-:Y:S01]  /*03a0*/  BSSY.RECONVERGENT B2, `(.L_x_1038) ;  /* 0x0000029000027945 */ /* 0x000fe20003800200 */
[----:B------:R-:W-:-:S03]  /*03b0*/  PLOP3.LUT P0, PT, PT, PT, PT, 0x80, 0x8 ;  /* 0x000000000008781c */ /* 0x000fc60003f0f070 */
[----:B------:R-:W-:-:S13]  /*03c0*/  ISETP.GT.AND P1, PT, R4, 0xc00, PT ;  /* 0x00000c000400780c */ /* 0x000fda0003f24270 */
[----:B------:R-:W-:Y:S05]  /*03d0*/  @!P1 BRA `(.L_x_1039) ;  /* 0x0000000000949947 */ /* 0x000fea0003800000 */
[----:B------:R-:W-:Y:S01]  /*03e0*/  PLOP3.LUT P0, PT, PT, PT, PT, 0x8, 0x80 ;  /* 0x000000000080781c */ /* 0x000fe20003f0e170 */
[----:B------:R-:W-:-:S12]  /*03f0*/  VIADD R10, R2, 0xfffff400 ;  /* 0xfffff400020a7836 */ /* 0x000fd80000000000 */
.L_x_1040:
[----:B------:R-:W0:Y:S01]  /*0400*/  LDC.64 R6, c[0x0][0x380] ;  /* 0x0000e000ff067b82 */ /* 0x000e220000000a00 */
[C---:B------:R-:W-:Y:S02]  /*0410*/  VIADD R9, R11.reuse, 0x400 ;  /* 0x000004000b097836 */ /* 0x040fe40000000000 */
[C---:B------:R-:W-:Y:S02]  /*0420*/  VIADD R5, R11.reuse, 0x800 ;  /* 0x000008000b057836 */ /* 0x040fe40000000000 */
[----:B0-----:R-:W-:-:S05]  /*0430*/  IMAD.WIDE R22, R11, 0x4, R6 ;  /* 0x000000040b167825 */ /* 0x001fca00078e0206 */
[----:B------:R-:W2:Y:S01]  /*0440*/  LDG.E.CONSTANT R12, desc[UR6][R22.64] ;  /* 0x00000006160c7981 */ /* 0x000ea2000c1e9900 */
[----:B------:R-:W-:-:S03]  /*0450*/  IMAD.WIDE R8, R9, 0x4, R6 ;  /* 0x0000000409087825 */ /* 0x000fc600078e0206 */
[----:B------:R-:W2:Y:S04]  /*0460*/  LDG.E.CONSTANT R13, desc[UR6][R22.64+0x400] ;  /* 0x00040006160d7981 */ /* 0x000ea8000c1e9900 */
[----:B------:R-:W3:Y:S04]  /*0470*/  LDG.E.CONSTANT R14, desc[UR6][R22.64+0x800] ;  /* 0x00080006160e7981 */ /* 0x000ee8000c1e9900 */
[----:B------:R-:W3:Y:S01]  /*0480*/  LDG.E.CONSTANT R21, desc[UR6][R22.64+0xc00] ;  /* 0x000c000616157981 */ /* 0x000ee2000c1e9900 */
[----:B------:R-:W-:-:S03]  /*0490*/  IMAD.WIDE R4, R5, 0x4, R6 ;  /* 0x0000000405047825 */ /* 0x000fc600078e0206 */
[----:B------:R-:W4:Y:S04]  /*04a0*/  LDG.E.CONSTANT R17, desc[UR6][R8.64] ;  /* 0x0000000608117981 */ /* 0x000f28000c1e9900 */
[----:B------:R-:W4:Y:S01]  /*04b0*/  LDG.E.CONSTANT R16, desc[UR6][R8.64+0x400] ;  /* 0x0004000608107981 */ /* 0x000f22000c1e9900 */
[----:B------:R-:W-:-:S03]  /*04c0*/  VIADD R25, R11, 0xc00 ;  /* 0x00000c000b197836 */ /* 0x000fc60000000000 */
[----:B------:R-:W4:Y:S04]  /*04d0*/  LDG.E.CONSTANT R15, desc[UR6][R8.64+0x800] ;  /* 0x00080006080f7981 */ /* 0x000f28000c1e9900 */
[----:B------:R-:W4:Y:S01]  /*04e0*/  LDG.E.CONSTANT R20, desc[UR6][R8.64+0xc00] ;  /* 0x000c000608147981 */ /* 0x000f22000c1e9900 */
[----:B------:R-:W-:-:S03]  /*04f0*/  IMAD.WIDE R6, R25, 0x4, R6 ;  /* 0x0000000419067825 */ /* 0x000fc600078e0206 */
[----:B------:R-:W4:Y:S04]  /*0500*/  LDG.E.CONSTANT R19, desc[UR6][R4.64] ;  /* 0x0000000604137981 */ /* 0x000f28000c1e9900 */
[----:B------:R-:W4:Y:S04]  /*0510*/  LDG.E.CONSTANT R18, desc[UR6][R4.64+0x400] ;  /* 0x0004000604127981 */ /* 0x000f28000c1e9900 */
[----:B------:R-:W4:Y:S04]  /*0520*/  LDG.E.CONSTANT R23, desc[UR6][R4.64+0x800] ;  /* 0x0008000604177981 */ /* 0x000f28000c1e9900 */
[----:B------:R-:W4:Y:S04]  /*0530*/  LDG.E.CONSTANT R24, desc[UR6][R4.64+0xc00] ;  /* 0x000c000604187981 */ /* 0x000f28000c1e9900 */
[----:B------:R-:W4:Y:S04]  /*0540*/  LDG.E.CONSTANT R25, desc[UR6][R6.64] ;  /* 0x0000000606197981 */ /* 0x000f28000c1e9900 */
[----:B------:R-:W4:Y:S04]  /*0550*/  LDG.E.CONSTANT R26, desc[UR6][R6.64+0x400] ;  /* 0x00040006061a7981 */ /* 0x000f28000c1e9900 */
[----:B------:R-:W4:Y:S04]  /*0560*/  LDG.E.CONSTANT R22, desc[UR6][R6.64+0x800] ;  /* 0x0008000606167981 */ /* 0x000f28000c1e9900 */
[----:B------:R-:W4:Y:S01]  /*0570*/  LDG.E.CONSTANT R27, desc[UR6][R6.64+0xc00] ;  /* 0x000c0006061b7981 */ /* 0x000f22000c1e9900 */
[----:B------:R-:W-:-:S05]  /*0580*/  VIADD R11, R11, 0x1000 ;  /* 0x000010000b0b7836 */ /* 0x000fca0000000000 */
[----:B------:R-:W-:Y:S02]  /*0590*/  ISETP.GE.AND P1, PT, R11, R10, PT ;  /* 0x0000000a0b00720c */ /* 0x000fe40003f26270 */
[----:B--2--5:R-:W-:-:S04]  /*05a0*/  VIMNMX3 R12, R0, R12, R13, !PT ;  /* 0x0000000c000c720f */ /* 0x024fc8000780010d */
[----:B---3--:R-:W-:-:S04]  /*05b0*/  VIMNMX3 R12, R12, R14, R21, !PT ;  /* 0x0000000e0c0c720f */ /* 0x008fc80007800115 */
[----:B----4-:R-:W-:-:S04]  /*05c0*/  VIMNMX3 R12, R12, R17, R16, !PT ;  /* 0x000000110c0c720f */ /* 0x010fc80007800110 */
[----:B------:R-:W-:-:S04]  /*05d0*/  VIMNMX3 R12, R12, R15, R20, !PT ;  /* 0x0000000f0c0c720f */ /* 0x000fc80007800114 */
[----:B------:R-:W-:-:S04]  /*05e0*/  VIMNMX3 R12, R12, R19, R18, !PT ;  /* 0x000000130c0c720f */ /* 0x000fc80007800112 */
[----:B------:R-:W-:-:S04]  /*05f0*/  VIMNMX3 R12, R12, R23, R24, !PT ;  /* 0x000000170c0c720f */ /* 0x000fc80007800118 */
[----:B------:R-:W-:-:S04]  /*0600*/  VIMNMX3 R25, R12, R25, R26, !PT ;  /* 0x000000190c19720f */ /* 0x000fc8000780011a */
[----:B------:R-:W-:Y:S01]  /*0610*/  VIMNMX3 R0, R25, R22, R27, !PT ;  /* 0x000000161900720f */ /* 0x000fe2000780011b */
[----:B------:R-:W-:Y:S06]  /*0620*/  @!P1 BRA `(.L_x_1040) ;  /* 0xfffffffc00749947 */ /* 0x000fec000383ffff */
.L_x_1039:
[----:B------:R-:W-:Y:S05]  /*0630*/  BSYNC.RECONVERGENT B2 ;  /* 0x0000000000027941 */ /* 0x000fea0003800200 */
.L_x_1038:
[----:B------:R-:W-:Y:S01]  /*0640*/  IMAD.IADD R4, R2, 0x1, -R11 ;  /* 0x0000000102047824 */ /* 0x000fe200078e0a0b */
[----:B------:R-:W-:Y:S04]  /*0650*/  BSSY.RECONVERGENT B2, `(.L_x_1041) ;  /* 0x0000015000027945 */ /* 0x000fe80003800200 */
[----:B------:R-:W-:-:S13]  /*0660*/  ISETP.GT.AND P1, PT, R4, 0x400, PT ;  /* 0x000004000400780c */ /* 0x000fda0003f24270 */
[----:B------:R-:W-:Y:S05]  /*0670*/  @!P1 BRA `(.L_x_1042) ;  /* 0x0000000000489947 */ /* 0x000fea0003800000 */
[----:B------:R-:W0:Y:S01]  /*0680*/  LDC.64 R6, c[0x0][0x380] ;  /* 0x0000e000ff067b82 */ /* 0x000e220000000a00 */
[C---:B------:R-:W-:Y:S02]  /*0690*/  VIADD R13, R11.reuse, 0x400 ;  /* 0x000004000b0d7836 */ /* 0x040fe40000000000 */
[----:B0-----:R-:W-:-:S05]  /*06a0*/  IMAD.WIDE R4, R11, 0x4, R6 ;  /* 0x000000040b047825 */ /* 0x001fca00078e0206 */
[----:B------:R-:W2:Y:S01]  /*06b0*/  LDG.E.CONSTANT R9, desc[UR6][R4.64] ;  /* 0x0000000604097981 */ /* 0x000ea2000c1e9900 */
[----:B------:R-:W-:-:S03]  /*06c0*/  IMAD.WIDE R6, R13, 0x4, R6 ;  /* 0x000000040d067825 */ /* 0x000fc600078e0206 */
[----:B------:R-:W2:Y:S04]  /*06d0*/  LDG.E.CONSTANT R8, desc[UR6][R4.64+0x400] ;  /* 0x0004000604087981 */ /* 0x000ea8000c1e9900 */
[----:B------:R-:W3:Y:S04]  /*06e0*/  LDG.E.CONSTANT R13, desc[UR6][R4.64+0x800] ;  /* 0x00080006040d7981 */ /* 0x000ee8000c1e9900 */
[----:B------:R-:W3:Y:S04]  /*06f0*/  LDG.E.CONSTANT R10, desc[UR6][R4.64+0xc00] ;  /* 0x000c0006040a7981 */ /* 0x000ee8000c1e9900 */
[----:B------:R-:W4:Y:S04]  /*0700*/  LDG.E.CONSTANT R15, desc[UR6][R6.64] ;  /* 0x00000006060f7981 */ /* 0x000f28000c1e9900 */
[----:B------:R-:W4:Y:S04]  /*0710*/  LDG.E.CONSTANT R12, desc[UR6][R6.64+0x400] ;  /* 0x00040006060c7981 */ /* 0x000f28000c1e9900 */
[----:B------:R-:W4:Y:S04]  /*0720*/  LDG.E.CONSTANT R17, desc[UR6][R6.64+0x800] ;  /* 0x0008000606117981 */ /* 0x000f28000c1e9900 */
[----:B------:R-:W4:Y:S01]  /*0730*/  LDG.E.CONSTANT R14, desc[UR6][R6.64+0xc00] ;  /* 0x000c0006060e7981 */ /* 0x000f22000c1e9900 */
[----:B------:R-:W-:Y:S01]  /*0740*/  PLOP3.LUT P0, PT, PT, PT, PT, 0x8, 0x80 ;  /* 0x000000000080781c */ /* 0x000fe20003f0e170 */
[----:B------:R-:W-:Y:S01]  /*0750*/  VIADD R11, R11, 0x800 ;  /* 0x000008000b0b7836 */ /* 0x000fe20000000000 */
[----:B--2--5:R-:W-:-:S04]  /*0760*/  VIMNMX3 R8, R0, R9, R8, !PT ;  /* 0x000000090008720f */ /* 0x024fc80007800108 */
[----:B---3--:R-:W-:-:S04]  /*0770*/  VIMNMX3 R8, R8, R13, R10, !PT ;  /* 0x0000000d0808720f */ /* 0x008fc8000780010a */
[----:B----4-:R-:W-:-:S04]  /*0780*/  VIMNMX3 R8, R8, R15, R12, !PT ;  /* 0x0000000f0808720f */ /* 0x010fc8000780010c */
[----:B------:R-:W-:-:S07]  /*0790*/  VIMNMX3 R0, R8, R17, R14, !PT ;  /* 0x000000110800720f */ /* 0x000fce000780010e */
.L_x_1042:
[----:B------:R-:W-:Y:S05]  /*07a0*/  BSYNC.RECONVERGENT B2 ;  /* 0x0000000000027941 */ /* 0x000fea0003800200 */
.L_x_1041:
[----:B------:R-:W-:-:S13]  /*07b0*/  ISETP.LT.OR P0, PT, R11, R2, P0 ;  /* 0x000000020b00720c */ /* 0x000fda0000701670 */
[----:B------:R-:W-:Y:S05]  /*07c0*/  @!P0 BRA `(.L_x_1034) ;  /* 0x0000000000208947 */ /* 0x000fea0003800000 */
[----:B------:R-:W0:Y:S02]  /*07d0*/  LDC.64 R4, c[0x0][0x380] ;  /* 0x0000e000ff047b82 */ /* 0x000e240000000a00 */
[----:B0-----:R-:W-:-:S05]  /*07e0*/  IMAD.WIDE R4, R11, 0x4, R4 ;  /* 0x000000040b047825 */ /* 0x001fca00078e0204 */
[----:B------:R-:W2:Y:S04]  /*07f0*/  LDG.E.CONSTANT R7, desc[UR6][R4.64] ;  /* 0x0000000604077981 */ /* 0x000ea8000c1e9900 */
[----:B------:R-:W2:Y:S04]  /*0800*/  LDG.E.CONSTANT R6, desc[UR6][R4.64+0x400] ;  /* 0x0004000604067981 */ /* 0x000ea8000c1e9900 */
[----:B------:R-:W3:Y:S04]  /*0810*/  LDG.E.CONSTANT R9, desc[UR6][R4.64+0x800] ;  /* 0x0008000604097981 */ /* 0x000ee8000c1e9900 */
[----:B------:R-:W3:Y:S01]  /*0820*/  LDG.E.CONSTANT R8, desc[UR6][R4.64+0xc00] ;  /* 0x000c000604087981 */ /* 0x000ee2000c1e9900 */
[----:B--2--5:R-:W-:-:S04]  /*0830*/  VIMNMX3 R0, R0, R7, R6, !PT ;  /* 0x000000070000720f */ /* 0x024fc80007800106 */
[----:B---3--:R-:W-:-:S07]  /*0840*/  VIMNMX3 R0, R0, R9, R8, !PT ;  /* 0x000000090000720f */ /* 0x008fce0007800108 */
.L_x_1034:
[----:B------:R-:W-:Y:S05]  /*0850*/  BSYNC.RECONVERGENT B1 ;  /* 0x0000000000017941 */ /* 0x000fea0003800200 */
.L_x_1033:
[----:B------:R-:W-:Y:S01]  /*0860*/  ISETP.GE.AND P0, PT, R2, 0x100, PT ;  /* 0x000001000200780c */ /* 0x000fe20003f06270 */
[----:B-----5:R-:W-:-:S12]  /*0870*/  IMAD.MOV.U32 R9, RZ, RZ, R0 ;  /* 0x000000ffff097224 */ /* 0x020fd800078e0000 */
[----:B------:R-:W-:Y:S05]  /*0880*/  @!P0 BRA `(.L_x_1043) ;  /* 0x0000000000a08947 */ /* 0x000fea0003800000 */
[----:B------:R-:W1:Y:S01]  /*0890*/  S2R R6, SR_LANEID ;  /* 0x0000000000067919 */ /* 0x000e620000000000 */
[----:B------:R-:W2:Y:S02]  /*08a0*/  SHFL.DOWN PT, R0, R9, 0x1, 0x1f ;  /* 0x08201f0009007f89 */ /* 0x000ea400000e0000 */
[----:B--2---:R-:W-:Y:S02]  /*08b0*/  VIMNMX R0, PT, PT, R0, R9, !PT ;  /* 0x0000000900007248 */ /* 0x004fe40007fe0100 */
[C---:B-1----:R-:W-:Y:S02]  /*08c0*/  ISETP.GT.AND P0, PT, R6.reuse, 0x1e, PT ;  /* 0x0000001e0600780c */ /* 0x042fe40003f04270 */
[C---:B------:R-:W-:Y:S02]  /*08d0*/  ISETP.NE.AND P1, PT, R6.reuse, RZ, PT ;  /* 0x000000ff0600720c */ /* 0x040fe40003f25270 */
[----:B------:R-:W-:Y:S02]  /*08e0*/  SEL R0, R9, R0, P0 ;  /* 0x0000000009007207 */ /* 0x000fe40000000000 */
[----:B------:R-:W-:-:S03]  /*08f0*/  ISETP.GT.AND P0, PT, R6, 0x1d, PT ;  /* 0x0000001d0600780c */ /* 0x000fc60003f04270 */
[----:B0-----:R-:W0:Y:S06]  /*0900*/  SHFL.DOWN PT, R5, R0, 0x2, 0x1f ;  /* 0x08401f0000057f89 */ /* 0x001e2c00000e0000 */
[----:B------:R-:W1:Y:S01]  /*0910*/  @!P1 S2R R7, SR_CgaCtaId ;  /* 0x0000000000079919 */ /* 0x000e620000008800 */
[----:B------:R-:W-:Y:S02]  /*0920*/  @!P1 MOV R4, 0x400 ;  /* 0x0000040000049802 */ /* 0x000fe40000000f00 */
[----:B------:R-:W-:-:S04]  /*0930*/  @!P1 SHF.R.U32.HI R2, RZ, 0x3, R3 ;  /* 0x00000003ff029819 */ /* 0x000fc80000011603 */
[----:B------:R-:W-:Y:S02]  /*0940*/  @!P1 LOP3.LUT R2, R2, 0x7c, RZ, 0xc0, !PT ;  /* 0x0000007c02029812 */ /* 0x000fe400078ec0ff */
[----:B0-----:R-:W-:Y:S02]  /*0950*/  @!P0 VIMNMX R0, PT, PT, R0, R5, !PT ;  /* 0x0000000500008248 */ /* 0x001fe40007fe0100 */
[----:B------:R-:W-:-:S03]  /*0960*/  ISETP.GT.AND P0, PT, R6, 0x1b, PT ;  /* 0x0000001b0600780c */ /* 0x000fc60003f04270 */
[----:B------:R-:W0:Y:S01]  /*0970*/  SHFL.DOWN PT, R5, R0, 0x4, 0x1f ;  /* 0x08801f0000057f89 */ /* 0x000e2200000e0000 */
[----:B-1----:R-:W-:-:S05]  /*0980*/  @!P1 LEA R7, R7, R4, 0x18 ;  /* 0x0000000407079211 */ /* 0x002fca00078ec0ff */
[----:B------:R-:W-:-:S04]  /*0990*/  @!P1 IMAD.IADD R2, R2, 0x1, R7 ;  /* 0x0000000102029824 */ /* 0x000fc800078e0207 */
[----:B0-----:R-:W-:Y:S02]  /*09a0*/  @!P0 VIMNMX R0, PT, PT, R0, R5, !PT ;  /* 0x0000000500008248 */ /* 0x001fe40007fe0100 */
[----:B------:R-:W-:-:S03]  /*09b0*/  ISETP.GT.AND P0, PT, R6, 0x17, PT ;  /* 0x000000170600780c */ /* 0x000fc60003f04270 */
[----:B------:R-:W0:Y:S10]  /*09c0*/  SHFL.DOWN PT, R5, R0, 0x8, 0x1f ;  /* 0x09001f0000057f89 */ /* 0x000e3400000e0000 */
[----:B0-----:R-:W-:-:S02]  /*09d0*/  @!P0 VIMNMX R0, PT, PT, R0, R5, !PT ;  /* 0x0000000500008248 */ /* 0x001fc40007fe0100 */
[----:B------:R-:W-:-:S03]  /*09e0*/  ISETP.NE.AND P0, PT, R3, RZ, PT ;  /* 0x000000ff0300720c */ /* 0x000fc60003f05270 */
[----:B------:R-:W0:Y:S02]  /*09f0*/  SHFL.DOWN PT, R5, R0, 0x10, 0x1f ;  /* 0x0a001f0000057f89 */ /* 0x000e2400000e0000 */
[----:B0-----:R-:W-:-:S05]  /*0a00*/  VIMNMX R7, PT, PT, R0, R5, !PT ;  /* 0x0000000500077248 */ /* 0x001fca0007fe0100 */
[----:B------:R0:W-:Y:S01]  /*0a10*/  @!P1 STS [R2+0x8], R7 ;  /* 0x0000080702009388 */ /* 0x0001e20000000800 */
[----:B------:R-:W-:Y:S01]  /*0a20*/  BAR.SYNC.DEFER_BLOCKING 0x0 ;  /* 0x0000000000007b1d */ /* 0x000fe20000010000 */
[----:B------:R-:W-:-:S04]  /*0a30*/  ISETP.GT.AND P1, PT, R6, 0xf, PT ;  /* 0x0000000f0600780c */ /* 0x000fc80003f24270 */
[----:B------:R-:W-:Y:S01]  /*0a40*/  SEL R5, R0, R7, P1 ;  /* 0x0000000700057207 */ /* 0x000fe20000800000 */
[----:B------:R-:W-:Y:S08]  /*0a50*/  @P0 BRA `(.L_x_1044) ;  /* 0x0000002c00500947 */ /* 0x000ff00003800000 */
[----:B------:R-:W1:Y:S01]  /*0a60*/  S2UR UR5, SR_CgaCtaId ;  /* 0x00000000000579c3 */ /* 0x000e620000008800 */
[----:B------:R-:W-:Y:S02]  /*0a70*/  UMOV UR4, 0x400 ;  /* 0x0000040000047882 */ /* 0x000fe40000000000 */
[----:B-1----:R-:W-:-:S09]  /*0a80*/  ULEA UR4, UR5, UR4, 0x18 ;  /* 0x0000000405047291 */ /* 0x002fd2000f8ec0ff */
[----:B------:R-:W-:Y:S04]  /*0a90*/  LDS R0, [UR4+0xc] ;  /* 0x00000c04ff007984 */ /* 0x000fe80008000800 */
[----:B------:R-:W1:Y:S04]  /*0aa0*/  LDS.128 R8, [UR4+0x10] ;  /* 0x00001004ff087984 */ /* 0x000e680008000c00 */
[----:B0-----:R-:W0:Y:S01]  /*0ab0*/  LDS.64 R2, [UR4+0x20] ;  /* 0x00002004ff027984 */ /* 0x001e220008000a00 */
[----:B-1----:R-:W-:-:S04]  /*0ac0*/  VIMNMX3 R0, R5, R0, R8, !PT ;  /* 0x000000000500720f */ /* 0x002fc80007800108 */
[----:B------:R-:W-:-:S04]  /*0ad0*/  VIMNMX3 R0, R0, R9, R10, !PT ;  /* 0x000000090000720f */ /* 0x000fc8000780010a */
[----:B0-----:R-:W-:-:S04]  /*0ae0*/  VIMNMX3 R0, R0, R11, R2, !PT ;  /* 0x0000000b0000720f */ /* 0x001fc80007800102 */
[----:B------:R-:W-:Y:S01]  /*0af0*/  VIMNMX R5, PT, PT, R0, R3, !PT ;  /* 0x0000000300057248 */ /* 0x000fe20007fe0100 */
[----:B------:R-:W-:Y:S06]  /*0b00*/  BRA `(.L_x_1044) ;  /* 0x0000002c00247947 */ /* 0x000fec0003800000 */
.L_x_1043:
[----:B------:R-:W1:Y:S01]  /*0b10*/  S2R R6, SR_LANEID ;  /* 0x0000000000067919 */ /* 0x000e620000000000 */
[----:B------:R-:W-:-:S04]  /*0b20*/  LOP3.LUT R0, R3, 0x3e0, RZ, 0xc0, !PT ;  /* 0x000003e003007812 */ /* 0x000fc800078ec0ff */
[----:B------:R-:W-:Y:S01]  /*0b30*/  LOP3.LUT R7, RZ, R0, RZ, 0x33, !PT ;  /* 0x00000000ff077212 */ /* 0x000fe200078e33ff */
[----:B0-----:R-:W-:-:S04]  /*0b40*/  VIADD R5, R0, 0x20 ;  /* 0x0000002000057836 */ /* 0x001fc80000000000 */
[----:B------:R-:W-:Y:S01]  /*0b50*/  IMAD.IADD R7, R7, 0x1, R2 ;  /* 0x0000000107077824 */ /* 0x000fe200078e0202 */
[----:B------:R-:W-:-:S04]  /*0b60*/  ISETP.GT.AND P0, PT, R5, R2, PT ;  /* 0x000000020500720c */ /* 0x000fc80003f04270 */
[----:B------:R-:W-:-:S05]  /*0b70*/  SEL R7, R7, 0x1f, P0 ;  /* 0x0000001f07077807 */ /* 0x000fca0000000000 */
[----:B------:R-:W0:Y:S01]  /*0b80*/  SHFL.DOWN PT, R0, R9, 0x1, R7 ;  /* 0x0820000009007989 */ /* 0x000e2200000e0007 */
[C---:B-1----:R-:W-:Y:S01]  /*0b90*/  ISETP.GE.AND P0, PT, R6.reuse, R7, PT ;  /* 0x000000070600720c */ /* 0x042fe20003f06270 */
[C---:B------:R-:W-:Y:S01]  /*0ba0*/  VIADD R4, R6.reuse, 0x2 ;  /* 0x0000000206047836 */ /* 0x040fe20000000000 */
[----:B------:R-:W-:-:S11]  /*0bb0*/  ISETP.NE.AND P1, PT, R6, RZ, PT ;  /* 0x000000ff0600720c */ /* 0x000fd60003f25270 */
[----:B0-----:R-:W-:Y:S02]  /*0bc0*/  @!P0 VIMNMX R9, PT, PT, R0, R9, !PT ;  /* 0x0000000900098248 */ /* 0x001fe40007fe0100 */
[----:B------:R-:W-:Y:S01]  /*0bd0*/  ISETP.GT.AND P0, PT, R4, R7, PT ;  /* 0x000000070400720c */ /* 0x000fe20003f04270 */
[----:B------:R-:W-:Y:S01]  /*0be0*/  VIADD R4, R6, 0x4 ;  /* 0x0000000406047836 */ /* 0x000fe20000000000 */
[----:B------:R-:W0:Y:S01]  /*0bf0*/  @!P1 S2R R8, SR_CgaCtaId ;  /* 0x0000000000089919 */ /* 0x000e220000008800 */
[----:B------:R-:W-:Y:S01]  /*0c00*/  @!P1 MOV R5, 0x400 ;  /* 0x0000040000059802 */ /* 0x000fe20000000f00 */
[----:B------:R-:W1:Y:S09]  /*0c10*/  SHFL.DOWN PT, R0, R9, 0x2, R7 ;  /* 0x0840000009007989 */ /* 0x000e7200000e0007 */
[----:B-1----:R-:W-:-:S02]  /*0c20*/  @!P0 VIMNMX R9, PT, PT, R9, R0, !PT ;  /* 0x0000000009098248 */ /* 0x002fc40007fe0100 */
[----:B------:R-:W-:Y:S01]  /*0c30*/  ISETP.GT.AND P0, PT, R4, R7, PT ;  /* 0x000000070400720c */ /* 0x000fe20003f04270 */
[----:B------:R-:W-:Y:S01]  /*0c40*/  VIADD R4, R6, 0x8 ;  /* 0x0000000806047836 */ /* 0x000fe20000000000 */
[----:B0-----:R-:W-:Y:S01]  /*0c50*/  @!P1 LEA R5, R8, R5, 0x18 ;  /* 0x0000000508059211 */ /* 0x001fe200078ec0ff */
[----:B------:R-:W0:Y:S10]  /*0c60*/  SHFL.DOWN PT, R0, R9, 0x4, R7 ;  /* 0x0880000009007989 */ /* 0x000e3400000e0007 */
[----:B0-----:R-:W-:-:S02]  /*0c70*/  @!P0 VIMNMX R9, PT, PT, R9, R0, !PT ;  /* 0x0000000009098248 */ /* 0x001fc40007fe0100 */
[----:B------:R-:W-:Y:S01]  /*0c80*/  ISETP.GT.AND P0, PT, R4, R7, PT ;  /* 0x000000070400720c */ /* 0x000fe20003f04270 */
[----:B------:R-:W-:Y:S02]  /*0c90*/  VIADD R4, R6, 0x10 ;  /* 0x0000001006047836 */ /* 0x000fe40000000000 */
[----:B------:R-:W0:Y:S10]  /*0ca0*/  SHFL.DOWN PT, R0, R9, 0x8, R7 ;  /* 0x0900000009007989 */ /* 0x000e3400000e0007 */
[----:B0-----:R-:W-:-:S02]  /*0cb0*/  @!P0 VIMNMX R9, PT, PT, R9, R0, !PT ;  /* 0x0000000009098248 */ /* 0x001fc40007fe0100 */
[----:B------:R-:W-:Y:S02]  /*0cc0*/  ISETP.GT.AND P0, PT, R4, R7, PT ;  /* 0x000000070400720c */ /* 0x000fe40003f04270 */
[----:B------:R-:W-:Y:S01]  /*0cd0*/  @!P1 SHF.R.U32.HI R4, RZ, 0x3, R3 ;  /* 0x00000003ff049819 */ /* 0x000fe20000011603 */
[----:B------:R-:W0:Y:S03]  /*0ce0*/  SHFL.DOWN PT, R0, R9, 0x10, R7 ;  /* 0x0a00000009007989 */ /* 0x000e2600000e0007 */
[----:B------:R-:W-:-:S05]  /*0cf0*/  @!P1 LOP3.LUT R4, R4, 0x7c, RZ, 0xc0, !PT ;  /* 0x0000007c04049812 */ /* 0x000fca00078ec0ff */
[----:B------:R-:W-:Y:S02]  /*0d00*/  @!P1 IMAD.IADD R4, R4, 0x1, R5 ;  /* 0x0000000104049824 */ /* 0x000fe400078e0205 */
[----:B0-----:R-:W-:Y:S02]  /*0d10*/  @!P0 VIMNMX R9, PT, PT, R9, R0, !PT ;  /* 0x0000000009098248 */ /* 0x001fe40007fe0100 */
[----:B------:R-:W-:-:S03]  /*0d20*/  ISETP.NE.AND P0, PT, R3, RZ, PT ;  /* 0x000000ff0300720c */ /* 0x000fc60003f05270 */
[----:B------:R-:W-:-:S05]  /*0d30*/  IMAD.MOV.U32 R5, RZ, RZ, R9 ;  /* 0x000000ffff057224 */ /* 0x000fca00078e0009 */
[----:B------:R4:W-:Y:S01]  /*0d40*/  @!P1 STS [R4+0x8], R5 ;  /* 0x0000080504009388 */ /* 0x0009e20000000800 */
[----:B------:R-:W-:Y:S06]  /*0d50*/  BAR.SYNC.DEFER_BLOCKING 0x0 ;  /* 0x0000000000007b1d */ /* 0x000fec0000010000 */
[----:B------:R-:W-:Y:S05]  /*0d60*/  @P0 BRA `(.L_x_1044) ;  /* 0x00000028008c0947 */ /* 0x000fea0003800000 */
[----:B------:R-:W0:Y:S01]  /*0d70*/  S2UR UR5, SR_CgaCtaId ;  /* 0x00000000000579c3 */ /* 0x000e220000008800 */
[----:B------:R-:W-:Y:S01]  /*0d80*/  UMOV UR4, 0x400 ;  /* 0x0000040000047882 */ /* 0x000fe20000000000 */
[C---:B------:R-:W-:Y:S02]  /*0d90*/  ISETP.GT.AND P2, PT, R2.reuse, 0x20, PT ;  /* 0x000000200200780c */ /* 0x040fe40003f44270 */
[C---:B------:R-:W-:Y:S02]  /*0da0*/  ISETP.GT.AND P4, PT, R2.reuse, 0x40, PT ;  /* 0x000000400200780c */ /* 0x040fe40003f84270 */
[C---:B------:R-:W-:Y:S02]  /*0db0*/  ISETP.GT.AND P3, PT, R2.reuse, 0x60, PT ;  /* 0x000000600200780c */ /* 0x040fe40003f64270 */
[----:B------:R-:W-:Y:S01]  /*0dc0*/  ISETP.GT.AND P1, PT, R2, 0x80, PT ;  /* 0x000000800200780c */ /* 0x000fe20003f24270 */
[----:B0-----:R-:W-:-:S09]  /*0dd0*/  ULEA UR4, UR5, UR4, 0x18 ;  /* 0x0000000405047291 */ /* 0x001fd2000f8ec0ff */
[----:B------:R-:W4:Y:S04]  /*0de0*/  LDS R0, [UR4+0xc] ;  /* 0x00000c04ff007984 */ /* 0x000f280008000800 */
[----:B------:R-:W0:Y:S04]  /*0df0*/  LDS.128 R8, [UR4+0x10] ;  /* 0x00001004ff087984 */ /* 0x000e280008000c00 */
[----:B------:R-:W1:Y:S01]  /*0e00*/  LDS.64 R6, [UR4+0x20] ;  /* 0x00002004ff067984 */ /* 0x000e620008000a00 */
[----:B----4-:R-:W-:Y:S02]  /*0e10*/  @P2 VIMNMX R5, PT, PT, R5, R0, !PT ;  /* 0x0000000005052248 */ /* 0x010fe40007fe0100 */
[----:B------:R-:W-:-:S02]  /*0e20*/  ISETP.GT.AND P2, PT, R2, 0xa0, PT ;  /* 0x000000a00200780c */ /* 0x000fc40003f44270 */
[----:B0-----:R-:W-:Y:S02]  /*0e30*/  @P4 VIMNMX R5, PT, PT, R5, R8, !PT ;  /* 0x0000000805054248 */ /* 0x001fe40007fe0100 */
[C---:B------:R-:W-:Y:S02]  /*0e40*/  ISETP.GT.AND P4, PT, R2.reuse, 0xc0, PT ;  /* 0x000000c00200780c */ /* 0x040fe40003f84270 */
[----:B------:R-:W-:Y:S02]  /*0e50*/  @P3 VIMNMX R5, PT, PT, R5, R9, !PT ;  /* 0x0000000905053248 */ /* 0x000fe40007fe0100 */
[----:B------:R-:W-:Y:S02]  /*0e60*/  ISETP.GT.AND P3, PT, R2, 0xe0, PT ;  /* 0x000000e00200780c */ /* 0x000fe40003f64270 */
[----:B------:R-:W-:-:S04]  /*0e70*/  @P1 VIMNMX R5, PT, PT, R5, R10, !PT ;  /* 0x0000000a05051248 */ /* 0x000fc80007fe0100 */
[----:B------:R-:W-:-:S04]  /*0e80*/  @P2 VIMNMX R5, PT, PT, R5, R11, !PT ;  /* 0x0000000b05052248 */ /* 0x000fc80007fe0100 */
[----:B-1----:R-:W-:-:S04]  /*0e90*/  @P4 VIMNMX R5, PT, PT, R5, R6, !PT ;  /* 0x0000000605054248 */ /* 0x002fc80007fe0100 */
[----:B------:R-:W-:Y:S01]  /*0ea0*/  @P3 VIMNMX R5, PT, PT, R5, R7, !PT ;  /* 0x0000000705053248 */ /* 0x000fe20007fe0100 */
[----:B------:R-:W-:Y:S06]  /*0eb0*/  BRA `(.L_x_1044) ;  /* 0x0000002800387947 */ /* 0x000fec0003800000 */
.L_x_1030:
[----:B------:R-:W0:Y:S01]  /*0ec0*/  S2R R0, SR_TID.X ;  /* 0x0000000000007919 */ /* 0x000e220000002100 */
[----:B------:R-:W1:Y:S01]  /*0ed0*/  LDC.64 R20, c[0x0][0x380] ;  /* 0x0000e000ff147b82 */ /* 0x000e620000000a00 */
[----:B0-----:R-:W-:-:S04]  /*0ee0*/  IMAD.SHL.U32 R3, R0, 0x4, RZ ;  /* 0x0000000400037824 */ /* 0x001fc800078e00ff */
[----:B-1----:R-:W-:-:S05]  /*0ef0*/  IMAD.WIDE.U32 R20, R3, 0x4, R20 ;  /* 0x0000000403147825 */ /* 0x002fca00078e0014 */
[----:B------:R-:W2:Y:S04]  /*0f00*/  LDG.E.128.CONSTANT R4, desc[UR6][R20.64] ;  /* 0x0000000614047981 */ /* 0x000ea8000c1e9d00 */
[----:B------:R-:W3:Y:S04]  /*0f10*/  LDG.E.128.CONSTANT R8, desc[UR6][R20.64+0x1000] ;  /* 0x0010000614087981 */ /* 0x000ee8000c1e9d00 */
[----:B------:R-:W4:Y:S04]  /*0f20*/  LDG.E.128.CONSTANT R12, desc[UR6][R20.64+0x2000] ;  /* 0x00200006140c7981 */ /* 0x000f28000c1e9d00 */
[----:B------:R-:W5:Y:S01]  /*0f30*/  LDG.E.128.CONSTANT R16, desc[UR6][R20.64+0x3000] ;  /* 0x0030000614107981 */ /* 0x000f62000c1e9d00 */
[----:B------:R-:W-:Y:S01]  /*0f40*/  ISETP.GE.U32.AND P0, PT, R2, 0x2000, PT ;  /* 0x000020000200780c */ /* 0x000fe20003f06070 */
[----:B------:R-:W-:Y:S01]  /*0f50*/  IMAD.MOV.U32 R23, RZ, RZ, 0x1000 ;  /* 0x00001000ff177424 */ /* 0x000fe200078e00ff */
[----:B--2---:R-:W-:-:S02]  /*0f60*/  VIMNMX3 R4, R4, R5, R6, !PT ;  /* 0x000000050404720f */ /* 0x004fc40007800106 */
[----:B---3--:R-:W-:Y:S02]  /*0f70*/  VIMNMX3 R7, R7, R8, R9, !PT ;  /* 0x000000080707720f */ /* 0x008fe40007800109 */
[----:B----4-:R-:W-:Y:S02]  /*0f80*/  VIMNMX3 R10, R10, R11, R12, !PT ;  /* 0x0000000b0a0a720f */ /* 0x010fe4000780010c */
[----:B------:R-:W-:Y:S02]  /*0f90*/  VIMNMX3 R13, R13, R14, R15, !PT ;  /* 0x0000000e0d0d720f */ /* 0x000fe4000780010f */
[----:B-----5:R-:W-:Y:S02]  /*0fa0*/  VIMNMX3 R18, R16, R17, R18, !PT ;  /* 0x000000111012720f */ /* 0x020fe40007800112 */
[----:B------:R-:W-:Y:S02]  /*0fb0*/  VIMNMX3 R4, R4, R7, R10, !PT ;  /* 0x000000070404720f */ /* 0x000fe4000780010a */
[----:B------:R-:W-:-:S04]  /*0fc0*/  VIMNMX3 R13, R13, R18, R19, !PT ;  /* 0x000000120d0d720f */ /* 0x000fc80007800113 */
[----:B------:R-:W-:Y:S01]  /*0fd0*/  VIMNMX R3, PT, PT, R4, R13, !PT ;  /* 0x0000000d04037248 */ /* 0x000fe20007fe0100 */
[----:B------:R-:W-:Y:S06]  /*0fe0*/  @!P0 BRA `(.L_x_1045) ;  /* 0x0000000000608947 */ /* 0x000fec0003800000 */
[----:B------:R-:W0:Y:S01]  /*0ff0*/  LDC R24, c[0x0][0x390] ;  /* 0x0000e400ff187b82 */ /* 0x000e220000000800 */
[----:B------:R-:W-:Y:S02]  /*1000*/  VIADD R22, R2, 0xfffff000 ;  /* 0xfffff00002167836 */ /* 0x000fe40000000000 */
[----:B------:R-:W-:-:S07]  /*1010*/  IMAD.MOV.U32 R23, RZ, RZ, 0x1000 ;  /* 0x00001000ff177424 */ /* 0x000fce00078e00ff */
.L_x_1047:
[----:B------:R-:W-:-:S05]  /*1020*/  IMAD.WIDE R26, R23, 0x4, R20 ;  /* 0x00000004171a7825 */ /* 0x000fca00078e0214 */
[----:B------:R-:W2:Y:S04]  /*1030*/  LDG.E.128.CONSTANT R4, desc[UR6][R26.64] ;  /* 0x000000061a047981 */ /* 0x000ea8000c1e9d00 */
[----:B------:R-:W3:Y:S04]  /*1040*/  LDG.E.128.CONSTANT R8, desc[UR6][R26.64+0x1000] ;  /* 0x001000061a087981 */ /* 0x000ee8000c1e9d00 */
[----:B------:R-:W4:Y:S04]  /*1050*/  LDG.E.128.CONSTANT R12, desc[UR6][R26.64+0x2000] ;  /* 0x002000061a0c7981 */ /* 0x000f28000c1e9d00 */
[----:B------:R-:W5:Y:S01]  /*1060*/  LDG.E.128.CONSTANT R16, desc[UR6][R26.64+0x3000] ;  /* 0x003000061a107981 */ /* 0x000f62000c1e9d00 */
[----:B0-----:R-:W-:Y:S01]  /*1070*/  IMAD.MOV.U32 R2, RZ, RZ, R24 ;  /* 0x000000ffff027224 */ /* 0x001fe200078e0018 */
[----:B--2---:R-:W-:-:S03]  /*1080*/  VIMNMX3 R3, R3, R4, R5, !PT ;  /* 0x000000040303720f */ /* 0x004fc60007800105 */
[----:B------:R-:W-:Y:S01]  /*1090*/  IMAD.IADD R4, R2, 0x1, -R23 ;  /* 0x0000000102047824 */ /* 0x000fe200078e0a17 */
[----:B---3--:R-:W-:-:S04]  /*10a0*/  VIMNMX3 R6, R6, R7, R8, !PT ;  /* 0x000000070606720f */ /* 0x008fc80007800108 */
[----:B------:R-:W-:Y:S02]  /*10b0*/  ISETP.GE.AND P0, PT, R4, 0x1000, PT ;  /* 0x000010000400780c */ /* 0x000fe40003f06270 */
[----:B------:R-:W-:Y:S02]  /*10c0*/  VIMNMX3 R8, R9, R10, R11, !PT ;  /* 0x0000000a0908720f */ /* 0x000fe4000780010b */
[----:B----4-:R-:W-:Y:S02]  /*10d0*/  VIMNMX3 R12, R12, R13, R14, !PT ;  /* 0x0000000d0c0c720f */ /* 0x010fe4000780010e */
[----:B-----5:R-:W-:Y:S02]  /*10e0*/  VIMNMX3 R15, R15, R16, R17, !PT ;  /* 0x000000100f0f720f */ /* 0x020fe40007800111 */
[----:B------:R-:W-:Y:S02]  /*10f0*/  VIMNMX R18, PT, PT, R18, R19, !PT ;  /* 0x0000001312127248 */ /* 0x000fe40007fe0100 */
[----:B------:R-:W-:-:S02]  /*1100*/  VIMNMX3 R3, R3, R6, R8, !PT ;  /* 0x000000060303720f */ /* 0x000fc40007800108 */
[----:B------:R-:W-:-:S04]  /*1110*/  VIMNMX3 R12, R12, R15, R18, !PT ;  /* 0x0000000f0c0c720f */ /* 0x000fc80007800112 */
[----:B------:R-:W-:Y:S01]  /*1120*/  VIMNMX R3, PT, PT, R3, R12, !PT ;  /* 0x0000000c03037248 */ /* 0x000fe20007fe0100 */
[----:B------:R-:W-:Y:S06]  /*1130*/  @!P0 BRA `(.L_x_1046) ;  /* 0x0000000400fc8947 */ /* 0x000fec0003800000 */
[----:B------:R-:W-:-:S05]  /*1140*/  VIADD R23, R23, 0x1000 ;  /* 0x0000100017177836 */ /* 0x000fca0000000000 */
[----:B------:R-:W-:-:S13]  /*1150*/  ISETP.GT.AND P0, PT, R23, R22, PT ;  /* 0x000000161700720c */ /* 0x000fda0003f04270 */
[----:B------:R-:W-:Y:S05]  /*1160*/  @!P0 BRA `(.L_x_1047) ;  /* 0xfffffffc00ac8947 */ /* 0x000fea000383ffff */
.L_x_1045:
[----:B------:R-:W-:-:S13]  /*1170*/  ISETP.GE.AND P0, PT, R23, R2, PT ;  /* 0x000000021700720c */ /* 0x000fda0003f06270 */
[----:B------:R-:W-:Y:S05]  /*1180*/  @P0 BRA `(.L_x_1046) ;  /* 0x0000000400e80947 */ /* 0x000fea0003800000 */
[----:B------:R-:W-:Y:S01]  /*1190*/  IMAD.IADD R11, R2, 0x1, -R23 ;  /* 0x00000001020b7824 */ /* 0x000fe200078e0a17 */
[----:B------:R-:W-:Y:S04]  /*11a0*/  BSSY.RECONVERGENT B1, `(.L_x_1046) ;  /* 0x0000078000017945 */ /* 0x000fe80003800200 */
[----:B------:R-:W-:-:S13]  /*11b0*/  ISETP.GE.AND P0, PT, R0, R11, PT ;  /* 0x0000000b0000720c */ /* 0x000fda0003f06270 */
[----:B------:R-:W-:Y:S05]  /*11c0*/  @P0 BRA `(.L_x_1048) ;  /* 0x0000000400d40947 */ /* 0x000fea0003800000 */
[----:B------:R-:W-:Y:S01]  /*11d0*/  LOP3.LUT R4, RZ, R0, RZ, 0x33, !PT ;  /* 0x00000000ff047212 */ /* 0x000fe200078e33ff */
[----:B------:R-:W-:Y:S03]  /*11e0*/  BSSY.RECONVERGENT B2, `(.L_x_1049) ;  /* 0x0000015000027945 */ /* 0x000fe60003800200 */
[----:B------:R-:W-:-:S04]  /*11f0*/  IADD3 R4, PT, PT, -R23, R2, R4 ;  /* 0x0000000217047210 */ /* 0x000fc80007ffe104 */
[C---:B------:R-:W-:Y:S02]  /*1200*/  LOP3.LUT R2, R4.reuse, 0x300, RZ, 0xc0, !PT ;  /* 0x0000030004027812 */ /* 0x040fe400078ec0ff */
[----:B------:R-:W-:Y:S02]  /*1210*/  ISETP.GE.U32.AND P1, PT, R4, 0x300, PT ;  /* 0x000003000400780c */ /* 0x000fe40003f26070 */
[----:B------:R-:W-:Y:S01]  /*1220*/  ISETP.NE.AND P0, PT, R2, 0x300, PT ;  /* 0x000003000200780c */ /* 0x000fe20003f05270 */
[----:B------:R-:W-:-:S12]  /*1230*/  IMAD.MOV.U32 R2, RZ, RZ, R0 ;  /* 0x000000ffff027224 */ /* 0x000fd800078e0000 */
[----:B------:R-:W-:Y:S05]  /*1240*/  @!P0 BRA `(.L_x_1050) ;  /* 0x0000000000388947 */ /* 0x000fea0003800000 */
[----:B------:R-:W0:Y:S01]  /*1250*/  LDC.64 R6, c[0x0][0x380] ;  /* 0x0000e000ff067b82 */ /* 0x000e220000000a00 */
[----:B------:R-:W-:Y:S01]  /*1260*/  LEA.HI R2, R4, 0x1, RZ, 0x18 ;  /* 0x0000000104027811 */ /* 0x000fe200078fc0ff */
[----:B------:R-:W-:-:S03]  /*1270*/  IMAD.IADD R9, R0, 0x1, R23 ;  /* 0x0000000100097824 */ /* 0x000fc600078e0217 */
[----:B------:R-:W-:Y:S01]  /*1280*/  LOP3.LUT R4, R2, 0x3, RZ, 0xc0, !PT ;  /* 0x0000000302047812 */ /* 0x000fe200078ec0ff */
[----:B------:R-:W-:-:S04]  /*1290*/  IMAD.MOV.U32 R2, RZ, RZ, R0 ;  /* 0x000000ffff027224 */ /* 0x000fc800078e0000 */
[----:B------:R-:W-:-:S07]  /*12a0*/  IMAD.MOV R8, RZ, RZ, -R4 ;  /* 0x000000ffff087224 */ /* 0x000fce00078e0a04 */
.L_x_1051:
[----:B0-----:R-:W-:-:S06]  /*12b0*/  IMAD.WIDE.U32 R4, R9, 0x4, R6 ;  /* 0x0000000409047825 */ /* 0x001fcc00078e0006 */
[----:B------:R-:W2:Y:S01]  /*12c0*/  LDG.E.CONSTANT R4, desc[UR6][R4.64] ;  /* 0x0000000604047981 */ /* 0x000ea2000c1e9900 */
[----:B------:R-:W-:Y:S02]  /*12d0*/  VIADD R8, R8, 0x1 ;  /* 0x0000000108087836 */ /* 0x000fe40000000000 */
[----:B------:R-:W-:Y:S02]  /*12e0*/  VIADD R2, R2, 0x100 ;  /* 0x0000010002027836 */ /* 0x000fe40000000000 */
[----:B------:R-:W-:Y:S01]  /*12f0*/  VIADD R9, R9, 0x100 ;  /* 0x0000010009097836 */ /* 0x000fe20000000000 */
[----:B------:R-:W-:Y:S02]  /*1300*/  ISETP.NE.AND P0, PT, R8, RZ, PT ;  /* 0x000000ff0800720c */ /* 0x000fe40003f05270 */
[----:B--2---:R-:W-:-:S11]  /*1310*/  VIMNMX R3, PT, PT, R4, R3, !PT ;  /* 0x0000000304037248 */ /* 0x004fd60007fe0100 */
[----:B------:R-:W-:Y:S05]  /*1320*/  @P0 BRA `(.L_x_1051) ;  /* 0xfffffffc00e00947 */ /* 0x000fea000383ffff */
.L_x_1050:
[----:B------:R-:W-:Y:S05]  /*1330*/  BSYNC.RECONVERGENT B2 ;  /* 0x0000000000027941 */ /* 0x000fea0003800200 */
.L_x_1049:
[----:B------:R-:W-:Y:S05]  /*1340*/  @!P1 BRA `(.L_x_1048) ;  /* 0x0000000400749947 */ /* 0x000fea0003800000 */
[----:B------:R-:W0:Y:S01]  /*1350*/  LDCU.64 UR4, c[0x0][0x380] ;  /* 0x00007000ff0477ac */ /* 0x000e220008000a00 */
[----:B------:R-:W-:Y:S01]  /*1360*/  IMAD.IADD R7, R11, 0x1, -R2 ;  /* 0x000000010b077824 */ /* 0x000fe200078e0a02 */
[C---:B------:R-:W-:Y:S01]  /*1370*/  IADD3 R5, P0, PT, R2.reuse, R23, RZ ;  /* 0x0000001702057210 */ /* 0x040fe20007f1e0ff */
[----:B------:R-:W-:Y:S01]  /*1380*/  BSSY.RECONVERGENT B2, `(.L_x_1052) ;  /* 0x0000033000027945 */ /* 0x000fe20003800200 */
[----:B------:R-:W-:Y:S02]  /*1390*/  IMAD.IADD R13, R2, 0x1, R23 ;  /* 0x00000001020d7824 */ /* 0x000fe400078e0217 */
[----:B------:R-:W-:Y:S01]  /*13a0*/  ISETP.GT.AND P1, PT, R7, 0xc00, PT ;  /* 0x00000c000700780c */ /* 0x000fe20003f24270 */
[----:B------:R-:W-:Y:S01]  /*13b0*/  IMAD.X R6, RZ, RZ, RZ, P0 ;  /* 0x000000ffff067224 */ /* 0x000fe200000e06ff */
[----:B0-----:R-:W-:-:S04]  /*13c0*/  LEA R4, P0, R5, UR4, 0x2 ;  /* 0x0000000405047c11 */ /* 0x001fc8000f8010ff */
[----:B------:R-:W-:Y:S02]  /*13d0*/  LEA.HI.X R5, R5, UR5, R6, 0x2, P0 ;  /* 0x0000000505057c11 */ /* 0x000fe400080f1406 */
[----:B------:R-:W-:-:S05]  /*13e0*/  IADD3 R4, P0, PT, R4, 0x800, RZ ;  /* 0x0000080004047810 */ /* 0x000fca0007f1e0ff */
[----:B------:R-:W-:Y:S01]  /*13f0*/  IMAD.X R5, RZ, RZ, R5, P0 ;  /* 0x000000ffff057224 */ /* 0x000fe200000e0605 */
[----:B------:R-:W-:Y:S01]  /*1400*/  PLOP3.LUT P0, PT, PT, PT, PT, 0x80, 0x8 ;  /* 0x000000000008781c */ /* 0x000fe20003f0f070 */
[----:B------:R-:W-:-:S12]  /*1410*/  @!P1 BRA `(.L_x_1053) ;  /* 0x0000000000a49947 */ /* 0x000fd80003800000 */
[----:B------:R-:W-:Y:S01]  /*1420*/  PLOP3.LUT P0, PT, PT, PT, PT, 0x8, 0x80 ;  /* 0x000000000080781c */ /* 0x000fe20003f0e170 */
[----:B------:R-:W-:-:S12]  /*1430*/  VIADD R15, R11, 0xfffff400 ;  /* 0xfffff4000b0f7836 */ /* 0x000fd80000000000 */
.L_x_1054:
[----:B------:R-:W0:Y:S01]  /*1440*/  LDC.64 R6, c[0x0][0x380] ;  /* 0x0000e000ff067b82 */ /* 0x000e220000000a00 */
[C---:B------:R-:W-:Y:S01]  /*1450*/  VIADD R25, R13.reuse, 0x400 ;  /* 0x000004000d197836 */ /* 0x040fe20000000000 */
[----:B------:R-:W2:Y:S01]  /*1460*/  LDG.E.CONSTANT R10, desc[UR6][R4.64+-0x400] ;  /* 0xfffc0006040a7981 */ /* 0x000ea2000c1e9900 */
[----:B------:R-:W-:-:S03]  /*1470*/  VIADD R9, R13, 0x800 ;  /* 0x000008000d097836 */ /* 0x000fc60000000000 */
[----:B------:R-:W3:Y:S04]  /*1480*/  LDG.E.CONSTANT R21, desc[UR6][R4.64] ;  /* 0x0000000604157981 */ /* 0x000ee8000c1e9900 */
[----:B------:R-:W3:Y:S04]  /*1490*/  LDG.E.CONSTANT R18, desc[UR6][R4.64+0x400] ;  /* 0x0004000604127981 */ /* 0x000ee8000c1e9900 */
[----:B------:R-:W4:Y:S01]  /*14a0*/  LDG.E.CONSTANT R16, desc[UR6][R4.64+0xc00] ;  /* 0x000c000604107981 */ /* 0x000f22000c1e9900 */
[----:B------:R-:W-:-:S03]  /*14b0*/  VIADD R27, R13, 0xc00 ;  /* 0x00000c000d1b7836 */ /* 0x000fc60000000000 */
[----:B------:R-:W5:Y:S04]  /*14c0*/  LDG.E.CONSTANT R17, desc[UR6][R4.64+0x1000] ;  /* 0x0010000604117981 */ /* 0x000f68000c1e9900 */
[----:B------:R-:W5:Y:S01]  /*14d0*/  LDG.E.CONSTANT R14, desc[UR6][R4.64+0x1400] ;  /* 0x00140006040e7981 */ /* 0x000f62000c1e9900 */
[----:B0-----:R-:W-:-:S03]  /*14e0*/  IMAD.WIDE.U32 R22, R13, 0x4, R6 ;  /* 0x000000040d167825 */ /* 0x001fc600078e0006 */
[----:B------:R-:W5:Y:S04]  /*14f0*/  LDG.E.CONSTANT R20, desc[UR6][R4.64+0x1c00] ;  /* 0x001c000604147981 */ /* 0x000f68000c1e9900 */
[----:B------:R-:W2:Y:S01]  /*1500*/  LDG.E.CONSTANT R12, desc[UR6][R22.64] ;  /* 0x00000006160c7981 */ /* 0x000ea2000c1e9900 */
[----:B------:R-:W-:-:S05]  /*1510*/  IMAD.WIDE.U32 R24, R25, 0x4, R6 ;  /* 0x0000000419187825 */ /* 0x000fca00078e0006 */
[----:B------:R-:W4:Y:S01]  /*1520*/  LDG.E.CONSTANT R19, desc[UR6][R24.64] ;  /* 0x0000000618137981 */ /* 0x000f22000c1e9900 */
[----:B------:R-:W-:-:S03]  /*1530*/  IMAD.WIDE.U32 R8, R9, 0x4, R6 ;  /* 0x0000000409087825 */ /* 0x000fc600078e0006 */
[----:B------:R-:W5:Y:S01]  /*1540*/  LDG.E.CONSTANT R23, desc[UR6][R4.64+0x2000] ;  /* 0x0020000604177981 */ /* 0x000f62000c1e9900 */
[----:B------:R-:W-:-:S03]  /*1550*/  IMAD.WIDE.U32 R6, R27, 0x4, R6 ;  /* 0x000000041b067825 */ /* 0x000fc600078e0006 */
[----:B------:R-:W5:Y:S04]  /*1560*/  LDG.E.CONSTANT R9, desc[UR6][R8.64] ;  /* 0x0000000608097981 */ /* 0x000f68000c1e9900 */
[----:B------:R-:W5:Y:S04]  /*1570*/  LDG.E.CONSTANT R22, desc[UR6][R4.64+0x2400] ;  /* 0x0024000604167981 */ /* 0x000f68000c1e9900 */
[----:B------:R0:W5:Y:S04]  /*1580*/  LDG.E.CONSTANT R6, desc[UR6][R6.64] ;  /* 0x0000000606067981 */ /* 0x000168000c1e9900 */
[----:B------:R-:W5:Y:S04]  /*1590*/  LDG.E.CONSTANT R25, desc[UR6][R4.64+0x2c00] ;  /* 0x002c000604197981 */ /* 0x000f68000c1e9900 */
[----:B------:R-:W5:Y:S04]  /*15a0*/  LDG.E.CONSTANT R27, desc[UR6][R4.64+0x3000] ;  /* 0x00300006041b7981 */ /* 0x000f68000c1e9900 */
[----:B------:R1:W5:Y:S01]  /*15b0*/  LDG.E.CONSTANT R24, desc[UR6][R4.64+0x3400] ;  /* 0x0034000604187981 */ /* 0x000362000c1e9900 */
[----:B------:R-:W-:-:S05]  /*15c0*/  VIADD R2, R2, 0x1000 ;  /* 0x0000100002027836 */ /* 0x000fca0000000000 */
[----:B------:R-:W-:Y:S02]  /*15d0*/  ISETP.GE.AND P1, PT, R2, R15, PT ;  /* 0x0000000f0200720c */ /* 0x000fe40003f26270 */
[----:B0-----:R-:W-:Y:S01]  /*15e0*/  IADD3 R7, P2, PT, R4, 0x4000, RZ ;  /* 0x0000400004077810 */ /* 0x001fe20007f5e0ff */
[----:B------:R-:W-:-:S04]  /*15f0*/  VIADD R13, R13, 0x1000 ;  /* 0x000010000d0d7836 */ /* 0x000fc80000000000 */
[----:B-1----:R-:W-:Y:S02]  /*1600*/  IMAD.X R5, RZ, RZ, R5, P2 ;  /* 0x000000ffff057224 */ /* 0x002fe400010e0605 */
[----:B------:R-:W-:Y:S01]  /*1610*/  IMAD.MOV.U32 R4, RZ, RZ, R7 ;  /* 0x000000ffff047224 */ /* 0x000fe200078e0007 */
[----:B--2---:R-:W-:-:S04]  /*1620*/  VIMNMX3 R10, R3, R12, R10, !PT ;  /* 0x0000000c030a720f */ /* 0x004fc8000780010a */
[----:B---3--:R-:W-:-:S04]  /*1630*/  VIMNMX3 R10, R10, R21, R18, !PT ;  /* 0x000000150a0a720f */ /* 0x008fc80007800112 */
[----:B----4-:R-:W-:-:S04]  /*1640*/  VIMNMX3 R10, R10, R19, R16, !PT ;  /* 0x000000130a0a720f */ /* 0x010fc80007800110 */
[----:B-----5:R-:W-:-:S04]  /*1650*/  VIMNMX3 R10, R10, R17, R14, !PT ;  /* 0x000000110a0a720f */ /* 0x020fc8000780010e */
[----:B------:R-:W-:-:S04]  /*1660*/  VIMNMX3 R9, R10, R9, R20, !PT ;  /* 0x000000090a09720f */ /* 0x000fc80007800114 */
[----:B------:R-:W-:-:S04]  /*1670*/  VIMNMX3 R9, R9, R23, R22, !PT ;  /* 0x000000170909720f */ /* 0x000fc80007800116 */
[----:B------:R-:W-:-:S04]  /*1680*/  VIMNMX3 R6, R9, R6, R25, !PT ;  /* 0x000000060906720f */ /* 0x000fc80007800119 */
[----:B------:R-:W-:Y:S01]  /*1690*/  VIMNMX3 R3, R6, R27, R24, !PT ;  /* 0x0000001b0603720f */ /* 0x000fe20007800118 */
[----:B------:R-:W-:Y:S06]  /*16a0*/  @!P1 BRA `(.L_x_1054) ;  /* 0xfffffffc00649947 */ /* 0x000fec000383ffff */
.L_x_1053:
[----:B------:R-:W-:Y:S05]  /*16b0*/  BSYNC.RECONVERGENT B2 ;  /* 0x0000000000027941 */ /* 0x000fea0003800200 */
.L_x_1052:
[----:B------:R-:W-:Y:S01]  /*16c0*/  IMAD.IADD R6, R11, 0x1, -R2 ;  /* 0x000000010b067824 */ /* 0x000fe200078e0a02 */
[----:B------:R-:W-:Y:S04]  /*16d0*/  BSSY.RECONVERGENT B2, `(.L_x_1055) ;  /* 0x000001a000027945 */ /* 0x000fe80003800200 */
[----:B------:R-:W-:-:S13]  /*16e0*/  ISETP.GT.AND P1, PT, R6, 0x400, PT ;  /* 0x000004000600780c */ /* 0x000fda0003f24270 */
[----:B------:R-:W-:Y:S05]  /*16f0*/  @!P1 BRA `(.L_x_1056) ;  /* 0x00000000005c9947 */ /* 0x000fea0003800000 */
[----:B------:R-:W0:Y:S01]  /*1700*/  LDC.64 R8, c[0x0][0x380] ;  /* 0x0000e000ff087b82 */ /* 0x000e220000000a00 */
[C---:B------:R-:W-:Y:S01]  /*1710*/  VIADD R15, R13.reuse, 0x400 ;  /* 0x000004000d0f7836 */ /* 0x040fe20000000000 */
[----:B------:R-:W2:Y:S04]  /*1720*/  LDG.E.CONSTANT R10, desc[UR6][R4.64+-0x400] ;  /* 0xfffc0006040a7981 */ /* 0x000ea8000c1e9900 */
[----:B------:R-:W3:Y:S04]  /*1730*/  LDG.E.CONSTANT R12, desc[UR6][R4.64+0x400] ;  /* 0x00040006040c7981 */ /* 0x000ee8000c1e9900 */
[----:B------:R-:W4:Y:S04]  /*1740*/  LDG.E.CONSTANT R14, desc[UR6][R4.64+0xc00] ;  /* 0x000c0006040e7981 */ /* 0x000f28000c1e9900 */
[----:B------:R-:W5:Y:S04]  /*1750*/  LDG.E.CONSTANT R17, desc[UR6][R4.64+0x1000] ;  /* 0x0010000604117981 */ /* 0x000f68000c1e9900 */
[----:B------:R1:W5:Y:S01]  /*1760*/  LDG.E.CONSTANT R16, desc[UR6][R4.64+0x1400] ;  /* 0x0014000604107981 */ /* 0x000362000c1e9900 */
[----:B0-----:R-:W-:-:S04]  /*1770*/  IMAD.WIDE.U32 R6, R13, 0x4, R8 ;  /* 0x000000040d067825 */ /* 0x001fc800078e0008 */
[----:B------:R-:W-:Y:S02]  /*1780*/  IMAD.WIDE.U32 R8, R15, 0x4, R8 ;  /* 0x000000040f087825 */ /* 0x000fe400078e0008 */
[----:B------:R-:W2:Y:S04]  /*1790*/  LDG.E.CONSTANT R6, desc[UR6][R6.64] ;  /* 0x0000000606067981 */ /* 0x000ea8000c1e9900 */
[----:B------:R-:W3:Y:S04]  /*17a0*/  LDG.E.CONSTANT R15, desc[UR6][R4.64] ;  /* 0x00000006040f7981 */ /* 0x000ee8000c1e9900 */
[----:B------:R-:W4:Y:S01]  /*17b0*/  LDG.E.CONSTANT R9, desc[UR6][R8.64] ;  /* 0x0000000608097981 */ /* 0x000f22000c1e9900 */
[----:B------:R-:W-:Y:S01]  /*17c0*/  PLOP3.LUT P0, PT, PT, PT, PT, 0x8, 0x80 ;  /* 0x000000000080781c */ /* 0x000fe20003f0e170 */
[----:B------:R-:W-:-:S02]  /*17d0*/  VIADD R2, R2, 0x800 ;  /* 0x0000080002027836 */ /* 0x000fc40000000000 */
[----:B------:R-:W-:Y:S01]  /*17e0*/  VIADD R13, R13, 0x800 ;  /* 0x000008000d0d7836 */ /* 0x000fe20000000000 */
[----:B--2---:R-:W-:Y:S02]  /*17f0*/  VIMNMX3 R10, R3, R6, R10, !PT ;  /* 0x00000006030a720f */ /* 0x004fe4000780010a */
[----:B------:R-:W-:Y:S02]  /*1800*/  IADD3 R6, P1, PT, R4, 0x2000, RZ ;  /* 0x0000200004067810 */ /* 0x000fe40007f3e0ff */
[----:B---3--:R-:W-:-:S03]  /*1810*/  VIMNMX3 R10, R10, R15, R12, !PT ;  /* 0x0000000f0a0a720f */ /* 0x008fc6000780010c */
[----:B------:R-:W-:Y:S01]  /*1820*/  IMAD.X R7, RZ, RZ, R5, P1 ;  /* 0x000000ffff077224 */ /* 0x000fe200008e0605 */
[----:B----4-:R-:W-:Y:S01]  /*1830*/  VIMNMX3 R10, R10, R9, R14, !PT ;  /* 0x000000090a0a720f */ /* 0x010fe2000780010e */
[----:B-1----:R-:W-:Y:S02]  /*1840*/  IMAD.MOV.U32 R4, RZ, RZ, R6 ;  /* 0x000000ffff047224 */ /* 0x002fe400078e0006 */
[----:B------:R-:W-:Y:S01]  /*1850*/  IMAD.MOV.U32 R5, RZ, RZ, R7 ;  /* 0x000000ffff057224 */ /* 0x000fe200078e0007 */
[----:B-----5:R-:W-:-:S07]  /*1860*/  VIMNMX3 R3, R10, R17, R16, !PT ;  /* 0x000000110a03720f */ /* 0x020fce0007800110 */
.L_x_1056:
[----:B------:R-:W-:Y:S05]  /*1870*/  BSYNC.RECONVERGENT B2 ;  /* 0x0000000000027941 */ /* 0x000fea0003800200 */
.L_x_1055:
[----:B------:R-:W-:-:S13]  /*1880*/  ISETP.LT.OR P0, PT, R2, R11, P0 ;  /* 0x0000000b0200720c */ /* 0x000fda0000701670 */
[----:B------:R-:W-:Y:S05]  /*1890*/  @!P0 BRA `(.L_x_1048) ;  /* 0x0000000000208947 */ /* 0x000fea0003800000 */
[----:B------:R-:W0:Y:S01]  /*18a0*/  LDC.64 R6, c[0x0][0x380] ;  /* 0x0000e000ff067b82 */ /* 0x000e220000000a00 */
[----:B------:R-:W2:Y:S04]  /*18b0*/  LDG.E.CONSTANT R2, desc[UR6][R4.64+-0x400] ;  /* 0xfffc000604027981 */ /* 0x000ea8000c1e9900 */
[----:B------:R-:W3:Y:S04]  /*18c0*/  LDG.E.CONSTANT R9, desc[UR6][R4.64] ;  /* 0x0000000604097981 */ /* 0x000ee8000c1e9900 */
[----:B------:R-:W3:Y:S01]  /*18d0*/  LDG.E.CONSTANT R8, desc[UR6][R4.64+0x400] ;  /* 0x0004000604087981 */ /* 0x000ee2000c1e9900 */
[----:B0-----:R-:W-:-:S06]  /*18e0*/  IMAD.WIDE.U32 R6, R13, 0x4, R6 ;  /* 0x000000040d067825 */ /* 0x001fcc00078e0006 */
[----:B------:R-:W2:Y:S02]  /*18f0*/  LDG.E.CONSTANT R6, desc[UR6][R6.64] ;  /* 0x0000000606067981 */ /* 0x000ea4000c1e9900 */
[----:B--2---:R-:W-:-:S04]  /*1900*/  VIMNMX3 R2, R3, R6, R2, !PT ;  /* 0x000000060302720f */ /* 0x004fc80007800102 */
[----:B---3--:R-:W-:-:S07]  /*1910*/  VIMNMX3 R3, R2, R9, R8, !PT ;  /* 0x000000090203720f */ /* 0x008fce0007800108 */
.L_x_1048:
[----:B------:R-:W-:Y:S05]  /*1920*/  BSYNC.RECONVERGENT B1 ;  /* 0x0000000000017941 */ /* 0x000fea0003800200 */
.L_x_1046:
[----:B------:R-:W0:Y:S01]  /*1930*/  S2R R8, SR_LANEID ;  /* 0x0000000000087919 */ /* 0x000e220000000000 */
[----:B------:R-:W1:Y:S01]  /*1940*/  SHFL.DOWN PT, R2, R3, 0x1, 0x1f ;  /* 0x08201f0003027f89 */ /* 0x000e6200000e0000 */
[C---:B0-----:R-:W-:Y:S02]  /*1950*/  ISETP.GT.AND P0, PT, R8.reuse, 0x1e, PT ;  /* 0x0000001e0800780c */ /* 0x041fe40003f04270 */
[----:B------:R-:W-:-:S11]  /*1960*/  ISETP.NE.AND P1, PT, R8, RZ, PT ;  /* 0x000000ff0800720c */ /* 0x000fd60003f25270 */
[----:B-1----:R-:W-:Y:S02]  /*1970*/  @!P0 VIMNMX R3, PT, PT, R2, R3, !PT ;  /* 0x0000000302038248 */ /* 0x002fe40007fe0100 */
[----:B------:R-:W-:Y:S01]  /*1980*/  ISETP.GT.AND P0, PT, R8, 0x1d, PT ;  /* 0x0000001d0800780c */ /* 0x000fe20003f04270 */
[----:B------:R-:W0:Y:S01]  /*1990*/  @!P1 S2R R6, SR_CgaCtaId ;  /* 0x0000000000069919 */ /* 0x000e220000008800 */
[----:B------:R-:W-:Y:S02]  /*19a0*/  @!P1 MOV R5, 0x400 ;  /* 0x0000040000059802 */ /* 0x000fe40000000f00 */
[----:B------:R-:W-:Y:S01]  /*19b0*/  @!P1 SHF.R.U32.HI R4, RZ, 0x3, R0 ;  /* 0x00000003ff049819 */ /* 0x000fe20000011600 */
[----:B------:R-:W1:Y:S03]  /*19c0*/  SHFL.DOWN PT, R2, R3, 0x2, 0x1f ;  /* 0x08401f0003027f89 */ /* 0x000e6600000e0000 */
[----:B------:R-:W-:-:S05]  /*19d0*/  @!P1 LOP3.LUT R4, R4, 0x7c, RZ, 0xc0, !PT ;  /* 0x0000007c04049812 */ /* 0x000fca00078ec0ff */
[----:B-1----:R-:W-:Y:S02]  /*19e0*/  @!P0 VIMNMX R3, PT, PT, R3, R2, !PT ;  /* 0x0000000203038248 */ /* 0x002fe40007fe0100 */
[----:B------:R-:W-:Y:S02]  /*19f0*/  ISETP.GT.AND P0, PT, R8, 0x1b, PT ;  /* 0x0000001b0800780c */ /* 0x000fe40003f04270 */
[----:B0-----:R-:W-:Y:S01]  /*1a00*/  @!P1 LEA R5, R6, R5, 0x18 ;  /* 0x0000000506059211 */ /* 0x001fe200078ec0ff */
[----:B------:R-:W0:Y:S04]  /*1a10*/  SHFL.DOWN PT, R2, R3, 0x4, 0x1f ;  /* 0x08801f0003027f89 */ /* 0x000e2800000e0000 */
[----:B------:R-:W-:-:S06]  /*1a20*/  @!P1 IMAD.IADD R7, R4, 0x1, R5 ;  /* 0x0000000104079824 */ /* 0x000fcc00078e0205 */
        /* <DEDUP_REMOVED lines=12> */
[----:B------:R-:W0:Y:S01]  /*1af0*/  S2UR UR5, SR_CgaCtaId ;  /* 0x00000000000579c3 */ /* 0x000e220000008800 */
[----:B------:R-:W-:Y:S02]  /*1b00*/  UMOV UR4, 0x400 ;  /* 0x0000040000047882 */ /* 0x000fe40000000000 */
[----:B0-----:R-:W-:-:S09]  /*1b10*/  ULEA UR4, UR5, UR4, 0x18 ;  /* 0x0000000405047291 */ /* 0x001fd2000f8ec0ff */
[----:B------:R-:W-:Y:S04]  /*1b20*/  LDS R0, [UR4+0xc] ;  /* 0x00000c04ff007984 */ /* 0x000fe80008000800 */
[----:B------:R-:W0:Y:S04]  /*1b30*/  LDS.128 R8, [UR4+0x10] ;  /* 0x00001004ff087984 */ /* 0x000e280008000c00 */
[----:B---3--:R-:W1:Y:S01]  /*1b40*/  LDS.64 R2, [UR4+0x20] ;  /* 0x00002004ff027984 */ /* 0x008e620008000a00 */
[----:B0-----:R-:W-:-:S04]  /*1b50*/  VIMNMX3 R0, R5, R0, R8, !PT ;  /* 0x000000000500720f */ /* 0x001fc80007800108 */
[----:B------:R-:W-:-:S04]  /*1b60*/  VIMNMX3 R0, R0, R9, R10, !PT ;  /* 0x000000090000720f */ /* 0x000fc8000780010a */
[----:B-1----:R-:W-:-:S04]  /*1b70*/  VIMNMX3 R0, R0, R11, R2, !PT ;  /* 0x0000000b0000720f */ /* 0x002fc80007800102 */
[----:B------:R-:W-:Y:S01]  /*1b80*/  VIMNMX R5, PT, PT, R0, R3, !PT ;  /* 0x0000000300057248 */ /* 0x000fe20007fe0100 */
[----:B------:R-:W-:Y:S06]  /*1b90*/  BRA `(.L_x_1044) ;  /* 0x0000001c00007947 */ /* 0x000fec0003800000 */
.L_x_1029:
        /* <DEDUP_REMOVED lines=12> */
.L_x_1059:
[----:B------:R-:W-:Y:S05]  /*1c60*/  BSYNC.RECONVERGENT B1 ;  /* 0x0000000000017941 */ /* 0x000fea0003800200 */
.L_x_1058:
        /* <DEDUP_REMOVED lines=16> */
.L_x_1064:
        /* <DEDUP_REMOVED lines=9> */
.L_x_1063:
[----:B------:R-:W-:Y:S05]  /*1e00*/  BSYNC.RECONVERGENT B2 ;  /* 0x0000000000027941 */ /* 0x000fea0003800200 */
.L_x_1062:
        /* <DEDUP_REMOVED lines=8> */
.L_x_1067:
        /* <DEDUP_REMOVED lines=35> */
.L_x_1066:
[----:B------:R-:W-:Y:S05]  /*20c0*/  BSYNC.RECONVERGENT B2 ;  /* 0x0000000000027941 */ /* 0x000fea0003800200 */
.L_x_1065:
        /* <DEDUP_REMOVED lines=22> */
.L_x_1069:
[----:B------:R-:W-:Y:S05]  /*2230*/  BSYNC.RECONVERGENT B2 ;  /* 0x0000000000027941 */ /* 0x000fea0003800200 */
.L_x_1068:
        /* <DEDUP_REMOVED lines=10> */
.L_x_1061:
[----:B------:R-:W-:Y:S05]  /*22e0*/  BSYNC.RECONVERGENT B1 ;  /* 0x0000000000017941 */ /* 0x000fea0003800200 */
.L_x_1060:
        /* <DEDUP_REMOVED lines=37> */
[----:B--2---:R-:W1:Y:S01]  /*2540*/  LDS.64 R2, [UR4+0x20] ;  /* 0x00002004ff027984 */ /* 0x004e620008000a00 */
[----:B0-----:R-:W-:-:S04]  /*2550*/  VIMNMX3 R0, R5, R0, R8, !PT ;  /* 0x000000000500720f */ /* 0x001fc80007800108 */
[----:B------:R-:W-:-:S04]  /*2560*/  VIMNMX3 R0, R0, R9, R10, !PT ;  /* 0x000000090000720f */ /* 0x000fc8000780010a */
[----:B-1----:R-:W-:-:S04]  /*2570*/  VIMNMX3 R0, R0, R11, R2, !PT ;  /* 0x0000000b0000720f */ /* 0x002fc80007800102 */
[----:B------:R-:W-:Y:S01]  /*2580*/  VIMNMX R5, PT, PT, R0, R3, !PT ;  /* 0x0000000300057248 */ /* 0x000fe20007fe0100 */
[----:B------:R-:W-:Y:S06]  /*2590*/  BRA `(.L_x_1044) ;  /* 0x0000001000807947 */ /* 0x000fec0003800000 */
.L_x_1070:
[----:B0-----:R-:W0:Y:S01]  /*25a0*/  S2R R4, SR_LANEID ;  /* 0x0000000000047919 */ /* 0x001e220000000000 */
[----:B------:R-:W-:-:S04]  /*25b0*/  LOP3.LUT R0, R3, 0x3e0, RZ, 0xc0, !PT ;  /* 0x000003e003007812 */ /* 0x000fc800078ec0ff */
[----:B------:R-:W-:Y:S01]  /*25c0*/  LOP3.LUT R9, RZ, R0, RZ, 0x33, !PT ;  /* 0x00000000ff097212 */ /* 0x000fe200078e33ff */
[----:B------:R-:W-:-:S04]  /*25d0*/  VIADD R5, R0, 0x20 ;  /* 0x0000002000057836 */ /* 0x000fc80000000000 */
[----:B------:R-:W-:Y:S01]  /*25e0*/  IMAD.IADD R9, R9, 0x1, R2 ;  /* 0x0000000109097824 */ /* 0x000fe200078e0202 */
[----:B------:R-:W-:-:S04]  /*25f0*/  ISETP.GT.AND P0, PT, R5, R2, PT ;  /* 0x000000020500720c */ /* 0x000fc80003f04270 */
[----:B------:R-:W-:-:S05]  /*2600*/  SEL R6, R9, 0x1f, P0 ;  /* 0x0000001f09067807 */ /* 0x000fca0000000000 */
[----:B------:R-:W1:Y:S01]  /*2610*/  SHFL.DOWN PT, R0, R7, 0x1, R6 ;  /* 0x0820000007007989 */ /* 0x000e6200000e0006 */
[C---:B0-----:R-:W-:Y:S01]  /*2620*/  ISETP.GE.AND P0, PT, R4.reuse, R6, PT ;  /* 0x000000060400720c */ /* 0x041fe20003f06270 */
[C---:B------:R-:W-:Y:S01]  /*2630*/  VIADD R5, R4.reuse, 0x2 ;  /* 0x0000000204057836 */ /* 0x040fe20000000000 */
[----:B------:R-:W-:-:S11]  /*2640*/  ISETP.NE.AND P1, PT, R4, RZ, PT ;  /* 0x000000ff0400720c */ /* 0x000fd60003f25270 */
[----:B-1----:R-:W-:Y:S02]  /*2650*/  @!P0 VIMNMX R7, PT, PT, R0, R7, !PT ;  /* 0x0000000700078248 */ /* 0x002fe40007fe0100 */
[----:B------:R-:W-:Y:S01]  /*2660*/  ISETP.GT.AND P0, PT, R5, R6, PT ;  /* 0x000000060500720c */ /* 0x000fe20003f04270 */
[----:B------:R-:W-:Y:S01]  /*2670*/  VIADD R5, R4, 0x4 ;  /* 0x0000000404057836 */ /* 0x000fe20000000000 */
[----:B------:R-:W0:Y:S01]  /*2680*/  @!P1 S2R R8, SR_CgaCtaId ;  /* 0x0000000000089919 */ /* 0x000e220000008800 */
[----:B------:R-:W1:Y:S10]  /*2690*/  SHFL.DOWN PT, R0, R7, 0x2, R6 ;  /* 0x0840000007007989 */ /* 0x000e7400000e0006 */
[----:B-1----:R-:W-:-:S02]  /*26a0*/  @!P0 VIMNMX R7, PT, PT, R7, R0, !PT ;  /* 0x0000000007078248 */ /* 0x002fc40007fe0100 */
[----:B------:R-:W-:Y:S01]  /*26b0*/  ISETP.GT.AND P0, PT, R5, R6, PT ;  /* 0x000000060500720c */ /* 0x000fe20003f04270 */
[----:B------:R-:W-:Y:S02]  /*26c0*/  VIADD R5, R4, 0x8 ;  /* 0x0000000804057836 */ /* 0x000fe40000000000 */
[----:B------:R-:W1:Y:S10]  /*26d0*/  SHFL.DOWN PT, R0, R7, 0x4, R6 ;  /* 0x0880000007007989 */ /* 0x000e7400000e0006 */
[----:B-1----:R-:W-:-:S02]  /*26e0*/  @!P0 VIMNMX R7, PT, PT, R7, R0, !PT ;  /* 0x0000000007078248 */ /* 0x002fc40007fe0100 */
[----:B------:R-:W-:Y:S01]  /*26f0*/  ISETP.GT.AND P0, PT, R5, R6, PT ;  /* 0x000000060500720c */ /* 0x000fe20003f04270 */
[----:B------:R-:W-:Y:S01]  /*2700*/  VIADD R5, R4, 0x10 ;  /* 0x0000001004057836 */ /* 0x000fe20000000000 */
[----:B------:R-:W-:Y:S01]  /*2710*/  @!P1 SHF.R.U32.HI R4, RZ, 0x3, R3 ;  /* 0x00000003ff049819 */ /* 0x000fe20000011603 */
[----:B------:R-:W1:Y:S03]  /*2720*/  SHFL.DOWN PT, R0, R7, 0x8, R6 ;  /* 0x0900000007007989 */ /* 0x000e6600000e0006 */
[----:B------:R-:W-:-:S07]  /*2730*/  @!P1 LOP3.LUT R4, R4, 0x7c, RZ, 0xc0, !PT ;  /* 0x0000007c04049812 */ /* 0x000fce00078ec0ff */
[----:B-1----:R-:W-:Y:S02]  /*2740*/  @!P0 VIMNMX R7, PT, PT, R7, R0, !PT ;  /* 0x0000000007078248 */ /* 0x002fe40007fe0100 */
[----:B------:R-:W-:Y:S02]  /*2750*/  ISETP.GT.AND P0, PT, R5, R6, PT ;  /* 0x000000060500720c */ /* 0x000fe40003f04270 */
[----:B------:R-:W-:Y:S01]  /*2760*/  @!P1 MOV R5, 0x400 ;  /* 0x0000040000059802 */ /* 0x000fe20000000f00 */
[----:B------:R-:W1:Y:S03]  /*2770*/  SHFL.DOWN PT, R0, R7, 0x10, R6 ;  /* 0x0a00000007007989 */ /* 0x000e6600000e0006 */
[----:B0-----:R-:W-:-:S05]  /*2780*/  @!P1 LEA R5, R8, R5, 0x18 ;  /* 0x0000000508059211 */ /* 0x001fca00078ec0ff */
[----:B------:R-:W-:Y:S02]  /*2790*/  @!P1 IMAD.IADD R4, R4, 0x1, R5 ;  /* 0x0000000104049824 */ /* 0x000fe400078e0205 */
[----:B-1----:R-:W-:Y:S02]  /*27a0*/  @!P0 VIMNMX R7, PT, PT, R7, R0, !PT ;  /* 0x0000000007078248 */ /* 0x002fe40007fe0100 */
        /* <DEDUP_REMOVED lines=12> */
[----:B------:R-:W1:Y:S04]  /*2870*/  LDS R0, [UR4+0xc] ;  /* 0x00000c04ff007984 */ /* 0x000e680008000800 */
[----:B------:R-:W0:Y:S04]  /*2880*/  LDS.128 R8, [UR4+0x10] ;  /* 0x00001004ff087984 */ /* 0x000e280008000c00 */
[----:B------:R-:W2:Y:S01]  /*2890*/  LDS.64 R6, [UR4+0x20] ;  /* 0x00002004ff067984 */ /* 0x000ea20008000a00 */
[----:B-1----:R-:W-:Y:S02]  /*28a0*/  @P2 VIMNMX R5, PT, PT, R5, R0, !PT ;  /* 0x0000000005052248 */ /* 0x002fe40007fe0100 */
[----:B------:R-:W-:-:S02]  /*28b0*/  ISETP.GT.AND P2, PT, R2, 0xa0, PT ;  /* 0x000000a00200780c */ /* 0x000fc40003f44270 */
[----:B0-----:R-:W-:Y:S02]  /*28c0*/  @P4 VIMNMX R5, PT, PT, R5, R8, !PT ;  /* 0x0000000805054248 */ /* 0x001fe40007fe0100 */
[C---:B------:R-:W-:Y:S02]  /*28d0*/  ISETP.GT.AND P4, PT, R2.reuse, 0xc0, PT ;  /* 0x000000c00200780c */ /* 0x040fe40003f84270 */
[----:B------:R-:W-:Y:S02]  /*28e0*/  @P3 VIMNMX R5, PT, PT, R5, R9, !PT ;  /* 0x0000000905053248 */ /* 0x000fe40007fe0100 */
[----:B------:R-:W-:Y:S02]  /*28f0*/  ISETP.GT.AND P3, PT, R2, 0xe0, PT ;  /* 0x000000e00200780c */ /* 0x000fe40003f64270 */
[----:B------:R-:W-:-:S04]  /*2900*/  @P1 VIMNMX R5, PT, PT, R5, R10, !PT ;  /* 0x0000000a05051248 */ /* 0x000fc80007fe0100 */
[----:B------:R-:W-:-:S04]  /*2910*/  @P2 VIMNMX R5, PT, PT, R5, R11, !PT ;  /* 0x0000000b05052248 */ /* 0x000fc80007fe0100 */
[----:B--2---:R-:W-:-:S04]  /*2920*/  @P4 VIMNMX R5, PT, PT, R5, R6, !PT ;  /* 0x0000000605054248 */ /* 0x004fc80007fe0100 */
[----:B------:R-:W-:Y:S01]  /*2930*/  @P3 VIMNMX R5, PT, PT, R5, R7, !PT ;  /* 0x0000000705053248 */ /* 0x000fe20007fe0100 */
[----:B------:R-:W-:Y:S06]  /*2940*/  BRA `(.L_x_1044) ;  /* 0x0000000c00947947 */ /* 0x000fec0003800000 */
.L_x_1057:
[----:B------:R-:W0:Y:S01]  /*2950*/  S2R R8, SR_TID.X ;  /* 0x0000000000087919 */ /* 0x000e220000002100 */
[----:B------:R-:W0:Y:S02]  /*2960*/  LDC.64 R4, c[0x0][0x380] ;  /* 0x0000e000ff047b82 */ /* 0x000e240000000a00 */
[----:B0-----:R-:W-:-:S05]  /*2970*/  IMAD.WIDE.U32 R4, R8, 0x4, R4 ;  /* 0x0000000408047825 */ /* 0x001fca00078e0004 */
[----:B------:R-:W2:Y:S04]  /*2980*/  LDG.E.CONSTANT R20, desc[UR6][R4.64] ;  /* 0x0000000604147981 */ /* 0x000ea8000c1e9900 */
[----:B------:R-:W2:Y:S04]  /*2990*/  LDG.E.CONSTANT R0, desc[UR6][R4.64+0x400] ;  /* 0x0004000604007981 */ /* 0x000ea8000c1e9900 */
[----:B------:R-:W2:Y:S04]  /*29a0*/  LDG.E.CONSTANT R3, desc[UR6][R4.64+0x800] ;  /* 0x0008000604037981 */ /* 0x000ea8000c1e9900 */
[----:B------:R-:W3:Y:S04]  /*29b0*/  LDG.E.CONSTANT R6, desc[UR6][R4.64+0xc00] ;  /* 0x000c000604067981 */ /* 0x000ee8000c1e9900 */
[----:B------:R-:W3:Y:S04]  /*29c0*/  LDG.E.CONSTANT R7, desc[UR6][R4.64+0x1000] ;  /* 0x0010000604077981 */ /* 0x000ee8000c1e9900 */
[----:B------:R-:W3:Y:S04]  /*29d0*/  LDG.E.CONSTANT R9, desc[UR6][R4.64+0x1400] ;  /* 0x0014000604097981 */ /* 0x000ee8000c1e9900 */
[----:B------:R-:W4:Y:S04]  /*29e0*/  LDG.E.CONSTANT R10, desc[UR6][R4.64+0x1800] ;  /* 0x00180006040a7981 */ /* 0x000f28000c1e9900 */
[----:B------:R-:W4:Y:S04]  /*29f0*/  LDG.E.CONSTANT R11, desc[UR6][R4.64+0x1c00] ;  /* 0x001c0006040b7981 */ /* 0x000f28000c1e9900 */
[----:B------:R-:W4:Y:S04]  /*2a00*/  LDG.E.CONSTANT R12, desc[UR6][R4.64+0x2000] ;  /* 0x00200006040c7981 */ /* 0x000f28000c1e9900 */
[----:B------:R-:W5:Y:S04]  /*2a10*/  LDG.E.CONSTANT R13, desc[UR6][R4.64+0x2400] ;  /* 0x00240006040d7981 */ /* 0x000f68000c1e9900 */
[----:B------:R-:W5:Y:S04]  /*2a20*/  LDG.E.CONSTANT R14, desc[UR6][R4.64+0x2800] ;  /* 0x00280006040e7981 */ /* 0x000f68000c1e9900 */
[----:B------:R-:W5:Y:S04]  /*2a30*/  LDG.E.CONSTANT R15, desc[UR6][R4.64+0x2c00] ;  /* 0x002c0006040f7981 */ /* 0x000f68000c1e9900 */
[----:B------:R-:W5:Y:S04]  /*2a40*/  LDG.E.CONSTANT R16, desc[UR6][R4.64+0x3000] ;  /* 0x0030000604107981 */ /* 0x000f68000c1e9900 */
[----:B------:R-:W5:Y:S04]  /*2a50*/  LDG.E.CONSTANT R17, desc[UR6][R4.64+0x3400] ;  /* 0x0034000604117981 */ /* 0x000f68000c1e9900 */
[----:B------:R-:W5:Y:S04]  /*2a60*/  LDG.E.CONSTANT R18, desc[UR6][R4.64+0x3800] ;  /* 0x0038000604127981 */ /* 0x000f68000c1e9900 */
[----:B------:R-:W5:Y:S01]  /*2a70*/  LDG.E.CONSTANT R19, desc[UR6][R4.64+0x3c00] ;  /* 0x003c000604137981 */ /* 0x000f62000c1e9900 */
[----:B------:R-:W-:-:S02]  /*2a80*/  ISETP.GE.U32.AND P0, PT, R2, 0x2000, PT ;  /* 0x000020000200780c */ /* 0x000fc40003f06070 */
[----:B--2---:R-:W-:Y:S02]  /*2a90*/  VIMNMX3 R0, R20, R0, R3, !PT ;  /* 0x000000001400720f */ /* 0x004fe40007800103 */
[----:B---3--:R-:W-:Y:S02]  /*2aa0*/  VIMNMX3 R7, R6, R7, R9, !PT ;  /* 0x000000070607720f */ /* 0x008fe40007800109 */
[----:B----4-:R-:W-:Y:S01]  /*2ab0*/  VIMNMX3 R10, R10, R11, R12, !PT ;  /* 0x0000000b0a0a720f */ /* 0x010fe2000780010c */
[----:B------:R-:W-:-:S03]  /*2ac0*/  IMAD.MOV.U32 R11, RZ, RZ, 0x1000 ;  /* 0x00001000ff0b7424 */ /* 0x000fc600078e00ff */
[----:B------:R-:W-:Y:S02]  /*2ad0*/  VIMNMX3 R0, R0, R7, R10, !PT ;  /* 0x000000070000720f */ /* 0x000fe4000780010a */
[----:B-----5:R-:W-:Y:S02]  /*2ae0*/  VIMNMX3 R14, R13, R14, R15, !PT ;  /* 0x0000000e0d0e720f */ /* 0x020fe4000780010f */
[----:B------:R-:W-:-:S04]  /*2af0*/  VIMNMX3 R16, R16, R17, R18, !PT ;  /* 0x000000111010720f */ /* 0x000fc80007800112 */
[----:B------:R-:W-:-:S04]  /*2b00*/  VIMNMX3 R19, R14, R16, R19, !PT ;  /* 0x000000100e13720f */ /* 0x000fc80007800113 */
[----:B------:R-:W-:Y:S01]  /*2b10*/  VIMNMX R0, PT, PT, R0, R19, !PT ;  /* 0x0000001300007248 */ /* 0x000fe20007fe0100 */
[----:B------:R-:W-:Y:S06]  /*2b20*/  @!P0 BRA `(.L_x_1071) ;  /* 0x0000000000908947 */ /* 0x000fec0003800000 */
[----:B------:R-:W0:Y:S01]  /*2b30*/  LDC R3, c[0x0][0x390] ;  /* 0x0000e400ff037b82 */ /* 0x000e220000000800 */
[----:B------:R-:W-:Y:S02]  /*2b40*/  VIADD R10, R2, 0xfffff000 ;  /* 0xfffff000020a7836 */ /* 0x000fe40000000000 */
[----:B------:R-:W-:-:S07]  /*2b50*/  IMAD.MOV.U32 R11, RZ, RZ, 0x1000 ;  /* 0x00001000ff0b7424 */ /* 0x000fce00078e00ff */
.L_x_1073:
[----:B------:R-:W-:-:S05]  /*2b60*/  IMAD.WIDE R6, R11, 0x4, R4 ;  /* 0x000000040b067825 */ /* 0x000fca00078e0204 */
        /* <DEDUP_REMOVED lines=14> */
[----:B------:R-:W5:Y:S04]  /*2c50*/  LDG.E.CONSTANT R12, desc[UR6][R6.64+0x3800] ;  /* 0x00380006060c7981 */ /* 0x000f68000c1e9900 */
[----:B------:R-:W5:Y:S01]  /*2c60*/  LDG.E.CONSTANT R15, desc[UR6][R6.64+0x3c00] ;  /* 0x003c0006060f7981 */ /* 0x000f62000c1e9900 */
[----:B--2---:R-:W-:Y:S01]  /*2c70*/  VIMNMX3 R17, R0, R17, R2, !PT ;  /* 0x000000110011720f */ /* 0x004fe20007800102 */
[----:B0-----:R-:W-:-:S04]  /*2c80*/  IMAD.MOV.U32 R2, RZ, RZ, R3 ;  /* 0x000000ffff027224 */ /* 0x001fc800078e0003 */
[----:B------:R-:W-:-:S05]  /*2c90*/  IMAD.IADD R0, R2, 0x1, -R11 ;  /* 0x0000000102007824 */ /* 0x000fca00078e0a0b */
[----:B------:R-:W-:Y:S02]  /*2ca0*/  ISETP.GE.AND P0, PT, R0, 0x1000, PT ;  /* 0x000010000000780c */ /* 0x000fe40003f06270 */
[----:B---3--:R-:W-:Y:S02]  /*2cb0*/  VIMNMX3 R16, R16, R19, R18, !PT ;  /* 0x000000131010720f */ /* 0x008fe40007800112 */
[----:B----4-:R-:W-:-:S04]  /*2cc0*/  VIMNMX3 R20, R20, R21, R22, !PT ;  /* 0x000000151414720f */ /* 0x010fc80007800116 */
[----:B------:R-:W-:Y:S02]  /*2cd0*/  VIMNMX3 R16, R17, R16, R20, !PT ;  /* 0x000000101110720f */ /* 0x000fe40007800114 */
[----:B-----5:R-:W-:Y:S02]  /*2ce0*/  VIMNMX3 R23, R23, R24, R25, !PT ;  /* 0x000000181717720f */ /* 0x020fe40007800119 */
[----:B------:R-:W-:Y:S02]  /*2cf0*/  VIMNMX3 R14, R14, R13, R9, !PT ;  /* 0x0000000d0e0e720f */ /* 0x000fe40007800109 */
[----:B------:R-:W-:-:S04]  /*2d00*/  VIMNMX R12, PT, PT, R12, R15, !PT ;  /* 0x0000000f0c0c7248 */ /* 0x000fc80007fe0100 */
[----:B------:R-:W-:-:S04]  /*2d10*/  VIMNMX3 R23, R23, R14, R12, !PT ;  /* 0x0000000e1717720f */ /* 0x000fc8000780010c */
[----:B------:R-:W-:Y:S01]  /*2d20*/  VIMNMX R0, PT, PT, R16, R23, !PT ;  /* 0x0000001710007248 */ /* 0x000fe20007fe0100 */
[----:B------:R-:W-:Y:S06]  /*2d30*/  @!P0 BRA `(.L_x_1072) ;  /* 0x0000000400fc8947 */ /* 0x000fec0003800000 */
[----:B------:R-:W-:-:S05]  /*2d40*/  VIADD R11, R11, 0x1000 ;  /* 0x000010000b0b7836 */ /* 0x000fca0000000000 */
[----:B------:R-:W-:-:S13]  /*2d50*/  ISETP.GT.AND P0, PT, R11, R10, PT ;  /* 0x0000000a0b00720c */ /* 0x000fda0003f04270 */
[----:B------:R-:W-:Y:S05]  /*2d60*/  @!P0 BRA `(.L_x_1073) ;  /* 0xfffffffc007c8947 */ /* 0x000fea000383ffff */
.L_x_1071:
[----:B------:R-:W-:-:S13]  /*2d70*/  ISETP.GE.AND P0, PT, R11, R2, PT ;  /* 0x000000020b00720c */ /* 0x000fda0003f06270 */
[----:B------:R-:W-:Y:S05]  /*2d80*/  @P0 BRA `(.L_x_1072) ;  /* 0x0000000400e80947 */ /* 0x000fea0003800000 */
[----:B------:R-:W-:Y:S01]  /*2d90*/  IMAD.IADD R9, R2, 0x1, -R11 ;  /* 0x0000000102097824 */ /* 0x000fe200078e0a0b */
[----:B------:R-:W-:Y:S04]  /*2da0*/  BSSY.RECONVERGENT B1, `(.L_x_1072) ;  /* 0x0000078000017945 */ /* 0x000fe80003800200 */
[----:B------:R-:W-:-:S13]  /*2db0*/  ISETP.GE.AND P0, PT, R8, R9, PT ;  /* 0x000000090800720c */ /* 0x000fda0003f06270 */
[----:B------:R-:W-:Y:S05]  /*2dc0*/  @P0 BRA `(.L_x_1074) ;  /* 0x0000000400d40947 */ /* 0x000fea0003800000 */
[----:B------:R-:W-:Y:S01]  /*2dd0*/  LOP3.LUT R3, RZ, R8, RZ, 0x33, !PT ;  /* 0x00000008ff037212 */ /* 0x000fe200078e33ff */
[----:B------:R-:W-:Y:S01]  /*2de0*/  BSSY.RECONVERGENT B2, `(.L_x_1075) ;  /* 0x0000015000027945 */ /* 0x000fe20003800200 */
[----:B------:R-:W-:Y:S02]  /*2df0*/  IMAD.MOV.U32 R10, RZ, RZ, R8 ;  /* 0x000000ffff0a7224 */ /* 0x000fe400078e0008 */
[----:B------:R-:W-:-:S04]  /*2e00*/  IADD3 R2, PT, PT, -R11, R2, R3 ;  /* 0x000000020b027210 */ /* 0x000fc80007ffe103 */
[C---:B------:R-:W-:Y:S02]  /*2e10*/  LOP3.LUT R3, R2.reuse, 0x300, RZ, 0xc0, !PT ;  /* 0x0000030002037812 */ /* 0x040fe400078ec0ff */
[----:B------:R-:W-:Y:S02]  /*2e20*/  ISETP.GE.U32.AND P1, PT, R2, 0x300, PT ;  /* 0x000003000200780c */ /* 0x000fe40003f26070 */
[----:B------:R-:W-:-:S13]  /*2e30*/  ISETP.NE.AND P0, PT, R3, 0x300, PT ;  /* 0x000003000300780c */ /* 0x000fda0003f05270 */
[----:B------:R-:W-:Y:S05]  /*2e40*/  @!P0 BRA `(.L_x_1076) ;  /* 0x0000000000388947 */ /* 0x000fea0003800000 */
[----:B------:R-:W0:Y:S01]  /*2e50*/  LDC.64 R4, c[0x0][0x380] ;  /* 0x0000e000ff047b82 */ /* 0x000e220000000a00 */
[----:B------:R-:W-:Y:S01]  /*2e60*/  LEA.HI R2, R2, 0x1, RZ, 0x18 ;  /* 0x0000000102027811 */ /* 0x000fe200078fc0ff */
[----:B------:R-:W-:Y:S02]  /*2e70*/  IMAD.IADD R7, R8, 0x1, R11 ;  /* 0x0000000108077824 */ /* 0x000fe400078e020b */
[----:B------:R-:W-:Y:S01]  /*2e80*/  IMAD.MOV.U32 R10, RZ, RZ, R8 ;  /* 0x000000ffff0a7224 */ /* 0x000fe200078e0008 */
[----:B------:R-:W-:-:S05]  /*2e90*/  LOP3.LUT R2, R2, 0x3, RZ, 0xc0, !PT ;  /* 0x0000000302027812 */ /* 0x000fca00078ec0ff */
[----:B------:R-:W-:-:S07]  /*2ea0*/  IMAD.MOV R6, RZ, RZ, -R2 ;  /* 0x000000ffff067224 */ /* 0x000fce00078e0a02 */
.L_x_1077:
        /* <DEDUP_REMOVED lines=8> */
.L_x_1076:
[----:B------:R-:W-:Y:S05]  /*2f30*/  BSYNC.RECONVERGENT B2 ;  /* 0x0000000000027941 */ /* 0x000fea0003800200 */
.L_x_1075:
        /* <DEDUP_REMOVED lines=16> */
.L_x_1080:
        /* <DEDUP_REMOVED lines=39> */
.L_x_1079:
[----:B------:R-:W-:Y:S05]  /*32b0*/  BSYNC.RECONVERGENT B2 ;  /* 0x0000000000027941 */ /* 0x000fea0003800200 */
.L_x_1078:
        /* <DEDUP_REMOVED lines=10> */
[----:B------:R-:W5:Y:S01]  /*3360*/  LDG.E.CONSTANT R16, desc[UR6][R2.64+0x1400] ;  /* 0x0014000602107981 */ /* 0x000f62000c1e9900 */
[----:B0-----:R-:W-:-:S04]  /*3370*/  IMAD.WIDE.U32 R4, R11, 0x4, R6 ;  /* 0x000000040b047825 */ /* 0x001fc800078e0006 */
[----:B------:R-:W-:Y:S02]  /*3380*/  IMAD.WIDE.U32 R6, R13, 0x4, R6 ;  /* 0x000000040d067825 */ /* 0x000fe400078e0006 */
[----:B------:R0:W2:Y:S04]  /*3390*/  LDG.E.CONSTANT R5, desc[UR6][R4.64] ;  /* 0x0000000604057981 */ /* 0x0000a8000c1e9900 */
[----:B------:R1:W3:Y:S04]  /*33a0*/  LDG.E.CONSTANT R13, desc[UR6][R2.64] ;  /* 0x00000006020d7981 */ /* 0x0002e8000c1e9900 */
[----:B------:R-:W4:Y:S01]  /*33b0*/  LDG.E.CONSTANT R7, desc[UR6][R6.64] ;  /* 0x0000000606077981 */ /* 0x000f22000c1e9900 */
[----:B0-----:R-:W-:Y:S01]  /*33c0*/  IADD3 R4, P1, PT, R2, 0x2000, RZ ;  /* 0x0000200002047810 */ /* 0x001fe20007f3e0ff */
[----:B------:R-:W-:Y:S01]  /*33d0*/  VIADD R10, R10, 0x800 ;  /* 0x000008000a0a7836 */ /* 0x000fe20000000000 */
[----:B------:R-:W-:Y:S01]  /*33e0*/  PLOP3.LUT P0, PT, PT, PT, PT, 0x8, 0x80 ;  /* 0x000000000080781c */ /* 0x000fe20003f0e170 */
[----:B------:R-:W-:-:S02]  /*33f0*/  VIADD R11, R11, 0x800 ;  /* 0x000008000b0b7836 */ /* 0x000fc40000000000 */
[----:B-1----:R-:W-:Y:S01]  /*3400*/  IMAD.MOV.U32 R2, RZ, RZ, R4 ;  /* 0x000000ffff027224 */ /* 0x002fe200078e0004 */
[----:B--2---:R-:W-:-:S04]  /*3410*/  VIMNMX3 R12, R0, R5, R12, !PT ;  /* 0x00000005000c720f */ /* 0x004fc8000780010c */
[----:B---3--:R-:W-:Y:S01]  /*3420*/  VIMNMX3 R12, R12, R13, R14, !PT ;  /* 0x0000000d0c0c720f */ /* 0x008fe2000780010e */
[----:B------:R-:W-:-:S03]  /*3430*/  IMAD.X R5, RZ, RZ, R3, P1 ;  /* 0x000000ffff057224 */ /* 0x000fc600008e0603 */
[----:B----4-:R-:W-:Y:S01]  /*3440*/  VIMNMX3 R12, R12, R7, R15, !PT ;  /* 0x000000070c0c720f */ /* 0x010fe2000780010f */
[----:B------:R-:W-:-:S03]  /*3450*/  IMAD.MOV.U32 R3, RZ, RZ, R5 ;  /* 0x000000ffff037224 */ /* 0x000fc600078e0005 */
[----:B-----5:R-:W-:-:S07]  /*3460*/  VIMNMX3 R0, R12, R17, R16, !PT ;  /* 0x000000110c00720f */ /* 0x020fce0007800110 */
.L_x_1082:
[----:B------:R-:W-:Y:S05]  /*3470*/  BSYNC.RECONVERGENT B2 ;  /* 0x0000000000027941 */ /* 0x000fea0003800200 */
.L_x_1081:
        /* <DEDUP_REMOVED lines=10> */
.L_x_1074:
[----:B------:R-:W-:Y:S05]  /*3520*/  BSYNC.RECONVERGENT B1 ;  /* 0x0000000000017941 */ /* 0x000fea0003800200 */
.L_x_1072:
[----:B------:R-:W0:Y:S01]  /*3530*/  S2R R6, SR_LANEID ;  /* 0x0000000000067919 */ /* 0x000e220000000000 */
[----:B------:R-:W-:-:S05]  /*3540*/  IMAD.MOV.U32 R5, RZ, RZ, R0 ;  /* 0x000000ffff057224 */ /* 0x000fca00078e0000 */
        /* <DEDUP_REMOVED lines=30> */
[----:B0-----:R-:W-:Y:S04]  /*3730*/  LDS R0, [UR4+0xc] ;  /* 0x00000c04ff007984 */ /* 0x001fe80008000800 */
[----:B------:R-:W0:Y:S04]  /*3740*/  LDS.128 R8, [UR4+0x10] ;  /* 0x00001004ff087984 */ /* 0x000e280008000c00 */
[----:B------:R-:W1:Y:S01]  /*3750*/  LDS.64 R2, [UR4+0x20] ;  /* 0x00002004ff027984 */ /* 0x000e620008000a00 */
[----:B0-----:R-:W-:-:S04]  /*3760*/  VIMNMX3 R0, R5, R0, R8, !PT ;  /* 0x000000000500720f */ /* 0x001fc80007800108 */
[----:B------:R-:W-:-:S04]  /*3770*/  VIMNMX3 R0, R0, R9, R10, !PT ;  /* 0x000000090000720f */ /* 0x000fc8000780010a */
[----:B-1----:R-:W-:-:S04]  /*3780*/  VIMNMX3 R0, R0, R11, R2, !PT ;  /* 0x0000000b0000720f */ /* 0x002fc80007800102 */
[----:B------:R-:W-:-:S07]  /*3790*/  VIMNMX R5, PT, PT, R0, R3, !PT ;  /* 0x0000000300057248 */ /* 0x000fce0007fe0100 */
.L_x_1044:
[----:B------:R-:W-:Y:S05]  /*37a0*/  BSYNC.RECONVERGENT B0 ;  /* 0x0000000000007941 */ /* 0x000fea0003800200 */
.L_x_1028:
[----:B------:R-:W-:Y:S05]  /*37b0*/  @P0 EXIT ;  /* 0x000000000000094d */ /* 0x000fea0003800000 */
[----:B0-23--:R-:W0:Y:S01]  /*37c0*/  LDC.64 R2, c[0x0][0x388] ;  /* 0x0000e200ff027b82 */ /* 0x00de220000000a00 */
[----:B------:R-:W1:Y:S02]  /*37d0*/  LDCU UR4, c[0x0][0x398] ;  /* 0x00007300ff0477ac */ /* 0x000e640008000800 */
[----:B-1--4-:R-:W-:-:S05]  /*37e0*/  VIMNMX R5, PT, PT, R5, UR4, !PT ;  /* 0x0000000405057c48 */ /* 0x012fca000ffe0100 */
[----:B0-----:R-:W-:Y:S01]  /*37f0*/  STG.E desc[UR6][R2.64], R5 ;  /* 0x0000000502007986 */ /* 0x001fe2000c101906 */
[----:B------:R-:W-:Y:S05]  /*3800*/  EXIT ;  /* 0x000000000000794d */ /* 0x000fea0003800000 */
.L_x_1083:
        /* <DEDUP_REMOVED lines=15> */
.L_x_1380:


//--------------------- .text._ZN3cub18CUB_300001_SM_10006detail6reduce18DeviceReduceKernelINS2_10policy_hubIiyN4cuda3__47maximumIiEEE10Policy1000EN6thrust24THRUST_300001_SM_1000_NS6detail15normal_iteratorINSC_10device_ptrIiEEEEyS8_iNS5_3std3__410__identityEEEvT0_PT3_T1_NS0_13GridEvenShareISO_EET2_T4_ --------------------------
	.section	.text._ZN3cub18CUB_300001_SM_10006detail6reduce18DeviceReduceKernelINS2_10policy_hubIiyN4cuda3__47maximumIiEEE10Policy1000EN6thrust24THRUST_300001_SM_1000_NS6detail15normal_iteratorINSC_10device_ptrIiEEEEyS8_iNS5_3std3__410__identityEEEvT0_PT3_T1_NS0_13GridEvenShareISO_EET2_T4_,"ax",@progbits
	.align	128
        .global         _ZN3cub18CUB_300001_SM_10006detail6reduce18DeviceReduceKernelINS2_10policy_hubIiyN4cuda3__47maximumIiEEE10Policy1000EN6thrust24THRUST_300001_SM_1000_NS6detail15normal_iteratorINSC_10device_ptrIiEEEEyS8_iNS5_3std3__410__identityEEEvT0_PT3_T1_NS0_13GridEvenShareISO_EET2_T4_
        .type           _ZN3cub18CUB_300001_SM_10006detail6reduce18DeviceReduceKernelINS2_10policy_hubIiyN4cuda3__47maximumIiEEE10Policy1000EN6thrust24THRUST_300001_SM_1000_NS6detail15normal_iteratorINSC_10device_ptrIiEEEEyS8_iNS5_3std3__410__identityEEEvT0_PT3_T1_NS0_13GridEvenShareISO_EET2_T4_,@function
        .size           _ZN3cub18CUB_300001_SM_10006detail6reduce18DeviceReduceKernelINS2_10policy_hubIiyN4cuda3__47maximumIiEEE10Policy1000EN6thrust24THRUST_300001_SM_1000_NS6detail15normal_iteratorINSC_10device_ptrIiEEEEyS8_iNS5_3std3__410__identityEEEvT0_PT3_T1_NS0_13GridEvenShareISO_EET2_T4_,(.L_x_1381 - _ZN3cub18CUB_300001_SM_10006detail6reduce18DeviceReduceKernelINS2_10policy_hubIiyN4cuda3__47maximumIiEEE10Policy1000EN6thrust24THRUST_300001_SM_1000_NS6detail15normal_iteratorINSC_10device_ptrIiEEEEyS8_iNS5_3std3__410__identityEEEvT0_PT3_T1_NS0_13GridEvenShareISO_EET2_T4_)
        .other          _ZN3cub18CUB_300001_SM_10006detail6reduce18DeviceReduceKernelINS2_10policy_hubIiyN4cuda3__47maximumIiEEE10Policy1000EN6thrust24THRUST_300001_SM_1000_NS6detail15normal_iteratorINSC_10device_ptrIiEEEEyS8_iNS5_3std3__410__identityEEEvT0_PT3_T1_NS0_13GridEvenShareISO_EET2_T4_,@"STO_CUDA_ENTRY STV_DEFAULT"
_ZN3cub18CUB_300001_SM_10006detail6reduce18DeviceReduceKernelINS2_10policy_hubIiyN4cuda3__47maximumIiEEE10Policy1000EN6thrust24THRUST_300001_SM_1000_NS6detail15normal_iteratorINSC_10device_ptrIiEEEEyS8_iNS5_3std3__410__identityEEEvT0_PT3_T1_NS0_13GridEvenShareISO_EET2_T4_:
.text._ZN3cub18CUB_300001_SM_10006detail6reduce18DeviceReduceKernelINS2_10policy_hubIiyN4cuda3__47maximumIiEEE10Policy1000EN6thrust24THRUST_300001_SM_1000_NS6detail15normal_iteratorINSC_10device_ptrIiEEEEyS8_iNS5_3std3__410__identityEEEvT0_PT3_T1_NS0_13GridEvenShareISO_EET2_T4_:
[----:B------:R-:W-:Y:S08]  /*0000*/  LDC R1, c[0x0][0x37c] ;  /* 0x0000df00ff017b82 */ /* 0x000ff00000000800 */
[----:B------:R-:W0:Y:S01]  /*0010*/  S2UR UR16, SR_CTAID.X ;  /* 0x00000000001079c3 */ /* 0x000e220000002500 */
[----:B------:R-:W1:Y:S01]  /*0020*/  LDCU.64 UR8, c[0x0][0x3b8] ;  /* 0x00007700ff0877ac */ /* 0x000e620008000a00 */
[----:B------:R-:W-:Y:S01]  /*0030*/  BSSY.RECONVERGENT B0, `(.L_x_1084) ;  /* 0x00001f8000007945 */ /* 0x000fe20003800200 */
[----:B------:R-:W2:Y:S01]  /*0040*/  LDCU UR5, c[0x0][0x3c0] ;  /* 0x00007800ff0577ac */ /* 0x000ea20008000800 */
[----:B------:R-:W3:Y:S01]  /*0050*/  LDCU.64 UR14, c[0x0][0x358] ;  /* 0x00006b00ff0e77ac */ /* 0x000ee20008000a00 */
[----:B-1----:R-:W-:-:S02]  /*0060*/  IMAD.U32 R2, RZ, RZ, UR8 ;  /* 0x00000008ff027e24 */ /* 0x002fc4000f8e00ff */
[----:B------:R-:W-:Y:S01]  /*0070*/  IMAD.U32 R3, RZ, RZ, UR9 ;  /* 0x00000009ff037e24 */ /* 0x000fe2000f8e00ff */
[----:B--2---:R-:W-:Y:S02]  /*0080*/  USHF.L.U32 UR5, UR5, 0xc, URZ ;  /* 0x0000000c05057899 */ /* 0x004fe400080006ff */
[----:B0-----:R-:W-:Y:S02]  /*0090*/  USHF.L.U32 UR7, UR16, 0xc, URZ ;  /* 0x0000000c10077899 */ /* 0x001fe400080006ff */
[----:B------:R-:W-:-:S04]  /*00a0*/  USHF.R.S32.HI UR4, URZ, 0x1f, UR5 ;  /* 0x0000001fff047899 */ /* 0x000fc80008011405 */
[----:B------:R-:W-:-:S04]  /*00b0*/  IADD3 R23, P1, PT, R2, -UR7, RZ ;  /* 0x8000000702177c10 */ /* 0x000fc8000ff3e0ff */
[----:B------:R-:W-:Y:S02]  /*00c0*/  ISETP.GT.U32.AND P0, PT, R23, 0xfff, PT ;  /* 0x00000fff1700780c */ /* 0x000fe40003f04070 */
[----:B------:R-:W-:-:S04]  /*00d0*/  IADD3.X R22, PT, PT, R3, -0x1, RZ, P1, !PT ;  /* 0xffffffff03167810 */ /* 0x000fc80000ffe4ff */
[----:B------:R-:W-:-:S13]  /*00e0*/  ISETP.GT.U32.AND.EX P0, PT, R22, RZ, PT, P0 ;  /* 0x000000ff1600720c */ /* 0x000fda0003f04100 */
[----:B---3--:R-:W-:Y:S05]  /*00f0*/  @P0 BRA `(.L_x_1085) ;  /* 0x0000000c00840947 */ /* 0x008fea0003800000 */
[----:B------:R-:W0:Y:S01]  /*0100*/  S2R R0, SR_TID.X ;  /* 0x0000000000007919 */ /* 0x000e220000002100 */
[----:B------:R-:W-:Y:S01]  /*0110*/  VIADD R3, R2, -UR7 ;  /* 0x8000000702037c36 */ /* 0x000fe20008000000 */
[----:B------:R-:W-:Y:S01]  /*0120*/  BSSY.RECONVERGENT B1, `(.L_x_1086) ;  /* 0x000000a000017945 */ /* 0x000fe20003800200 */
[----:B------:R-:W-:-:S03]  /*0130*/  IMAD.MOV.U32 R4, RZ, RZ, RZ ;  /* 0x000000ffff047224 */ /* 0x000fc600078e00ff */
[----:B0-----:R-:W-:Y:S01]  /*0140*/  ISETP.GE.AND P0, PT, R0, R3, PT ;  /* 0x000000030000720c */ /* 0x001fe20003f06270 */
[----:B------:R-:W-:-:S12]  /*0150*/  IMAD.MOV.U32 R6, RZ, RZ, R0 ;  /* 0x000000ffff067224 */ /* 0x000fd800078e0000 */
[----:B------:R-:W-:Y:S05]  /*0160*/  @P0 BRA `(.L_x_1087) ;  /* 0x0000000000140947 */ /* 0x000fea0003800000 */
[----:B------:R-:W0:Y:S01]  /*0170*/  LDC.64 R4, c[0x0][0x380] ;  /* 0x0000e000ff047b82 */ /* 0x000e220000000a00 */
[----:B------:R-:W-:-:S04]  /*0180*/  VIADD R7, R0, UR7 ;  /* 0x0000000700077c36 */ /* 0x000fc80008000000 */
[----:B0-----:R-:W-:-:S06]  /*0190*/  IMAD.WIDE.U32 R4, R7, 0x4, R4 ;  /* 0x0000000407047825 */ /* 0x001fcc00078e0004 */
[----:B------:R0:W5:Y:S01]  /*01a0*/  LDG.E R4, desc[UR14][R4.64] ;  /* 0x0000000e04047981 */ /* 0x000162000c1e1900 */
[----:B------:R-:W-:-:S07]  /*01b0*/  VIADD R6, R0, 0x100 ;  /* 0x0000010000067836 */ /* 0x000fce0000000000 */
.L_x_1087:
[----:B------:R-:W-:Y:S05]  /*01c0*/  BSYNC.RECONVERGENT B1 ;  /* 0x0000000000017941 */ /* 0x000fea0003800200 */
.L_x_1086:
[----:B------:R-:W-:Y:S01]  /*01d0*/  ISETP.GE.AND P0, PT, R6, R3, PT ;  /* 0x000000030600720c */ /* 0x000fe20003f06270 */
[----:B------:R-:W-:-:S12]  /*01e0*/  BSSY.RECONVERGENT B1, `(.L_x_1088) ;  /* 0x000006c000017945 */ /* 0x000fd80003800200 */
[----:B------:R-:W-:Y:S05]  /*01f0*/  @P0 BRA `(.L_x_1089) ;  /* 0x0000000400a80947 */ /* 0x000fea0003800000 */
[----:B0-----:R-:W-:Y:S01]  /*0200*/  LOP3.LUT R5, RZ, R6, RZ, 0x33, !PT ;  /* 0x00000006ff057212 */ /* 0x001fe200078e33ff */
[----:B------:R-:W-:Y:S03]  /*0210*/  BSSY.RECONVERGENT B2, `(.L_x_1090) ;  /* 0x0000030000027945 */ /* 0x000fe60003800200 */
[----:B------:R-:W-:-:S04]  /*0220*/  IADD3 R5, PT, PT, R2, -UR7, R5 ;  /* 0x8000000702057c10 */ /* 0x000fc8000fffe005 */
[C---:B------:R-:W-:Y:S02]  /*0230*/  ISETP.GE.U32.AND P1, PT, R5.reuse, 0xf00, PT ;  /* 0x00000f000500780c */ /* 0x040fe40003f26070 */
[----:B------:R-:W-:-:S04]  /*0240*/  LEA.HI R2, R5, 0x1, RZ, 0x18 ;  /* 0x0000000105027811 */ /* 0x000fc800078fc0ff */
[----:B------:R-:W-:-:S04]  /*0250*/  LOP3.LUT R21, R2, 0xf, RZ, 0xc0, !PT ;  /* 0x0000000f02157812 */ /* 0x000fc800078ec0ff */
[----:B------:R-:W-:-:S03]  /*0260*/  ISETP.NE.AND P0, PT, R21, RZ, PT ;  /* 0x000000ff1500720c */ /* 0x000fc60003f05270 */
[----:B------:R-:W-:Y:S10]  /*0270*/  @!P1 BRA `(.L_x_1091) ;  /* 0x0000000000a49947 */ /* 0x000ff40003800000 */
[----:B------:R-:W0:Y:S01]  /*0280*/  LDCU.64 UR8, c[0x0][0x380] ;  /* 0x00007000ff0877ac */ /* 0x000e220008000a00 */
[----:B------:R-:W-:Y:S01]  /*0290*/  IMAD.WIDE.U32 R8, R6, 0x4, RZ ;  /* 0x0000000406087825 */ /* 0x000fe200078e00ff */
[----:B------:R-:W-:Y:S01]  /*02a0*/  LOP3.LUT R5, R2, 0x1fffff0, RZ, 0xc0, !PT ;  /* 0x01fffff002057812 */ /* 0x000fe200078ec0ff */
[----:B------:R-:W-:-:S04]  /*02b0*/  UIMAD.WIDE.U32 UR4, UR16, 0x4000, URZ ;  /* 0x00004000100478a5 */ /* 0x000fc8000f8e00ff */
[----:B------:R-:W-:Y:S02]  /*02c0*/  IMAD.MOV R5, RZ, RZ, -R5 ;  /* 0x000000ffff057224 */ /* 0x000fe400078e0a05 */
[----:B------:R-:W-:Y:S02]  /*02d0*/  LOP3.LUT R14, R8, UR4, RZ, 0xfc, !PT ;  /* 0x00000004080e7c12 */ /* 0x000fe4000f8efcff */
[----:B------:R-:W-:Y:S02]  /*02e0*/  LOP3.LUT R9, R9, UR5, RZ, 0xfc, !PT ;  /* 0x0000000509097c12 */ /* 0x000fe4000f8efcff */
[----:B0-----:R-:W-:-:S04]  /*02f0*/  IADD3 R14, P1, PT, R14, UR8, RZ ;  /* 0x000000080e0e7c10 */ /* 0x001fc8000ff3e0ff */
[----:B------:R-:W-:-:S04]  /*0300*/  IADD3 R14, P2, PT, R14, 0x2000, RZ ;  /* 0x000020000e0e7810 */ /* 0x000fc80007f5e0ff */
[----:B------:R-:W-:-:S09]  /*0310*/  IADD3.X R9, PT, PT, RZ, UR9, R9, P2, P1 ;  /* 0x00000009ff097c10 */ /* 0x000fd200097e2409 */
.L_x_1092:
[----:B------:R-:W-:-:S05]  /*0320*/  IMAD.MOV.U32 R8, RZ, RZ, R14 ;  /* 0x000000ffff087224 */ /* 0x000fca00078e000e */
[----:B------:R-:W2:Y:S04]  /*0330*/  LDG.E R15, desc[UR14][R8.64+-0x2000] ;  /* 0xffe0000e080f7981 */ /* 0x000ea8000c1e1900 */
[----:B------:R-:W2:Y:S04]  /*0340*/  LDG.E R16, desc[UR14][R8.64+-0x1c00] ;  /* 0xffe4000e08107981 */ /* 0x000ea8000c1e1900 */
[----:B------:R-:W3:Y:S04]  /*0350*/  LDG.E R18, desc[UR14][R8.64+-0x1800] ;  /* 0xffe8000e08127981 */ /* 0x000ee8000c1e1900 */
[----:B------:R-:W3:Y:S04]  /*0360*/  LDG.E R17, desc[UR14][R8.64+-0x1400] ;  /* 0xffec000e08117981 */ /* 0x000ee8000c1e1900 */
[----:B------:R-:W4:Y:S04]  /*0370*/  LDG.E R20, desc[UR14][R8.64+-0x1000] ;  /* 0xfff0000e08147981 */ /* 0x000f28000c1e1900 */
        /* <DEDUP_REMOVED lines=10> */
[----:B------:R0:W4:Y:S01]  /*0420*/  LDG.E R7, desc[UR14][R8.64+0x1c00] ;  /* 0x001c000e08077981 */ /* 0x000122000c1e1900 */
[----:B------:R-:W-:-:S02]  /*0430*/  VIADD R5, R5, 0x10 ;  /* 0x0000001005057836 */ /* 0x000fc40000000000 */
[----:B------:R-:W-:-:S03]  /*0440*/  VIADD R6, R6, 0x1000 ;  /* 0x0000100006067836 */ /* 0x000fc60000000000 */
[----:B------:R-:W-:Y:S02]  /*0450*/  ISETP.NE.AND P1, PT, R5, RZ, PT ;  /* 0x000000ff0500720c */ /* 0x000fe40003f25270 */
[----:B--2--5:R-:W-:-:S04]  /*0460*/  VIMNMX3 R15, R4, R15, R16, !PT ;  /* 0x0000000f040f720f */ /* 0x024fc80007800110 */
[----:B---3--:R-:W-:-:S04]  /*0470*/  VIMNMX3 R15, R15, R18, R17, !PT ;  /* 0x000000120f0f720f */ /* 0x008fc80007800111 */
[----:B----4-:R-:W-:-:S04]  /*0480*/  VIMNMX3 R15, R15, R20, R19, !PT ;  /* 0x000000140f0f720f */ /* 0x010fc80007800113 */
[----:B------:R-:W-:-:S04]  /*0490*/  VIMNMX3 R15, R15, R22, R23, !PT ;  /* 0x000000160f0f720f */ /* 0x000fc80007800117 */
[----:B------:R-:W-:-:S04]  /*04a0*/  VIMNMX3 R15, R15, R24, R25, !PT ;  /* 0x000000180f0f720f */ /* 0x000fc80007800119 */
[----:B------:R-:W-:Y:S02]  /*04b0*/  VIMNMX3 R11, R15, R14, R11, !PT ;  /* 0x0000000e0f0b720f */ /* 0x000fe4000780010b */
[----:B------:R-:W-:-:S05]  /*04c0*/  IADD3 R14, P2, PT, R8, 0x4000, RZ ;  /* 0x00004000080e7810 */ /* 0x000fca0007f5e0ff */
[----:B0-----:R-:W-:Y:S01]  /*04d0*/  IMAD.X R9, RZ, RZ, R9, P2 ;  /* 0x000000ffff097224 */ /* 0x001fe200010e0609 */
[----:B------:R-:W-:-:S04]  /*04e0*/  VIMNMX3 R10, R11, R13, R10, !PT ;  /* 0x0000000d0b0a720f */ /* 0x000fc8000780010a */
[----:B------:R-:W-:Y:S01]  /*04f0*/  VIMNMX3 R4, R10, R12, R7, !PT ;  /* 0x0000000c0a04720f */ /* 0x000fe20007800107 */
[----:B------:R-:W-:Y:S06]  /*0500*/  @P1 BRA `(.L_x_1092) ;  /* 0xfffffffc00841947 */ /* 0x000fec000383ffff */
.L_x_1091:
[----:B------:R-:W-:Y:S05]  /*0510*/  BSYNC.RECONVERGENT B2 ;  /* 0x0000000000027941 */ /* 0x000fea0003800200 */
.L_x_1090:
[----:B------:R-:W-:Y:S05]  /*0520*/  @!P0 BRA `(.L_x_1089) ;  /* 0x0000000000dc8947 */ /* 0x000fea0003800000 */
[----:B------:R-:W-:Y:S01]  /*0530*/  ISETP.GE.U32.AND P0, PT, R21, 0x8, PT ;  /* 0x000000081500780c */ /* 0x000fe20003f06070 */
[----:B------:R-:W-:Y:S01]  /*0540*/  BSSY.RECONVERGENT B2, `(.L_x_1093) ;  /* 0x0000016000027945 */ /* 0x000fe20003800200 */
[----:B------:R-:W-:-:S04]  /*0550*/  LOP3.LUT R16, R2, 0x7, RZ, 0xc0, !PT ;  /* 0x0000000702107812 */ /* 0x000fc800078ec0ff */
[----:B------:R-:W-:-:S07]  /*0560*/  ISETP.NE.AND P1, PT, R16, RZ, PT ;  /* 0x000000ff1000720c */ /* 0x000fce0003f25270 */
[----:B------:R-:W-:Y:S06]  /*0570*/  @!P0 BRA `(.L_x_1094) ;  /* 0x0000000000488947 */ /* 0x000fec0003800000 */
[----:B------:R-:W0:Y:S01]  /*0580*/  LDCU.64 UR4, c[0x0][0x380] ;  /* 0x00007000ff0477ac */ /* 0x000e220008000a00 */
[----:B------:R-:W-:-:S04]  /*0590*/  IADD3 R5, P0, PT, R6, UR7, RZ ;  /* 0x0000000706057c10 */ /* 0x000fc8000ff1e0ff */
[----:B------:R-:W-:Y:S02]  /*05a0*/  LEA.HI.X.SX32 R10, R6, RZ, 0x1, P0 ;  /* 0x000000ff060a7211 */ /* 0x000fe400000f0eff */
[----:B0-----:R-:W-:-:S04]  /*05b0*/  LEA R8, P0, R5, UR4, 0x2 ;  /* 0x0000000405087c11 */ /* 0x001fc8000f8010ff */
[----:B------:R-:W-:-:S05]  /*05c0*/  LEA.HI.X R9, R5, UR5, R10, 0x2, P0 ;  /* 0x0000000505097c11 */ /* 0x000fca00080f140a */
[----:B------:R-:W2:Y:S04]  /*05d0*/  LDG.E R5, desc[UR14][R8.64] ;  /* 0x0000000e08057981 */ /* 0x000ea8000c1e1900 */
[----:B------:R-:W2:Y:S04]  /*05e0*/  LDG.E R7, desc[UR14][R8.64+0x400] ;  /* 0x0004000e08077981 */ /* 0x000ea8000c1e1900 */
[----:B------:R-:W3:Y:S04]  /*05f0*/  LDG.E R10, desc[UR14][R8.64+0x800] ;  /* 0x0008000e080a7981 */ /* 0x000ee8000c1e1900 */
[----:B------:R-:W3:Y:S04]  /*0600*/  LDG.E R11, desc[UR14][R8.64+0xc00] ;  /* 0x000c000e080b7981 */ /* 0x000ee8000c1e1900 */
[----:B------:R-:W4:Y:S04]  /*0610*/  LDG.E R12, desc[UR14][R8.64+0x1000] ;  /* 0x0010000e080c7981 */ /* 0x000f28000c1e1900 */
[----:B------:R-:W4:Y:S04]  /*0620*/  LDG.E R13, desc[UR14][R8.64+0x1400] ;  /* 0x0014000e080d7981 */ /* 0x000f28000c1e1900 */
[----:B------:R-:W4:Y:S04]  /*0630*/  LDG.E R14, desc[UR14][R8.64+0x1800] ;  /* 0x0018000e080e7981 */ /* 0x000f28000c1e1900 */
[----:B------:R-:W4:Y:S01]  /*0640*/  LDG.E R15, desc[UR14][R8.64+0x1c00] ;  /* 0x001c000e080f7981 */ /* 0x000f22000c1e1900 */
[----:B------:R-:W-:Y:S01]  /*0650*/  VIADD R6, R6, 0x800 ;  /* 0x0000080006067836 */ /* 0x000fe20000000000 */
[----:B--2--5:R-:W-:-:S04]  /*0660*/  VIMNMX3 R5, R4, R5, R7, !PT ;  /* 0x000000050405720f */ /* 0x024fc80007800107 */
[----:B---3--:R-:W-:-:S04]  /*0670*/  VIMNMX3 R5, R5, R10, R11, !PT ;  /* 0x0000000a0505720f */ /* 0x008fc8000780010b */
[----:B----4-:R-:W-:-:S04]  /*0680*/  VIMNMX3 R5, R5, R12, R13, !PT ;  /* 0x0000000c0505720f */ /* 0x010fc8000780010d */
[----:B------:R-:W-:-:S07]  /*0690*/  VIMNMX3 R4, R5, R14, R15, !PT ;  /* 0x0000000e0504720f */ /* 0x000fce000780010f */
.L_x_1094:
[----:B------:R-:W-:Y:S05]  /*06a0*/  BSYNC.RECONVERGENT B2 ;  /* 0x0000000000027941 */ /* 0x000fea0003800200 */
.L_x_1093:
        /* <DEDUP_REMOVED lines=14> */
[----:B------:R-:W3:Y:S01]  /*0790*/  LDG.E R10, desc[UR14][R8.64+0xc00] ;  /* 0x000c000e080a7981 */ /* 0x000ee2000c1e1900 */
[----:B------:R-:W-:Y:S01]  /*07a0*/  VIADD R6, R6, 0x400 ;  /* 0x0000040006067836 */ /* 0x000fe20000000000 */
[----:B--2--5:R-:W-:-:S04]  /*07b0*/  VIMNMX3 R4, R4, R5, R7, !PT ;  /* 0x000000050404720f */ /* 0x024fc80007800107 */
[----:B---3--:R-:W-:-:S07]  /*07c0*/  VIMNMX3 R4, R4, R11, R10, !PT ;  /* 0x0000000b0404720f */ /* 0x008fce000780010a */
.L_x_1096:
[----:B------:R-:W-:Y:S05]  /*07d0*/  BSYNC.RECONVERGENT B2 ;  /* 0x0000000000027941 */ /* 0x000fea0003800200 */
.L_x_1095:
[----:B------:R-:W-:Y:S05]  /*07e0*/  @!P1 BRA `(.L_x_1089) ;  /* 0x00000000002c9947 */ /* 0x000fea0003800000 */
[----:B------:R-:W0:Y:S01]  /*07f0*/  LDC.64 R8, c[0x0][0x380] ;  /* 0x0000e000ff087b82 */ /* 0x000e220000000a00 */
[----:B------:R-:W-:Y:S02]  /*0800*/  IMAD.U32 R5, RZ, RZ, UR16 ;  /* 0x00000010ff057e24 */ /* 0x000fe4000f8e00ff */
[----:B------:R-:W-:Y:S02]  /*0810*/  IMAD.MOV R2, RZ, RZ, -R2 ;  /* 0x000000ffff027224 */ /* 0x000fe400078e0a02 */
[----:B0-----:R-:W-:-:S07]  /*0820*/  IMAD.WIDE.U32 R8, R5, 0x4000, R8 ;  /* 0x0000400005087825 */ /* 0x001fce00078e0008 */
.L_x_1097:
[----:B------:R-:W-:-:S06]  /*0830*/  IMAD.WIDE R10, R6, 0x4, R8 ;  /* 0x00000004060a7825 */ /* 0x000fcc00078e0208 */
[----:B------:R-:W2:Y:S01]  /*0840*/  LDG.E R11, desc[UR14][R10.64] ;  /* 0x0000000e0a0b7981 */ /* 0x000ea2000c1e1900 */
[----:B------:R-:W-:Y:S02]  /*0850*/  VIADD R2, R2, 0x1 ;  /* 0x0000000102027836 */ /* 0x000fe40000000000 */
[----:B------:R-:W-:-:S03]  /*0860*/  VIADD R6, R6, 0x100 ;  /* 0x0000010006067836 */ /* 0x000fc60000000000 */
[----:B------:R-:W-:Y:S02]  /*0870*/  ISETP.NE.AND P0, PT, R2, RZ, PT ;  /* 0x000000ff0200720c */ /* 0x000fe40003f05270 */
[----:B--2--5:R-:W-:-:S11]  /*0880*/  VIMNMX R4, PT, PT, R11, R4, !PT ;  /* 0x000000040b047248 */ /* 0x024fd60007fe0100 */
[----:B------:R-:W-:Y:S05]  /*0890*/  @P0 BRA `(.L_x_1097) ;  /* 0xfffffffc00e40947 */ /* 0x000fea000383ffff */
.L_x_1089:
[----:B------:R-:W-:Y:S05]  /*08a0*/  BSYNC.RECONVERGENT B1 ;  /* 0x0000000000017941 */ /* 0x000fea0003800200 */
.L_x_1088:
        /* <DEDUP_REMOVED lines=10> */
[----:B------:R-:W1:Y:S06]  /*0950*/  SHFL.DOWN PT, R3, R2, 0x2, 0x1f ;  /* 0x08401f0002037f89 */ /* 0x000e6c00000e0000 */
[----:B------:R-:W2:Y:S01]  /*0960*/  @!P1 S2R R6, SR_CgaCtaId ;  /* 0x0000000000069919 */ /* 0x000ea20000008800 */
[----:B0-----:R-:W-:Y:S02]  /*0970*/  @!P1 MOV R5, 0x400 ;  /* 0x0000040000059802 */ /* 0x001fe40000000f00 */
[----:B------:R-:W-:-:S04]  /*0980*/  @!P1 SHF.R.U32.HI R4, RZ, 0x3, R0 ;  /* 0x00000003ff049819 */ /* 0x000fc80000011600 */
[----:B------:R-:W-:Y:S02]  /*0990*/  @!P1 LOP3.LUT R4, R4, 0x7c, RZ, 0xc0, !PT ;  /* 0x0000007c04049812 */ /* 0x000fe400078ec0ff */
[----:B-1----:R-:W-:Y:S02]  /*09a0*/  @!P0 VIMNMX R2, PT, PT, R2, R3, !PT ;  /* 0x0000000302028248 */ /* 0x002fe40007fe0100 */
[----:B------:R-:W-:-:S03]  /*09b0*/  ISETP.GT.AND P0, PT, R8, 0x1b, PT ;  /* 0x0000001b0800780c */ /* 0x000fc60003f04270 */
[----:B------:R-:W0:Y:S01]  /*09c0*/  SHFL.DOWN PT, R3, R2, 0x4, 0x1f ;  /* 0x08801f0002037f89 */ /* 0x000e2200000e0000 */
[----:B--2---:R-:W-:-:S05]  /*09d0*/  @!P1 LEA R5, R6, R5, 0x18 ;  /* 0x0000000506059211 */ /* 0x004fca00078ec0ff */
        /* <DEDUP_REMOVED lines=24> */
.L_x_1098:
[----:B------:R-:W1:Y:S01]  /*0b60*/  S2R R9, SR_LANEID ;  /* 0x0000000000097919 */ /* 0x000e620000000000 */
[----:B------:R-:W-:-:S05]  /*0b70*/  LOP3.LUT R2, R0, 0x3e0, RZ, 0xc0, !PT ;  /* 0x000003e000027812 */ /* 0x000fca00078ec0ff */
[----:B------:R-:W-:Y:S01]  /*0b80*/  VIADD R4, R2, 0x20 ;  /* 0x0000002002047836 */ /* 0x000fe20000000000 */
[----:B------:R-:W-:-:S04]  /*0b90*/  LOP3.LUT R2, RZ, R2, RZ, 0x33, !PT ;  /* 0x00000002ff027212 */ /* 0x000fc800078e33ff */
[----:B------:R-:W-:Y:S01]  /*0ba0*/  ISETP.GT.AND P0, PT, R4, R3, PT ;  /* 0x000000030400720c */ /* 0x000fe20003f04270 */
[----:B------:R-:W-:-:S05]  /*0bb0*/  IMAD.IADD R2, R3, 0x1, R2 ;  /* 0x0000000103027824 */ /* 0x000fca00078e0202 */
[----:B------:R-:W-:-:S05]  /*0bc0*/  SEL R2, R2, 0x1f, P0 ;  /* 0x0000001f02027807 */ /* 0x000fca0000000000 */
[----:B------:R-:W2:Y:S01]  /*0bd0*/  SHFL.DOWN PT, R4, R7, 0x1, R2 ;  /* 0x0820000007047989 */ /* 0x000ea200000e0002 */
[C---:B-1----:R-:W-:Y:S01]  /*0be0*/  ISETP.GE.AND P0, PT, R9.reuse, R2, PT ;  /* 0x000000020900720c */ /* 0x042fe20003f06270 */
[C---:B0-----:R-:W-:Y:S01]  /*0bf0*/  VIADD R5, R9.reuse, 0x2 ;  /* 0x0000000209057836 */ /* 0x041fe20000000000 */
[----:B------:R-:W-:-:S11]  /*0c00*/  ISETP.NE.AND P1, PT, R9, RZ, PT ;  /* 0x000000ff0900720c */ /* 0x000fd60003f25270 */
[----:B--2---:R-:W-:Y:S02]  /*0c10*/  @!P0 VIMNMX R7, PT, PT, R4, R7, !PT ;  /* 0x0000000704078248 */ /* 0x004fe40007fe0100 */
[----:B------:R-:W0:Y:S01]  /*0c20*/  @!P1 S2R R11, SR_CgaCtaId ;  /* 0x00000000000b9919 */ /* 0x000e220000008800 */
[----:B------:R-:W-:Y:S01]  /*0c30*/  ISETP.GT.AND P0, PT, R5, R2, PT ;  /* 0x000000020500720c */ /* 0x000fe20003f04270 */
[----:B------:R-:W-:Y:S01]  /*0c40*/  VIADD R5, R9, 0x4 ;  /* 0x0000000409057836 */ /* 0x000fe20000000000 */
[----:B------:R-:W-:Y:S01]  /*0c50*/  @!P1 MOV R6, 0x400 ;  /* 0x0000040000069802 */ /* 0x000fe20000000f00 */
[----:B------:R-:W1:Y:S10]  /*0c60*/  SHFL.DOWN PT, R4, R7, 0x2, R2 ;  /* 0x0840000007047989 */ /* 0x000e7400000e0002 */
        /* <DEDUP_REMOVED lines=28> */
[----:B------:R-:W0:Y:S04]  /*0e30*/  LDS R0, [UR4+0xc] ;  /* 0x00000c04ff007984 */ /* 0x000e280008000800 */
[----:B------:R-:W2:Y:S04]  /*0e40*/  LDS.128 R8, [UR4+0x10] ;  /* 0x00001004ff087984 */ /* 0x000ea80008000c00 */
[----:B-1----:R-:W1:Y:S01]  /*0e50*/  LDS.64 R6, [UR4+0x20] ;  /* 0x00002004ff067984 */ /* 0x002e620008000a00 */
[----:B0-----:R-:W-:Y:S02]  /*0e60*/  @P2 VIMNMX R5, PT, PT, R5, R0, !PT ;  /* 0x0000000005052248 */ /* 0x001fe40007fe0100 */
[----:B------:R-:W-:-:S02]  /*0e70*/  ISETP.GT.AND P2, PT, R3, 0xa0, PT ;  /* 0x000000a00300780c */ /* 0x000fc40003f44270 */
[----:B--2---:R-:W-:Y:S02]  /*0e80*/  @P4 VIMNMX R5, PT, PT, R5, R8, !PT ;  /* 0x0000000805054248 */ /* 0x004fe40007fe0100 */
[----:B------:R-:W-:Y:S02]  /*0e90*/  ISETP.GT.AND P4, PT, R3, 0xc0, PT ;  /* 0x000000c00300780c */ /* 0x000fe40003f84270 */
[----:B------:R-:W-:Y:S02]  /*0ea0*/  @P3 VIMNMX R5, PT, PT, R5, R9, !PT ;  /* 0x0000000905053248 */ /* 0x000fe40007fe0100 */
[----:B------:R-:W-:Y:S02]  /*0eb0*/  ISETP.GT.AND P3, PT, R3, 0xe0, PT ;  /* 0x000000e00300780c */ /* 0x000fe40003f64270 */
[----:B------:R-:W-:-:S04]  /*0ec0*/  @P1 VIMNMX R5, PT, PT, R5, R10, !PT ;  /* 0x0000000a05051248 */ /* 0x000fc80007fe0100 */
[----:B------:R-:W-:-:S04]  /*0ed0*/  @P2 VIMNMX R5, PT, PT, R5, R11, !PT ;  /* 0x0000000b05052248 */ /* 0x000fc80007fe0100 */
[----:B-1----:R-:W-:-:S04]  /*0ee0*/  @P4 VIMNMX R5, PT, PT, R5, R6, !PT ;  /* 0x0000000605054248 */ /* 0x002fc80007fe0100 */
[----:B------:R-:W-:Y:S01]  /*0ef0*/  @P3 VIMNMX R5, PT, PT, R5, R7, !PT ;  /* 0x0000000705053248 */ /* 0x000fe20007fe0100 */
[----:B------:R-:W-:Y:S06]  /*0f00*/  BRA `(.L_x_1099) ;  /* 0x0000001000287947 */ /* 0x000fec0003800000 */
.L_x_1085:
[----:B------:R-:W0:Y:S01]  /*0f10*/  S2R R0, SR_TID.X ;  /* 0x0000000000007919 */ /* 0x000e220000002100 */
[----:B------:R-:W1:Y:S01]  /*0f20*/  LDC.64 R4, c[0x0][0x380] ;  /* 0x0000e000ff047b82 */ /* 0x000e620000000a00 */
[----:B0-----:R-:W-:-:S04]  /*0f30*/  VIADD R7, R0, UR7 ;  /* 0x0000000700077c36 */ /* 0x001fc80008000000 */
[----:B-1----:R-:W-:-:S05]  /*0f40*/  IMAD.WIDE.U32 R4, R7, 0x4, R4 ;  /* 0x0000000407047825 */ /* 0x002fca00078e0004 */
[----:B------:R-:W2:Y:S04]  /*0f50*/  LDG.E R6, desc[UR14][R4.64] ;  /* 0x0000000e04067981 */ /* 0x000ea8000c1e1900 */
[----:B------:R-:W2:Y:S04]  /*0f60*/  LDG.E R7, desc[UR14][R4.64+0x400] ;  /* 0x0004000e04077981 */ /* 0x000ea8000c1e1900 */
[----:B------:R-:W2:Y:S04]  /*0f70*/  LDG.E R8, desc[UR14][R4.64+0x800] ;  /* 0x0008000e04087981 */ /* 0x000ea8000c1e1900 */
[----:B------:R-:W3:Y:S04]  /*0f80*/  LDG.E R9, desc[UR14][R4.64+0xc00] ;  /* 0x000c000e04097981 */ /* 0x000ee8000c1e1900 */
[----:B------:R-:W3:Y:S04]  /*0f90*/  LDG.E R10, desc[UR14][R4.64+0x1000] ;  /* 0x0010000e040a7981 */ /* 0x000ee8000c1e1900 */
[----:B------:R-:W3:Y:S04]  /*0fa0*/  LDG.E R11, desc[UR14][R4.64+0x1400] ;  /* 0x0014000e040b7981 */ /* 0x000ee8000c1e1900 */
[----:B------:R-:W4:Y:S04]  /*0fb0*/  LDG.E R12, desc[UR14][R4.64+0x1800] ;  /* 0x0018000e040c7981 */ /* 0x000f28000c1e1900 */
[----:B------:R-:W4:Y:S04]  /*0fc0*/  LDG.E R13, desc[UR14][R4.64+0x1c00] ;  /* 0x001c000e040d7981 */ /* 0x000f28000c1e1900 */
[----:B------:R-:W4:Y:S04]  /*0fd0*/  LDG.E R14, desc[UR14][R4.64+0x2000] ;  /* 0x0020000e040e7981 */ /* 0x000f28000c1e1900 */
[----:B------:R-:W5:Y:S04]  /*0fe0*/  LDG.E R15, desc[UR14][R4.64+0x2400] ;  /* 0x0024000e040f7981 */ /* 0x000f68000c1e1900 */
[----:B------:R-:W5:Y:S04]  /*0ff0*/  LDG.E R16, desc[UR14][R4.64+0x2800] ;  /* 0x0028000e04107981 */ /* 0x000f68000c1e1900 */
[----:B------:R-:W5:Y:S04]  /*1000*/  LDG.E R17, desc[UR14][R4.64+0x2c00] ;  /* 0x002c000e04117981 */ /* 0x000f68000c1e1900 */
[----:B------:R-:W5:Y:S04]  /*1010*/  LDG.E R18, desc[UR14][R4.64+0x3000] ;  /* 0x0030000e04127981 */ /* 0x000f68000c1e1900 */
[----:B------:R-:W5:Y:S04]  /*1020*/  LDG.E R19, desc[UR14][R4.64+0x3400] ;  /* 0x0034000e04137981 */ /* 0x000f68000c1e1900 */
[----:B------:R-:W5:Y:S04]  /*1030*/  LDG.E R20, desc[UR14][R4.64+0x3800] ;  /* 0x0038000e04147981 */ /* 0x000f68000c1e1900 */
[----:B------:R-:W5:Y:S01]  /*1040*/  LDG.E R21, desc[UR14][R4.64+0x3c00] ;  /* 0x003c000e04157981 */ /* 0x000f62000c1e1900 */
[----:B------:R-:W-:-:S04]  /*1050*/  ISETP.GE.U32.AND P0, PT, R23, UR5, PT ;  /* 0x0000000517007c0c */ /* 0x000fc8000bf06070 */
[----:B------:R-:W-:Y:S02]  /*1060*/  ISETP.GE.U32.AND.EX P0, PT, R22, UR4, PT, P0 ;  /* 0x0000000416007c0c */ /* 0x000fe4000bf06100 */
[----:B--2---:R-:W-:Y:S02]  /*1070*/  VIMNMX3 R6, R6, R7, R8, !PT ;  /* 0x000000070606720f */ /* 0x004fe40007800108 */
[----:B---3--:R-:W-:Y:S02]  /*1080*/  VIMNMX3 R9, R9, R10, R11, !PT ;  /* 0x0000000a0909720f */ /* 0x008fe4000780010b */
[----:B----4-:R-:W-:-:S04]  /*1090*/  VIMNMX3 R12, R12, R13, R14, !PT ;  /* 0x0000000d0c0c720f */ /* 0x010fc8000780010e */
[----:B------:R-:W-:Y:S02]  /*10a0*/  VIMNMX3 R6, R6, R9, R12, !PT ;  /* 0x000000090606720f */ /* 0x000fe4000780010c */
[----:B-----5:R-:W-:Y:S02]  /*10b0*/  VIMNMX3 R16, R15, R16, R17, !PT ;  /* 0x000000100f10720f */ /* 0x020fe40007800111 */
[----:B------:R-:W-:-:S04]  /*10c0*/  VIMNMX3 R18, R18, R19, R20, !PT ;  /* 0x000000131212720f */ /* 0x000fc80007800114 */
[----:B------:R-:W-:-:S04]  /*10d0*/  VIMNMX3 R21, R16, R18, R21, !PT ;  /* 0x000000121015720f */ /* 0x000fc80007800115 */
[----:B------:R-:W-:Y:S01]  /*10e0*/  VIMNMX R8, PT, PT, R6, R21, !PT ;  /* 0x0000001506087248 */ /* 0x000fe20007fe0100 */
[----:B------:R-:W-:Y:S06]  /*10f0*/  @!P0 BRA `(.L_x_1100) ;  /* 0x0000000c00108947 */ /* 0x000fec0003800000 */
[----:B------:R-:W-:Y:S01]  /*1100*/  UIADD3 UR8, UP0, UPT, UR5, UR7, URZ ;  /* 0x0000000705087290 */ /* 0x000fe2000ff1e0ff */
[----:B------:R-:W-:Y:S01]  /*1110*/  IADD3 R25, P2, PT, R2, -0x1000, RZ ;  /* 0xfffff00002197810 */ /* 0x000fe20007f5e0ff */
[----:B------:R-:W0:Y:S01]  /*1120*/  LDCU.64 UR12, c[0x0][0x380] ;  /* 0x00007000ff0c77ac */ /* 0x000e220008000a00 */
[----:B------:R-:W-:Y:S02]  /*1130*/  LOP3.LUT R5, RZ, R0, RZ, 0x33, !PT ;  /* 0x00000000ff057212 */ /* 0x000fe400078e33ff */
[----:B------:R-:W-:Y:S01]  /*1140*/  IADD3.X R10, PT, PT, R3, -0x1, RZ, P2, !PT ;  /* 0xffffffff030a7810 */ /* 0x000fe200017fe4ff */
[----:B------:R-:W-:Y:S01]  /*1150*/  UIADD3.X UR9, UPT, UPT, URZ, UR4, URZ, UP0, !UPT ;  /* 0x00000004ff097290 */ /* 0x000fe200087fe4ff */
[----:B------:R-:W-:Y:S01]  /*1160*/  ISETP.LT.U32.AND P0, PT, R25, UR8, PT ;  /* 0x0000000819007c0c */ /* 0x000fe2000bf01070 */
[----:B------:R-:W-:Y:S01]  /*1170*/  UMOV UR6, UR5 ;  /* 0x0000000500067c82 */ /* 0x000fe20008000000 */
[----:B------:R-:W-:Y:S01]  /*1180*/  IADD3 R9, P1, PT, R0, UR8, RZ ;  /* 0x0000000800097c10 */ /* 0x000fe2000ff3e0ff */
[----:B------:R-:W-:Y:S01]  /*1190*/  UMOV UR4, URZ ;  /* 0x000000ff00047c82 */ /* 0x000fe20008000000 */
[----:B------:R-:W-:Y:S01]  /*11a0*/  IADD3 R5, PT, PT, R2, -UR5, R5 ;  /* 0x8000000502057c10 */ /* 0x000fe2000fffe005 */
[----:B------:R-:W-:Y:S01]  /*11b0*/  IMAD.U32 R7, RZ, RZ, UR9 ;  /* 0x00000009ff077e24 */ /* 0x000fe2000f8e00ff */
[----:B------:R-:W-:Y:S01]  /*11c0*/  UMOV UR10, UR8 ;  /* 0x00000008000a7c82 */ /* 0x000fe20008000000 */
[----:B------:R-:W-:-:S03]  /*11d0*/  IMAD.X R4, RZ, RZ, UR9, P1 ;  /* 0x00000009ff047e24 */ /* 0x000fc600088e06ff */
[----:B------:R-:W-:Y:S01]  /*11e0*/  ISETP.GT.U32.AND.EX P0, PT, R7, R10, PT, P0 ;  /* 0x0000000a0700720c */ /* 0x000fe20003f04100 */
[----:B------:R-:W-:Y:S01]  /*11f0*/  VIADD R7, R5, -UR7 ;  /* 0x8000000705077c36 */ /* 0x000fe20008000000 */
[----:B------:R-:W-:Y:S01]  /*1200*/  UMOV UR7, UR9 ;  /* 0x0000000900077c82 */ /* 0x000fe20008000000 */
[----:B0-----:R-:W-:-:S04]  /*1210*/  LEA R6, P2, R9, UR12, 0x2 ;  /* 0x0000000c09067c11 */ /* 0x001fc8000f8410ff */
[----:B------:R-:W-:Y:S02]  /*1220*/  IADD3 R6, P1, PT, R6, 0x2000, RZ ;  /* 0x0000200006067810 */ /* 0x000fe40007f3e0ff */
[----:B------:R-:W-:-:S05]  /*1230*/  LEA.HI.X R9, R9, UR13, R4, 0x2, P2 ;  /* 0x0000000d09097c11 */ /* 0x000fca00090f1404 */
[----:B------:R-:W-:Y:S01]  /*1240*/  IMAD.X R9, RZ, RZ, R9, P1 ;  /* 0x000000ffff097224 */ /* 0x000fe200008e0609 */
[----:B------:R-:W-:Y:S06]  /*1250*/  @P0 BRA `(.L_x_1101) ;  /* 0x0000000000e00947 */ /* 0x000fec0003800000 */
[----:B------:R-:W0:Y:S01]  /*1260*/  LDC.64 R2, c[0x0][0x3b8] ;  /* 0x0000ee00ff027b82 */ /* 0x000e220000000a00 */
[----:B------:R-:W1:Y:S01]  /*1270*/  LDCU.64 UR12, c[0x0][0x380] ;  /* 0x00007000ff0c77ac */ /* 0x000e620008000a00 */
[----:B------:R-:W-:Y:S01]  /*1280*/  NOP ;  /* 0x0000000000007918 */ /* 0x000fe20000000000 */
.L_x_1102:
[----:B------:R-:W-:-:S05]  /*1290*/  IADD3 R5, P0, PT, R0, UR8, RZ ;  /* 0x0000000800057c10 */ /* 0x000fca000ff1e0ff */
[----:B------:R-:W-:Y:S01]  /*12a0*/  IMAD.X R12, RZ, RZ, UR9, P0 ;  /* 0x00000009ff0c7e24 */ /* 0x000fe200080e06ff */
[----:B-1----:R-:W-:-:S04]  /*12b0*/  LEA R4, P0, R5, UR12, 0x2 ;  /* 0x0000000c05047c11 */ /* 0x002fc8000f8010ff */
[----:B------:R-:W-:-:S05]  /*12c0*/  LEA.HI.X R5, R5, UR13, R12, 0x2, P0 ;  /* 0x0000000d05057c11 */ /* 0x000fca00080f140c */
        /* <DEDUP_REMOVED lines=15> */
[----:B------:R-:W5:Y:S01]  /*13c0*/  LDG.E R21, desc[UR14][R4.64+0x3c00] ;  /* 0x003c000e04157981 */ /* 0x000f62000c1e1900 */
[----:B------:R-:W-:-:S02]  /*13d0*/  USHF.R.S32.HI UR11, URZ, 0x1f, UR5 ;  /* 0x0000001fff0b7899 */ /* 0x000fc40008011405 */
[----:B------:R-:W-:-:S04]  /*13e0*/  UIADD3 UR6, UP0, UPT, UR5, UR10, URZ ;  /* 0x0000000a05067290 */ /* 0x000fc8000ff1e0ff */
[----:B------:R-:W-:Y:S01]  /*13f0*/  UIADD3.X UR7, UPT, UPT, UR11, UR7, URZ, UP0, !UPT ;  /* 0x000000070b077290 */ /* 0x000fe200087fe4ff */
[----:B--2---:R-:W-:Y:S02]  /*1400*/  VIMNMX3 R8, R8, R27, R26, !PT ;  /* 0x0000001b0808720f */ /* 0x004fe4000780011a */
[----:B0-----:R-:W-:-:S04]  /*1410*/  IADD3 R26, P1, PT, R2, -UR8, RZ ;  /* 0x80000008021a7c10 */ /* 0x001fc8000ff3e0ff */
[----:B------:R-:W-:Y:S02]  /*1420*/  ISETP.GE.U32.AND P0, PT, R26, UR5, PT ;  /* 0x000000051a007c0c */ /* 0x000fe4000bf06070 */
[----:B---3--:R-:W-:Y:S02]  /*1430*/  VIMNMX3 R11, R11, R12, R13, !PT ;  /* 0x0000000c0b0b720f */ /* 0x008fe4000780010d */
[----:B------:R-:W-:-:S04]  /*1440*/  IADD3.X R12, PT, PT, R3, ~UR9, RZ, P1, !PT ;  /* 0x80000009030c7c10 */ /* 0x000fc80008ffe4ff */
[----:B------:R-:W-:Y:S02]  /*1450*/  ISETP.GE.U32.AND.EX P0, PT, R12, UR11, PT, P0 ;  /* 0x0000000b0c007c0c */ /* 0x000fe4000bf06100 */
        /* <DEDUP_REMOVED lines=8> */
[----:B------:R-:W-:Y:S02]  /*14e0*/  UIADD3 UR8, UP0, UPT, UR5, UR8, URZ ;  /* 0x0000000805087290 */ /* 0x000fe4000ff1e0ff */
[----:B------:R-:W-:Y:S01]  /*14f0*/  IMAD.U32 R11, RZ, RZ, UR5 ;  /* 0x00000005ff0b7e24 */ /* 0x000fe2000f8e00ff */
[----:B------:R-:W-:Y:S01]  /*1500*/  UIADD3 UR4, UPT, UPT, UR4, 0x1, URZ ;  /* 0x0000000104047890 */ /* 0x000fe2000fffe0ff */
[----:B------:R-:W-:Y:S01]  /*1510*/  IMAD.MOV.U32 R4, RZ, RZ, R6 ;  /* 0x000000ffff047224 */ /* 0x000fe200078e0006 */
[----:B------:R-:W-:Y:S01]  /*1520*/  UIADD3.X UR9, UPT, UPT, UR11, UR9, URZ, UP0, !UPT ;  /* 0x000000090b097290 */ /* 0x000fe200087fe4ff */
[----:B------:R-:W-:Y:S01]  /*1530*/  IMAD.MOV.U32 R5, RZ, RZ, R9 ;  /* 0x000000ffff057224 */ /* 0x000fe200078e0009 */
[----:B------:R-:W-:Y:S01]  /*1540*/  ISETP.LT.U32.AND P0, PT, R25, UR8, PT ;  /* 0x0000000819007c0c */ /* 0x000fe2000bf01070 */
[----:B------:R-:W-:Y:S01]  /*1550*/  VIADD R7, R7, -UR5 ;  /* 0x8000000507077c36 */ /* 0x000fe20008000000 */
[----:B------:R-:W-:Y:S01]  /*1560*/  UMOV UR10, UR6 ;  /* 0x00000006000a7c82 */ /* 0x000fe20008000000 */
[----:B------:R-:W-:-:S04]  /*1570*/  IMAD.WIDE R4, R11, 0x4, R4 ;  /* 0x000000040b047825 */ /* 0x000fc800078e0204 */
[----:B------:R-:W-:Y:S02]  /*1580*/  IMAD.U32 R13, RZ, RZ, UR9 ;  /* 0x00000009ff0d7e24 */ /* 0x000fe4000f8e00ff */
[----:B------:R-:W-:Y:S02]  /*1590*/  IMAD.MOV.U32 R6, RZ, RZ, R4 ;  /* 0x000000ffff067224 */ /* 0x000fe400078e0004 */
[----:B------:R-:W-:Y:S01]  /*15a0*/  IMAD.MOV.U32 R9, RZ, RZ, R5 ;  /* 0x000000ffff097224 */ /* 0x000fe200078e0005 */
[----:B------:R-:W-:-:S13]  /*15b0*/  ISETP.GT.U32.AND.EX P0, PT, R13, R10, PT, P0 ;  /* 0x0000000a0d00720c */ /* 0x000fda0003f04100 */
[----:B------:R-:W-:Y:S05]  /*15c0*/  @!P0 BRA `(.L_x_1102) ;  /* 0xfffffffc00308947 */ /* 0x000fea000383ffff */
[----:B------:R-:W-:-:S05]  /*15d0*/  UMOV UR6, UR5 ;  /* 0x0000000500067c82 */ /* 0x000fca0008000000 */
.L_x_1101:
[C---:B------:R-:W-:Y:S01]  /*15e0*/  VIADD R5, R2.reuse, -UR8 ;  /* 0x8000000802057c36 */ /* 0x040fe20008000000 */
[----:B------:R-:W-:Y:S01]  /*15f0*/  ISETP.LE.U32.AND P1, PT, R2, UR8, PT ;  /* 0x0000000802007c0c */ /* 0x000fe2000bf23070 */
[----:B------:R-:W-:Y:S01]  /*1600*/  IMAD.U32 R4, RZ, RZ, UR9 ;  /* 0x00000009ff047e24 */ /* 0x000fe2000f8e00ff */
[----:B------:R-:W-:Y:S02]  /*1610*/  BSSY.RECONVERGENT B1, `(.L_x_1100) ;  /* 0x0000072000017945 */ /* 0x000fe40003800200 */
[----:B------:R-:W-:-:S04]  /*1620*/  ISETP.GE.AND P0, PT, R0, R5, PT ;  /* 0x000000050000720c */ /* 0x000fc80003f06270 */
[----:B------:R-:W-:-:S13]  /*1630*/  ISETP.GE.U32.OR.EX P0, PT, R4, R3, P0, P1 ;  /* 0x000000030400720c */ /* 0x000fda0000706510 */
[----:B------:R-:W-:Y:S05]  /*1640*/  @P0 BRA `(.L_x_1103) ;  /* 0x0000000400b80947 */ /* 0x000fea0003800000 */
[----:B------:R-:W0:Y:S01]  /*1650*/  LDC R4, c[0x0][0x3c0] ;  /* 0x0000f000ff047b82 */ /* 0x000e220000000800 */
[----:B------:R-:W-:Y:S01]  /*1660*/  USHF.L.U32 UR5, UR16, 0xc, URZ ;  /* 0x0000000c10057899 */ /* 0x000fe200080006ff */
[----:B------:R-:W-:Y:S01]  /*1670*/  LOP3.LUT R3, RZ, R0, RZ, 0x33, !PT ;  /* 0x00000000ff037212 */ /* 0x000fe200078e33ff */
[----:B------:R-:W-:Y:S02]  /*1680*/  BSSY.RECONVERGENT B2, `(.L_x_1104) ;  /* 0x000002f000027945 */ /* 0x000fe40003800200 */
[----:B------:R-:W-:-:S06]  /*1690*/  UIADD3 UR5, UPT, UPT, UR5, UR6, URZ ;  /* 0x0000000605057290 */ /* 0x000fcc000fffe0ff */
[----:B------:R-:W-:Y:S01]  /*16a0*/  IADD3 R2, PT, PT, R2, -UR5, R3 ;  /* 0x8000000502027c10 */ /* 0x000fe2000fffe003 */
[----:B0-----:R-:W-:Y:S02]  /*16b0*/  IMAD R3, R4, UR4, RZ ;  /* 0x0000000404037c24 */ /* 0x001fe4000f8e02ff */
[----:B------:R-:W-:Y:S02]  /*16c0*/  IMAD.MOV.U32 R4, RZ, RZ, R0 ;  /* 0x000000ffff047224 */ /* 0x000fe400078e0000 */
[----:B------:R-:W-:-:S05]  /*16d0*/  IMAD R2, R3, -0x1000, R2 ;  /* 0xfffff00003027824 */ /* 0x000fca00078e0202 */
[C---:B------:R-:W-:Y:S02]  /*16e0*/  ISETP.GE.U32.AND P0, PT, R2.reuse, 0xf00, PT ;  /* 0x00000f000200780c */ /* 0x040fe40003f06070 */
[----:B------:R-:W-:-:S04]  /*16f0*/  LEA.HI R20, R2, 0x1, RZ, 0x18 ;  /* 0x0000000102147811 */ /* 0x000fc800078fc0ff */
[----:B------:R-:W-:-:S04]  /*1700*/  LOP3.LUT R21, R20, 0xf, RZ, 0xc0, !PT ;  /* 0x0000000f14157812 */ /* 0x000fc800078ec0ff */
[----:B------:R-:W-:-:S03]  /*1710*/  ISETP.NE.AND P1, PT, R21, RZ, PT ;  /* 0x000000ff1500720c */ /* 0x000fc60003f25270 */
[----:B------:R-:W-:Y:S10]  /*1720*/  @!P0 BRA `(.L_x_1105) ;  /* 0x0000000000908947 */ /* 0x000ff40003800000 */
[----:B------:R-:W-:Y:S01]  /*1730*/  LEA.HI R2, R7, 0x1, RZ, 0x18 ;  /* 0x0000000107027811 */ /* 0x000fe200078fc0ff */
[----:B------:R-:W-:-:S03]  /*1740*/  IMAD.MOV.U32 R4, RZ, RZ, R0 ;  /* 0x000000ffff047224 */ /* 0x000fc600078e0000 */
[----:B------:R-:W-:-:S05]  /*1750*/  LOP3.LUT R2, R2, 0x1fffff0, RZ, 0xc0, !PT ;  /* 0x01fffff002027812 */ /* 0x000fca00078ec0ff */
[----:B------:R-:W-:-:S07]  /*1760*/  IMAD.MOV R5, RZ, RZ, -R2 ;  /* 0x000000ffff057224 */ /* 0x000fce00078e0a02 */
.L_x_1106:
[----:B------:R-:W-:Y:S02]  /*1770*/  IMAD.MOV.U32 R2, RZ, RZ, R6 ;  /* 0x000000ffff027224 */ /* 0x000fe400078e0006 */
[----:B------:R-:W-:-:S05]  /*1780*/  IMAD.MOV.U32 R3, RZ, RZ, R9 ;  /* 0x000000ffff037224 */ /* 0x000fca00078e0009 */
[----:B------:R-:W2:Y:S04]  /*1790*/  LDG.E R15, desc[UR14][R2.64+-0x2000] ;  /* 0xffe0000e020f7981 */ /* 0x000ea8000c1e1900 */
[----:B------:R-:W2:Y:S04]  /*17a0*/  LDG.E R14, desc[UR14][R2.64+-0x1c00] ;  /* 0xffe4000e020e7981 */ /* 0x000ea8000c1e1900 */
[----:B------:R-:W3:Y:S04]  /*17b0*/  LDG.E R17, desc[UR14][R2.64+-0x1800] ;  /* 0xffe8000e02117981 */ /* 0x000ee8000c1e1900 */
[----:B------:R-:W3:Y:S04]  /*17c0*/  LDG.E R16, desc[UR14][R2.64+-0x1400] ;  /* 0xffec000e02107981 */ /* 0x000ee8000c1e1900 */
        /* <DEDUP_REMOVED lines=12> */
[----:B------:R-:W-:-:S02]  /*1890*/  VIADD R5, R5, 0x10 ;  /* 0x0000001005057836 */ /* 0x000fc40000000000 */
[----:B------:R-:W-:-:S03]  /*18a0*/  VIADD R4, R4, 0x1000 ;  /* 0x0000100004047836 */ /* 0x000fc60000000000 */
[----:B------:R-:W-:Y:S02]  /*18b0*/  ISETP.NE.AND P0, PT, R5, RZ, PT ;  /* 0x000000ff0500720c */ /* 0x000fe40003f05270 */
[----:B--2---:R-:W-:-:S04]  /*18c0*/  VIMNMX3 R14, R8, R15, R14, !PT ;  /* 0x0000000f080e720f */ /* 0x004fc8000780010e */
[----:B---3--:R-:W-:-:S04]  /*18d0*/  VIMNMX3 R14, R14, R17, R16, !PT ;  /* 0x000000110e0e720f */ /* 0x008fc80007800110 */
[----:B----4-:R-:W-:-:S04]  /*18e0*/  VIMNMX3 R14, R14, R19, R18, !PT ;  /* 0x000000130e0e720f */ /* 0x010fc80007800112 */
[----:B-----5:R-:W-:-:S04]  /*18f0*/  VIMNMX3 R14, R14, R23, R22, !PT ;  /* 0x000000170e0e720f */ /* 0x020fc80007800116 */
[----:B------:R-:W-:-:S04]  /*1900*/  VIMNMX3 R14, R14, R25, R24, !PT ;  /* 0x000000190e0e720f */ /* 0x000fc80007800118 */
[----:B------:R-:W-:Y:S02]  /*1910*/  VIMNMX3 R13, R14, R13, R6, !PT ;  /* 0x0000000d0e0d720f */ /* 0x000fe40007800106 */
[----:B------:R-:W-:Y:S02]  /*1920*/  IADD3 R6, P2, PT, R2, 0x4000, RZ ;  /* 0x0000400002067810 */ /* 0x000fe40007f5e0ff */
[----:B------:R-:W-:-:S03]  /*1930*/  VIMNMX3 R12, R13, R9, R12, !PT ;  /* 0x000000090d0c720f */ /* 0x000fc6000780010c */
[----:B------:R-:W-:Y:S01]  /*1940*/  IMAD.X R9, RZ, RZ, R3, P2 ;  /* 0x000000ffff097224 */ /* 0x000fe200010e0603 */
[----:B------:R-:W-:Y:S01]  /*1950*/  VIMNMX3 R8, R12, R10, R11, !PT ;  /* 0x0000000a0c08720f */ /* 0x000fe2000780010b */
[----:B------:R-:W-:Y:S06]  /*1960*/  @P0 BRA `(.L_x_1106) ;  /* 0xfffffffc00800947 */ /* 0x000fec000383ffff */
.L_x_1105:
[----:B------:R-:W-:Y:S05]  /*1970*/  BSYNC.RECONVERGENT B2 ;  /* 0x0000000000027941 */ /* 0x000fea0003800200 */
.L_x_1104:
[----:B------:R-:W-:Y:S05]  /*1980*/  @!P1 BRA `(.L_x_1103) ;  /* 0x0000000000e89947 */ /* 0x000fea0003800000 */
[----:B------:R-:W-:Y:S01]  /*1990*/  ISETP.GE.U32.AND P0, PT, R21, 0x8, PT ;  /* 0x000000081500780c */ /* 0x000fe20003f06070 */
[----:B------:R-:W-:Y:S01]  /*19a0*/  BSSY.RECONVERGENT B2, `(.L_x_1107) ;  /* 0x0000015000027945 */ /* 0x000fe20003800200 */
[----:B------:R-:W-:-:S04]  /*19b0*/  LOP3.LUT R15, R20, 0x7, RZ, 0xc0, !PT ;  /* 0x00000007140f7812 */ /* 0x000fc800078ec0ff */
[----:B------:R-:W-:-:S07]  /*19c0*/  ISETP.NE.AND P1, PT, R15, RZ, PT ;  /* 0x000000ff0f00720c */ /* 0x000fce0003f25270 */
[----:B------:R-:W-:Y:S06]  /*19d0*/  @!P0 BRA `(.L_x_1108) ;  /* 0x0000000000448947 */ /* 0x000fec0003800000 */
[----:B------:R-:W-:-:S05]  /*19e0*/  IADD3 R3, P0, PT, R4, UR8, RZ ;  /* 0x0000000804037c10 */ /* 0x000fca000ff1e0ff */
[----:B------:R-:W-:Y:S01]  /*19f0*/  IMAD.X R6, RZ, RZ, UR9, P0 ;  /* 0x00000009ff067e24 */ /* 0x000fe200080e06ff */
[----:B------:R-:W-:-:S04]  /*1a00*/  LEA R2, P0, R3, UR12, 0x2 ;  /* 0x0000000c03027c11 */ /* 0x000fc8000f8010ff */
[----:B------:R-:W-:-:S05]  /*1a10*/  LEA.HI.X R3, R3, UR13, R6, 0x2, P0 ;  /* 0x0000000d03037c11 */ /* 0x000fca00080f1406 */
[----:B------:R-:W2:Y:S04]  /*1a20*/  LDG.E R5, desc[UR14][R2.64] ;  /* 0x0000000e02057981 */ /* 0x000ea8000c1e1900 */
[----:B------:R-:W2:Y:S04]  /*1a30*/  LDG.E R6, desc[UR14][R2.64+0x400] ;  /* 0x0004000e02067981 */ /* 0x000ea8000c1e1900 */
[----:B------:R-:W3:Y:S04]  /*1a40*/  LDG.E R10, desc[UR14][R2.64+0x800] ;  /* 0x0008000e020a7981 */ /* 0x000ee8000c1e1900 */
[----:B------:R-:W3:Y:S04]  /*1a50*/  LDG.E R9, desc[UR14][R2.64+0xc00] ;  /* 0x000c000e02097981 */ /* 0x000ee8000c1e1900 */
[----:B------:R-:W4:Y:S04]  /*1a60*/  LDG.E R12, desc[UR14][R2.64+0x1000] ;  /* 0x0010000e020c7981 */ /* 0x000f28000c1e1900 */
[----:B------:R-:W4:Y:S04]  /*1a70*/  LDG.E R11, desc[UR14][R2.64+0x1400] ;  /* 0x0014000e020b7981 */ /* 0x000f28000c1e1900 */
[----:B------:R-:W5:Y:S04]  /*1a80*/  LDG.E R14, desc[UR14][R2.64+0x1800] ;  /* 0x0018000e020e7981 */ /* 0x000f68000c1e1900 */
[----:B------:R-:W5:Y:S01]  /*1a90*/  LDG.E R13, desc[UR14][R2.64+0x1c00] ;  /* 0x001c000e020d7981 */ /* 0x000f62000c1e1900 */
[----:B------:R-:W-:Y:S01]  /*1aa0*/  VIADD R4, R4, 0x800 ;  /* 0x0000080004047836 */ /* 0x000fe20000000000 */
[----:B--2---:R-:W-:-:S04]  /*1ab0*/  VIMNMX3 R5, R8, R5, R6, !PT ;  /* 0x000000050805720f */ /* 0x004fc80007800106 */
[----:B---3--:R-:W-:-:S04]  /*1ac0*/  VIMNMX3 R5, R5, R10, R9, !PT ;  /* 0x0000000a0505720f */ /* 0x008fc80007800109 */
[----:B----4-:R-:W-:-:S04]  /*1ad0*/  VIMNMX3 R5, R5, R12, R11, !PT ;  /* 0x0000000c0505720f */ /* 0x010fc8000780010b */
[----:B-----5:R-:W-:-:S07]  /*1ae0*/  VIMNMX3 R8, R5, R14, R13, !PT ;  /* 0x0000000e0508720f */ /* 0x020fce000780010d */
.L_x_1108:
[----:B------:R-:W-:Y:S05]  /*1af0*/  BSYNC.RECONVERGENT B2 ;  /* 0x0000000000027941 */ /* 0x000fea0003800200 */
.L_x_1107:
[----:B------:R-:W-:Y:S05]  /*1b00*/  @!P1 BRA `(.L_x_1103) ;  /* 0x0000000000889947 */ /* 0x000fea0003800000 */
[----:B------:R-:W-:Y:S01]  /*1b10*/  ISETP.GE.U32.AND P0, PT, R15, 0x4, PT ;  /* 0x000000040f00780c */ /* 0x000fe20003f06070 */
[----:B------:R-:W-:Y:S01]  /*1b20*/  BSSY.RECONVERGENT B2, `(.L_x_1109) ;  /* 0x000000e000027945 */ /* 0x000fe20003800200 */
[----:B------:R-:W-:-:S11]  /*1b30*/  LOP3.LUT P1, RZ, R20, 0x3, RZ, 0xc0, !PT ;  /* 0x0000000314ff7812 */ /* 0x000fd6000782c0ff */
[----:B------:R-:W-:Y:S05]  /*1b40*/  @!P0 BRA `(.L_x_1110) ;  /* 0x00000000002c8947 */ /* 0x000fea0003800000 */
[----:B------:R-:W-:-:S05]  /*1b50*/  IADD3 R3, P0, PT, R4, UR8, RZ ;  /* 0x0000000804037c10 */ /* 0x000fca000ff1e0ff */
[----:B------:R-:W-:Y:S01]  /*1b60*/  IMAD.X R6, RZ, RZ, UR9, P0 ;  /* 0x00000009ff067e24 */ /* 0x000fe200080e06ff */
[----:B------:R-:W-:-:S04]  /*1b70*/  LEA R2, P0, R3, UR12, 0x2 ;  /* 0x0000000c03027c11 */ /* 0x000fc8000f8010ff */
[----:B------:R-:W-:-:S05]  /*1b80*/  LEA.HI.X R3, R3, UR13, R6, 0x2, P0 ;  /* 0x0000000d03037c11 */ /* 0x000fca00080f1406 */
[----:B------:R-:W2:Y:S04]  /*1b90*/  LDG.E R5, desc[UR14][R2.64] ;  /* 0x0000000e02057981 */ /* 0x000ea8000c1e1900 */
[----:B------:R-:W2:Y:S04]  /*1ba0*/  LDG.E R6, desc[UR14][R2.64+0x400] ;  /* 0x0004000e02067981 */ /* 0x000ea8000c1e1900 */
[----:B------:R-:W3:Y:S04]  /*1bb0*/  LDG.E R10, desc[UR14][R2.64+0x800] ;  /* 0x0008000e020a7981 */ /* 0x000ee8000c1e1900 */
[----:B------:R-:W3:Y:S01]  /*1bc0*/  LDG.E R9, desc[UR14][R2.64+0xc00] ;  /* 0x000c000e02097981 */ /* 0x000ee2000c1e1900 */
[----:B------:R-:W-:Y:S01]  /*1bd0*/  VIADD R4, R4, 0x400 ;  /* 0x0000040004047836 */ /* 0x000fe20000000000 */
[----:B--2---:R-:W-:-:S04]  /*1be0*/  VIMNMX3 R5, R8, R5, R6, !PT ;  /* 0x000000050805720f */ /* 0x004fc80007800106 */
[----:B---3--:R-:W-:-:S07]  /*1bf0*/  VIMNMX3 R8, R5, R10, R9, !PT ;  /* 0x0000000a0508720f */ /* 0x008fce0007800109 */
.L_x_1110:
[----:B------:R-:W-:Y:S05]  /*1c00*/  BSYNC.RECONVERGENT B2 ;  /* 0x0000000000027941 */ /* 0x000fea0003800200 */
.L_x_1109:
[----:B------:R-:W-:Y:S05]  /*1c10*/  @!P1 BRA `(.L_x_1103) ;  /* 0x0000000000449947 */ /* 0x000fea0003800000 */
[----:B------:R-:W-:Y:S02]  /*1c20*/  LOP3.LUT R2, R7, 0xffff, RZ, 0xc0, !PT ;  /* 0x0000ffff07027812 */ /* 0x000fe400078ec0ff */
[----:B------:R-:W-:Y:S02]  /*1c30*/  IADD3 R6, P0, PT, R4, UR10, RZ ;  /* 0x0000000a04067c10 */ /* 0x000fe4000ff1e0ff */
[----:B------:R-:W-:Y:S02]  /*1c40*/  LEA.HI R2, R2, 0x1, RZ, 0x18 ;  /* 0x0000000102027811 */ /* 0x000fe400078fc0ff */
[----:B------:R-:W-:Y:S01]  /*1c50*/  LEA R5, P1, R6, UR12, 0x2 ;  /* 0x0000000c06057c11 */ /* 0x000fe2000f8210ff */
[----:B------:R-:W-:Y:S01]  /*1c60*/  IMAD.X R3, RZ, RZ, UR7, P0 ;  /* 0x00000007ff037e24 */ /* 0x000fe200080e06ff */
[----:B------:R-:W-:-:S04]  /*1c70*/  LOP3.LUT R2, R2, 0x3, RZ, 0xc0, !PT ;  /* 0x0000000302027812 */ /* 0x000fc800078ec0ff */
[----:B------:R-:W-:Y:S01]  /*1c80*/  LEA.HI.X R6, R6, UR13, R3, 0x2, P1 ;  /* 0x0000000d06067c11 */ /* 0x000fe200088f1403 */
[----:B------:R-:W-:-:S07]  /*1c90*/  IMAD.MOV R4, RZ, RZ, -R2 ;  /* 0x000000ffff047224 */ /* 0x000fce00078e0a02 */
.L_x_1111:
[----:B------:R-:W-:Y:S02]  /*1ca0*/  IMAD.MOV.U32 R3, RZ, RZ, R6 ;  /* 0x000000ffff037224 */ /* 0x000fe400078e0006 */
[----:B------:R-:W-:-:S05]  /*1cb0*/  IMAD.MOV.U32 R2, RZ, RZ, R5 ;  /* 0x000000ffff027224 */ /* 0x000fca00078e0005 */
[----:B------:R-:W2:Y:S01]  /*1cc0*/  LDG.E R3, desc[UR14][R2.64] ;  /* 0x0000000e02037981 */ /* 0x000ea2000c1e1900 */
[----:B------:R-:W-:Y:S01]  /*1cd0*/  VIADD R4, R4, 0x1 ;  /* 0x0000000104047836 */ /* 0x000fe20000000000 */
[----:B------:R-:W-:-:S04]  /*1ce0*/  IADD3 R5, P1, PT, R5, 0x400, RZ ;  /* 0x0000040005057810 */ /* 0x000fc80007f3e0ff */
[----:B------:R-:W-:Y:S01]  /*1cf0*/  ISETP.NE.AND P0, PT, R4, RZ, PT ;  /* 0x000000ff0400720c */ /* 0x000fe20003f05270 */
[----:B------:R-:W-:Y:S01]  /*1d00*/  IMAD.X R6, RZ, RZ, R6, P1 ;  /* 0x000000ffff067224 */ /* 0x000fe200008e0606 */
[----:B--2---:R-:W-:-:S11]  /*1d10*/  VIMNMX R8, PT, PT, R3, R8, !PT ;  /* 0x0000000803087248 */ /* 0x004fd60007fe0100 */
[----:B------:R-:W-:Y:S05]  /*1d20*/  @P0 BRA `(.L_x_1111) ;  /* 0xfffffffc00dc0947 */ /* 0x000fea000383ffff */
.L_x_1103:
[----:B------:R-:W-:Y:S05]  /*1d30*/  BSYNC.RECONVERGENT B1 ;  /* 0x0000000000017941 */ /* 0x000fea0003800200 */
.L_x_1100:
        /* <DEDUP_REMOVED lines=38> */
[----:B------:R-:W-:-:S07]  /*1fa0*/  VIMNMX R5, PT, PT, R0, R3, !PT ;  /* 0x0000000300057248 */ /* 0x000fce0007fe0100 */
.L_x_1099:
[----:B------:R-:W-:Y:S05]  /*1fb0*/  BSYNC.RECONVERGENT B0 ;  /* 0x0000000000007941 */ /* 0x000fea0003800200 */
.L_x_1084:
[----:B------:R-:W-:Y:S05]  /*1fc0*/  @P0 EXIT ;  /* 0x000000000000094d */ /* 0x000fea0003800000 */
[----:B------:R-:W3:Y:S02]  /*1fd0*/  LDCU.64 UR4, c[0x0][0x388] ;  /* 0x00007100ff0477ac */ /* 0x000ee40008000a00 */
[----:B---3--:R-:W-:-:S06]  /*1fe0*/  UIMAD.WIDE.U32 UR4, UR16, 0x4, UR4 ;  /* 0x00000004100478a5 */ /* 0x008fcc000f8e0004 */
[----:B0-----:R-:W-:Y:S02]  /*1ff0*/  IMAD.U32 R2, RZ, RZ, UR4 ;  /* 0x00000004ff027e24 */ /* 0x001fe4000f8e00ff */
[----:B--2---:R-:W-:-:S05]  /*2000*/  IMAD.U32 R3, RZ, RZ, UR5 ;  /* 0x00000005ff037e24 */ /* 0x004fca000f8e00ff */
[----:B------:R-:W-:Y:S01]  /*2010*/  STG.E desc[UR14][R2.64], R5 ;  /* 0x0000000502007986 */ /* 0x000fe2000c10190e */
[----:B------:R-:W-:Y:S05]  /*2020*/  EXIT ;  /* 0x000000000000794d */ /* 0x000fea0003800000 */
.L_x_1112:
        /* <DEDUP_REMOVED lines=13> */
.L_x_1381:


//--------------------- .text._ZN3cub18CUB_300001_SM_10006detail6reduce28DeviceReduceSingleTileKernelINS2_10policy_hubIiyN4cuda3__47maximumIiEEE10Policy1000EN6thrust24THRUST_300001_SM_1000_NS6detail15normal_iteratorINSC_10device_ptrIiEEEEPiyS8_iiNS5_3std3__410__identityEEEvT0_T1_T2_T3_T4_T6_ --------------------------
	.section	.text._ZN3cub18CUB_300001_SM_10006detail6reduce28DeviceReduceSingleTileKernelINS2_10policy_hubIiyN4cuda3__47maximumIiEEE10Policy1000EN6thrust24THRUST_300001_SM_1000_NS6detail15normal_iteratorINSC_10device_ptrIiEEEEPiyS8_iiNS5_3std3__410__identityEEEvT0_T1_T2_T3_T4_T6_,"ax",@progbits
	.align	128
        .global         _ZN3cub18CUB_300001_SM_10006detail6reduce28DeviceReduceSingleTileKernelINS2_10policy_hubIiyN4cuda3__47maximumIiEEE10Policy1000EN6thrust24THRUST_300001_SM_1000_NS6detail15normal_iteratorINSC_10device_ptrIiEEEEPiyS8_iiNS5_3std3__410__identityEEEvT0_T1_T2_T3_T4_T6_
        .type           _ZN3cub18CUB_300001_SM_10006detail6reduce28DeviceReduceSingleTileKernelINS2_10policy_hubIiyN4cuda3__47maximumIiEEE10Policy1000EN6thrust24THRUST_300001_SM_1000_NS6detail15normal_iteratorINSC_10device_ptrIiEEEEPiyS8_iiNS5_3std3__410__identityEEEvT0_T1_T2_T3_T4_T6_,@function
        .size           _ZN3cub18CUB_300001_SM_10006detail6reduce28DeviceReduceSingleTileKernelINS2_10policy_hubIiyN4cuda3__47maximumIiEEE10Policy1000EN6thrust24THRUST_300001_SM_1000_NS6detail15normal_iteratorINSC_10device_ptrIiEEEEPiyS8_iiNS5_3std3__410__identityEEEvT0_T1_T2_T3_T4_T6_,(.L_x_1382 - _ZN3cub18CUB_300001_SM_10006detail6reduce28DeviceReduceSingleTileKernelINS2_10policy_hubIiyN4cuda3__47maximumIiEEE10Policy1000EN6thrust24THRUST_300001_SM_1000_NS6detail15normal_iteratorINSC_10device_ptrIiEEEEPiyS8_iiNS5_3std3__410__identityEEEvT0_T1_T2_T3_T4_T6_)
        .other          _ZN3cub18CUB_300001_SM_10006detail6reduce28DeviceReduceSingleTileKernelINS2_10policy_hubIiyN4cuda3__47maximumIiEEE10Policy1000EN6thrust24THRUST_300001_SM_1000_NS6detail15normal_iteratorINSC_10device_ptrIiEEEEPiyS8_iiNS5_3std3__410__identityEEEvT0_T1_T2_T3_T4_T6_,@"STO_CUDA_ENTRY STV_DEFAULT"
_ZN3cub18CUB_300001_SM_10006detail6reduce28DeviceReduceSingleTileKernelINS2_10policy_hubIiyN4cuda3__47maximumIiEEE10Policy1000EN6thrust24THRUST_300001_SM_1000_NS6detail15normal_iteratorINSC_10device_ptrIiEEEEPiyS8_iiNS5_3std3__410__identityEEEvT0_T1_T2_T3_T4_T6_:
.text._ZN3cub18CUB_300001_SM_10006detail6reduce28DeviceReduceSingleTileKernelINS2_10policy_hubIiyN4cuda3__47maximumIiEEE10Policy1000EN6thrust24THRUST_300001_SM_1000_NS6detail15normal_iteratorINSC_10device_ptrIiEEEEPiyS8_iiNS5_3std3__410__identityEEEvT0_T1_T2_T3_T4_T6_:
[----:B------:R-:W-:Y:S01]  /*0000*/  LDC R1, c[0x0][0x37c] ;  /* 0x0000df00ff017b82 */ /* 0x000fe20000000800 */
[----:B------:R-:W0:Y:S01]  /*0010*/  LDCU.64 UR4, c[0x0][0x390] ;  /* 0x00007200ff0477ac */ /* 0x000e220008000a00 */
[----:B------:R-:W1:Y:S01]  /*0020*/  LDCU.64 UR6, c[0x0][0x358] ;  /* 0x00006b00ff0677ac */ /* 0x000e620008000a00 */
[----:B0-----:R-:W-:Y:S02]  /*0030*/  IMAD.U32 R4, RZ, RZ, UR4 ;  /* 0x00000004ff047e24 */ /* 0x001fe4000f8e00ff */
[----:B------:R-:W-:-:S03]  /*0040*/  IMAD.U32 R5, RZ, RZ, UR5 ;  /* 0x00000005ff057e24 */ /* 0x000fc6000f8e00ff */
[----:B------:R-:W-:-:S04]  /*0050*/  ISETP.NE.U32.AND P0, PT, R4, RZ, PT ;  /* 0x000000ff0400720c */ /* 0x000fc80003f05070 */
[----:B------:R-:W-:-:S13]  /*0060*/  ISETP.NE.AND.EX P0, PT, R5, RZ, PT, P0 ;  /* 0x000000ff0500720c */ /* 0x000fda0003f05300 */
        /* <DEDUP_REMOVED lines=8> */
.L_x_1113:
[----:B------:R-:W-:Y:S01]  /*00f0*/  ISETP.GT.U32.AND P0, PT, R4, 0xfff, PT ;  /* 0x00000fff0400780c */ /* 0x000fe20003f04070 */
[----:B------:R-:W-:Y:S03]  /*0100*/  BSSY.RECONVERGENT B0, `(.L_x_1114) ;  /* 0x00001c4000007945 */ /* 0x000fe60003800200 */
[----:B------:R-:W-:-:S13]  /*0110*/  ISETP.GT.U32.AND.EX P0, PT, R5, RZ, PT, P0 ;  /* 0x000000ff0500720c */ /* 0x000fda0003f04100 */
[----:B------:R-:W-:Y:S05]  /*0120*/  @P0 BRA `(.L_x_1115) ;  /* 0x0000000c006c0947 */ /* 0x000fea0003800000 */
[----:B------:R-:W0:Y:S01]  /*0130*/  S2R R7, SR_TID.X ;  /* 0x0000000000077919 */ /* 0x000e220000002100 */
[----:B------:R-:W-:Y:S01]  /*0140*/  BSSY.RECONVERGENT B1, `(.L_x_1116) ;  /* 0x0000009000017945 */ /* 0x000fe20003800200 */
[----:B------:R-:W-:Y:S01]  /*0150*/  IMAD.MOV.U32 R0, RZ, RZ, RZ ;  /* 0x000000ffff007224 */ /* 0x000fe200078e00ff */
[----:B0-----:R-:W-:Y:S01]  /*0160*/  ISETP.GE.U32.AND P0, PT, R7, R4, PT ;  /* 0x000000040700720c */ /* 0x001fe20003f06070 */
[----:B------:R-:W-:-:S12]  /*0170*/  IMAD.MOV.U32 R9, RZ, RZ, R7 ;  /* 0x000000ffff097224 */ /* 0x000fd800078e0007 */
[----:B------:R-:W-:Y:S05]  /*0180*/  @P0 BRA `(.L_x_1117) ;  /* 0x0000000000100947 */ /* 0x000fea0003800000 */
[----:B------:R-:W0:Y:S02]  /*0190*/  LDC.64 R2, c[0x0][0x380] ;  /* 0x0000e000ff027b82 */ /* 0x000e240000000a00 */
[----:B0-----:R-:W-:-:S05]  /*01a0*/  IMAD.WIDE.U32 R2, R7, 0x4, R2 ;  /* 0x0000000407027825 */ /* 0x001fca00078e0002 */
[----:B------:R0:W5:Y:S01]  /*01b0*/  LDG.E R0, desc[UR6][R2.64] ;  /* 0x0000000602007981 */ /* 0x000162000c1e1900 */
[----:B------:R-:W-:-:S07]  /*01c0*/  VIADD R9, R7, 0x100 ;  /* 0x0000010007097836 */ /* 0x000fce0000000000 */
.L_x_1117:
[----:B------:R-:W-:Y:S05]  /*01d0*/  BSYNC.RECONVERGENT B1 ;  /* 0x0000000000017941 */ /* 0x000fea0003800200 */
.L_x_1116:
[----:B------:R-:W-:Y:S01]  /*01e0*/  ISETP.GE.U32.AND P0, PT, R9, R4, PT ;  /* 0x000000040900720c */ /* 0x000fe20003f06070 */
[----:B------:R-:W-:-:S12]  /*01f0*/  BSSY.RECONVERGENT B1, `(.L_x_1118) ;  /* 0x0000060000017945 */ /* 0x000fd80003800200 */
[----:B------:R-:W-:Y:S05]  /*0200*/  @P0 BRA `(.L_x_1119) ;  /* 0x0000000400780947 */ /* 0x000fea0003800000 */
[----:B0-----:R-:W-:Y:S01]  /*0210*/  LOP3.LUT R3, RZ, R9, RZ, 0x33, !PT ;  /* 0x00000009ff037212 */ /* 0x001fe200078e33ff */
[----:B------:R-:W-:Y:S04]  /*0220*/  BSSY.RECONVERGENT B2, `(.L_x_1120) ;  /* 0x000002c000027945 */ /* 0x000fe80003800200 */
[----:B------:R-:W-:-:S05]  /*0230*/  IMAD.IADD R3, R3, 0x1, R4 ;  /* 0x0000000103037824 */ /* 0x000fca00078e0204 */
[C---:B------:R-:W-:Y:S02]  /*0240*/  ISETP.GE.U32.AND P0, PT, R3.reuse, 0xf00, PT ;  /* 0x00000f000300780c */ /* 0x040fe40003f06070 */
[----:B------:R-:W-:-:S04]  /*0250*/  LEA.HI R6, R3, 0x1, RZ, 0x18 ;  /* 0x0000000103067811 */ /* 0x000fc800078fc0ff */
[----:B------:R-:W-:-:S04]  /*0260*/  LOP3.LUT R22, R6, 0xf, RZ, 0xc0, !PT ;  /* 0x0000000f06167812 */ /* 0x000fc800078ec0ff */
[----:B------:R-:W-:-:S03]  /*0270*/  ISETP.NE.AND P1, PT, R22, RZ, PT ;  /* 0x000000ff1600720c */ /* 0x000fc60003f25270 */
[----:B------:R-:W-:Y:S10]  /*0280*/  @!P0 BRA `(.L_x_1121) ;  /* 0x0000000000948947 */ /* 0x000ff40003800000 */
[----:B------:R-:W0:Y:S01]  /*0290*/  LDC.64 R2, c[0x0][0x380] ;  /* 0x0000e000ff027b82 */ /* 0x000e220000000a00 */
[----:B------:R-:W-:-:S05]  /*02a0*/  LOP3.LUT R8, R6, 0x1fffff0, RZ, 0xc0, !PT ;  /* 0x01fffff006087812 */ /* 0x000fca00078ec0ff */
[----:B------:R-:W-:Y:S02]  /*02b0*/  IMAD.MOV R8, RZ, RZ, -R8 ;  /* 0x000000ffff087224 */ /* 0x000fe400078e0a08 */
[----:B0-----:R-:W-:-:S03]  /*02c0*/  IMAD.WIDE.U32 R2, R9, 0x4, R2 ;  /* 0x0000000409027825 */ /* 0x001fc600078e0002 */
[----:B------:R-:W-:-:S05]  /*02d0*/  IADD3 R15, P0, PT, R2, 0x2000, RZ ;  /* 0x00002000020f7810 */ /* 0x000fca0007f1e0ff */
[----:B------:R-:W-:-:S08]  /*02e0*/  IMAD.X R3, RZ, RZ, R3, P0 ;  /* 0x000000ffff037224 */ /* 0x000fd000000e0603 */
.L_x_1122:
        /* <DEDUP_REMOVED lines=31> */
.L_x_1121:
[----:B------:R-:W-:Y:S05]  /*04e0*/  BSYNC.RECONVERGENT B2 ;  /* 0x0000000000027941 */ /* 0x000fea0003800200 */
.L_x_1120:
[----:B------:R-:W-:Y:S05]  /*04f0*/  @!P1 BRA `(.L_x_1119) ;  /* 0x0000000000bc9947 */ /* 0x000fea0003800000 */
[----:B------:R-:W-:Y:S01]  /*0500*/  ISETP.GE.U32.AND P0, PT, R22, 0x8, PT ;  /* 0x000000081600780c */ /* 0x000fe20003f06070 */
[----:B------:R-:W-:Y:S01]  /*0510*/  BSSY.RECONVERGENT B2, `(.L_x_1123) ;  /* 0x0000013000027945 */ /* 0x000fe20003800200 */
[----:B------:R-:W-:-:S04]  /*0520*/  LOP3.LUT R16, R6, 0x7, RZ, 0xc0, !PT ;  /* 0x0000000706107812 */ /* 0x000fc800078ec0ff */
[----:B------:R-:W-:-:S07]  /*0530*/  ISETP.NE.AND P1, PT, R16, RZ, PT ;  /* 0x000000ff1000720c */ /* 0x000fce0003f25270 */
[----:B------:R-:W-:Y:S06]  /*0540*/  @!P0 BRA `(.L_x_1124) ;  /* 0x00000000003c8947 */ /* 0x000fec0003800000 */
[----:B------:R-:W0:Y:S02]  /*0550*/  LDC.64 R2, c[0x0][0x380] ;  /* 0x0000e000ff027b82 */ /* 0x000e240000000a00 */
[----:B0-----:R-:W-:-:S05]  /*0560*/  IMAD.WIDE R2, R9, 0x4, R2 ;  /* 0x0000000409027825 */ /* 0x001fca00078e0202 */
        /* <DEDUP_REMOVED lines=13> */
.L_x_1124:
[----:B------:R-:W-:Y:S05]  /*0640*/  BSYNC.RECONVERGENT B2 ;  /* 0x0000000000027941 */ /* 0x000fea0003800200 */
.L_x_1123:
        /* <DEDUP_REMOVED lines=11> */
[----:B------:R-:W3:Y:S01]  /*0700*/  LDG.E R10, desc[UR6][R2.64+0xc00] ;  /* 0x000c0006020a7981 */ /* 0x000ee2000c1e1900 */
[----:B------:R-:W-:Y:S01]  /*0710*/  VIADD R9, R9, 0x400 ;  /* 0x0000040009097836 */ /* 0x000fe20000000000 */
[----:B--2--5:R-:W-:-:S04]  /*0720*/  VIMNMX3 R0, R0, R11, R8, !PT ;  /* 0x0000000b0000720f */ /* 0x024fc80007800108 */
[----:B---3--:R-:W-:-:S07]  /*0730*/  VIMNMX3 R0, R0, R13, R10, !PT ;  /* 0x0000000d0000720f */ /* 0x008fce000780010a */
.L_x_1126:
[----:B------:R-:W-:Y:S05]  /*0740*/  BSYNC.RECONVERGENT B2 ;  /* 0x0000000000027941 */ /* 0x000fea0003800200 */
.L_x_1125:
[----:B------:R-:W-:Y:S05]  /*0750*/  @!P1 BRA `(.L_x_1119) ;  /* 0x0000000000249947 */ /* 0x000fea0003800000 */
[----:B------:R-:W0:Y:S01]  /*0760*/  LDC.64 R10, c[0x0][0x380] ;  /* 0x0000e000ff0a7b82 */ /* 0x000e220000000a00 */
[----:B------:R-:W-:-:S07]  /*0770*/  IMAD.MOV R6, RZ, RZ, -R6 ;  /* 0x000000ffff067224 */ /* 0x000fce00078e0a06 */
.L_x_1127:
[----:B0-----:R-:W-:-:S06]  /*0780*/  IMAD.WIDE R2, R9, 0x4, R10 ;  /* 0x0000000409027825 */ /* 0x001fcc00078e020a */
[----:B------:R-:W2:Y:S01]  /*0790*/  LDG.E R3, desc[UR6][R2.64] ;  /* 0x0000000602037981 */ /* 0x000ea2000c1e1900 */
[----:B------:R-:W-:Y:S02]  /*07a0*/  VIADD R6, R6, 0x1 ;  /* 0x0000000106067836 */ /* 0x000fe40000000000 */
[----:B------:R-:W-:-:S03]  /*07b0*/  VIADD R9, R9, 0x100 ;  /* 0x0000010009097836 */ /* 0x000fc60000000000 */
[----:B------:R-:W-:Y:S02]  /*07c0*/  ISETP.NE.AND P0, PT, R6, RZ, PT ;  /* 0x000000ff0600720c */ /* 0x000fe40003f05270 */
[----:B--2--5:R-:W-:-:S11]  /*07d0*/  VIMNMX R0, PT, PT, R3, R0, !PT ;  /* 0x0000000003007248 */ /* 0x024fd60007fe0100 */
[----:B------:R-:W-:Y:S05]  /*07e0*/  @P0 BRA `(.L_x_1127) ;  /* 0xfffffffc00e40947 */ /* 0x000fea000383ffff */
.L_x_1119:
[----:B------:R-:W-:Y:S05]  /*07f0*/  BSYNC.RECONVERGENT B1 ;  /* 0x0000000000017941 */ /* 0x000fea0003800200 */
.L_x_1118:
[----:B------:R-:W-:Y:S01]  /*0800*/  ISETP.GE.U32.AND P0, PT, R4, 0x100, PT ;  /* 0x000001000400780c */ /* 0x000fe20003f06070 */
[----:B-----5:R-:W-:-:S03]  /*0810*/  IMAD.MOV.U32 R11, RZ, RZ, R0 ;  /* 0x000000ffff0b7224 */ /* 0x020fc600078e0000 */
[----:B------:R-:W-:-:S13]  /*0820*/  ISETP.GE.U32.AND.EX P0, PT, R5, RZ, PT, P0 ;  /* 0x000000ff0500720c */ /* 0x000fda0003f06100 */
[----:B------:R-:W-:Y:S05]  /*0830*/  @!P0 BRA `(.L_x_1128) ;  /* 0x0000000000a08947 */ /* 0x000fea0003800000 */
[----:B------:R-:W1:Y:S01]  /*0840*/  S2R R6, SR_LANEID ;  /* 0x0000000000067919 */ /* 0x000e620000000000 */
[----:B------:R-:W-:Y:S01]  /*0850*/  ISETP.NE.AND P5, PT, R7, RZ, PT ;  /* 0x000000ff0700720c */ /* 0x000fe20003fa5270 */
[----:B------:R-:W2:Y:S02]  /*0860*/  SHFL.DOWN PT, R0, R11, 0x1, 0x1f ;  /* 0x08201f000b007f89 */ /* 0x000ea400000e0000 */
[----:B--2---:R-:W-:Y:S02]  /*0870*/  VIMNMX R0, PT, PT, R0, R11, !PT ;  /* 0x0000000b00007248 */ /* 0x004fe40007fe0100 */
[C---:B-1----:R-:W-:Y:S02]  /*0880*/  ISETP.GT.AND P0, PT, R6.reuse, 0x1e, PT ;  /* 0x0000001e0600780c */ /* 0x042fe40003f04270 */
[----:B------:R-:W-:Y:S02]  /*0890*/  ISETP.NE.AND P1, PT, R6, RZ, PT ;  /* 0x000000ff0600720c */ /* 0x000fe40003f25270 */
[----:B------:R-:W-:-:S02]  /*08a0*/  SEL R0, R11, R0, P0 ;  /* 0x000000000b007207 */ /* 0x000fc40000000000 */
        /* <DEDUP_REMOVED lines=15> */
[----:B------:R-:W-:-:S03]  /*09a0*/  ISETP.GT.AND P0, PT, R6, 0xf, PT ;  /* 0x0000000f0600780c */ /* 0x000fc60003f04270 */
[----:B------:R-:W0:Y:S02]  /*09b0*/  SHFL.DOWN PT, R3, R0, 0x10, 0x1f ;  /* 0x0a001f0000037f89 */ /* 0x000e2400000e0000 */
[----:B0-----:R-:W-:-:S04]  /*09c0*/  VIMNMX R3, PT, PT, R0, R3, !PT ;  /* 0x0000000300037248 */ /* 0x001fc80007fe0100 */
[----:B------:R-:W-:Y:S01]  /*09d0*/  SEL R9, R0, R3, P0 ;  /* 0x0000000300097207 */ /* 0x000fe20000000000 */
[----:B------:R1:W-:Y:S01]  /*09e0*/  @!P1 STS [R2+0x8], R3 ;  /* 0x0000080302009388 */ /* 0x0003e20000000800 */
[----:B------:R-:W-:Y:S06]  /*09f0*/  BAR.SYNC.DEFER_BLOCKING 0x0 ;  /* 0x0000000000007b1d */ /* 0x000fec0000010000 */
[----:B------:R-:W-:Y:S05]  /*0a00*/  @P5 BRA `(.L_x_1129) ;  /* 0x0000001000cc5947 */ /* 0x000fea0003800000 */
[----:B------:R-:W0:Y:S01]  /*0a10*/  S2UR UR5, SR_CgaCtaId ;  /* 0x00000000000579c3 */ /* 0x000e220000008800 */
[----:B------:R-:W-:Y:S02]  /*0a20*/  UMOV UR4, 0x400 ;  /* 0x0000040000047882 */ /* 0x000fe40000000000 */
[----:B0-----:R-:W-:-:S09]  /*0a30*/  ULEA UR4, UR5, UR4, 0x18 ;  /* 0x0000000405047291 */ /* 0x001fd2000f8ec0ff */
[----:B------:R-:W-:Y:S04]  /*0a40*/  LDS R0, [UR4+0xc] ;  /* 0x00000c04ff007984 */ /* 0x000fe80008000800 */
[----:B------:R-:W0:Y:S04]  /*0a50*/  LDS.128 R4, [UR4+0x10] ;  /* 0x00001004ff047984 */ /* 0x000e280008000c00 */
[----:B-1----:R-:W1:Y:S01]  /*0a60*/  LDS.64 R2, [UR4+0x20] ;  /* 0x00002004ff027984 */ /* 0x002e620008000a00 */
[----:B0-----:R-:W-:-:S04]  /*0a70*/  VIMNMX3 R0, R9, R0, R4, !PT ;  /* 0x000000000900720f */ /* 0x001fc80007800104 */
[----:B------:R-:W-:-:S04]  /*0a80*/  VIMNMX3 R0, R0, R5, R6, !PT ;  /* 0x000000050000720f */ /* 0x000fc80007800106 */
[----:B-1----:R-:W-:-:S04]  /*0a90*/  VIMNMX3 R0, R0, R7, R2, !PT ;  /* 0x000000070000720f */ /* 0x002fc80007800102 */
[----:B------:R-:W-:Y:S01]  /*0aa0*/  VIMNMX R9, PT, PT, R0, R3, !PT ;  /* 0x0000000300097248 */ /* 0x000fe20007fe0100 */
[----:B------:R-:W-:Y:S06]  /*0ab0*/  BRA `(.L_x_1129) ;  /* 0x0000001000a07947 */ /* 0x000fec0003800000 */
.L_x_1128:
[----:B------:R-:W1:Y:S01]  /*0ac0*/  S2R R13, SR_LANEID ;  /* 0x00000000000d7919 */ /* 0x000e620000000000 */
[C---:B------:R-:W-:Y:S02]  /*0ad0*/  LOP3.LUT R0, R7.reuse, 0x3e0, RZ, 0xc0, !PT ;  /* 0x000003e007007812 */ /* 0x040fe400078ec0ff */
[----:B------:R-:W-:Y:S02]  /*0ae0*/  ISETP.NE.AND P5, PT, R7, RZ, PT ;  /* 0x000000ff0700720c */ /* 0x000fe40003fa5270 */
[----:B------:R-:W-:Y:S01]  /*0af0*/  LOP3.LUT R9, RZ, R0, RZ, 0x33, !PT ;  /* 0x00000000ff097212 */ /* 0x000fe200078e33ff */
[----:B0-----:R-:W-:-:S04]  /*0b00*/  VIADD R3, R0, 0x20 ;  /* 0x0000002000037836 */ /* 0x001fc80000000000 */
[----:B------:R-:W-:Y:S01]  /*0b10*/  IMAD.IADD R9, R9, 0x1, R4 ;  /* 0x0000000109097824 */ /* 0x000fe200078e0204 */
[----:B------:R-:W-:-:S04]  /*0b20*/  ISETP.GT.U32.AND P0, PT, R3, R4, PT ;  /* 0x000000040300720c */ /* 0x000fc80003f04070 */
        /* <DEDUP_REMOVED lines=26> */
[----:B0-----:R-:W-:-:S05]  /*0cd0*/  @!P0 VIMNMX R11, PT, PT, R11, R2, !PT ;  /* 0x000000020b0b8248 */ /* 0x001fca0007fe0100 */
[----:B------:R-:W-:-:S05]  /*0ce0*/  IMAD.MOV.U32 R9, RZ, RZ, R11 ;  /* 0x000000ffff097224 */ /* 0x000fca00078e000b */
[----:B------:R0:W-:Y:S01]  /*0cf0*/  @!P1 STS [R6+0x8], R9 ;  /* 0x0000080906009388 */ /* 0x0001e20000000800 */
[----:B------:R-:W-:Y:S06]  /*0d00*/  BAR.SYNC.DEFER_BLOCKING 0x0 ;  /* 0x0000000000007b1d */ /* 0x000fec0000010000 */
[----:B------:R-:W-:Y:S05]  /*0d10*/  @P5 BRA `(.L_x_1129) ;  /* 0x0000001000085947 */ /* 0x000fea0003800000 */
[----:B------:R-:W1:Y:S01]  /*0d20*/  S2UR UR5, SR_CgaCtaId ;  /* 0x00000000000579c3 */ /* 0x000e620000008800 */
[----:B------:R-:W-:Y:S01]  /*0d30*/  UMOV UR4, 0x400 ;  /* 0x0000040000047882 */ /* 0x000fe20000000000 */
[C---:B------:R-:W-:Y:S02]  /*0d40*/  ISETP.GT.U32.AND P3, PT, R4.reuse, 0x20, PT ;  /* 0x000000200400780c */ /* 0x040fe40003f64070 */
[C---:B------:R-:W-:Y:S02]  /*0d50*/  ISETP.GT.U32.AND P1, PT, R4.reuse, 0x40, PT ;  /* 0x000000400400780c */ /* 0x040fe40003f24070 */
[C---:B------:R-:W-:Y:S02]  /*0d60*/  ISETP.GT.U32.AND.EX P3, PT, R5.reuse, RZ, PT, P3 ;  /* 0x000000ff0500720c */ /* 0x040fe40003f64130 */
[----:B------:R-:W-:Y:S02]  /*0d70*/  ISETP.GT.U32.AND P0, PT, R4, 0x60, PT ;  /* 0x000000600400780c */ /* 0x000fe40003f04070 */
[----:B------:R-:W-:-:S02]  /*0d80*/  ISETP.GT.U32.AND.EX P1, PT, R5, RZ, PT, P1 ;  /* 0x000000ff0500720c */ /* 0x000fc40003f24110 */
[C---:B------:R-:W-:Y:S02]  /*0d90*/  ISETP.GT.U32.AND P2, PT, R4.reuse, 0x80, PT ;  /* 0x000000800400780c */ /* 0x040fe40003f44070 */
[C---:B------:R-:W-:Y:S02]  /*0da0*/  ISETP.GT.U32.AND.EX P0, PT, R5.reuse, RZ, PT, P0 ;  /* 0x000000ff0500720c */ /* 0x040fe40003f04100 */
[----:B------:R-:W-:Y:S02]  /*0db0*/  ISETP.GT.U32.AND P4, PT, R4, 0xa0, PT ;  /* 0x000000a00400780c */ /* 0x000fe40003f84070 */
[C---:B------:R-:W-:Y:S02]  /*0dc0*/  ISETP.GT.U32.AND.EX P2, PT, R5.reuse, RZ, PT, P2 ;  /* 0x000000ff0500720c */ /* 0x040fe40003f44120 */
[----:B------:R-:W-:Y:S01]  /*0dd0*/  ISETP.GT.U32.AND.EX P4, PT, R5, RZ, PT, P4 ;  /* 0x000000ff0500720c */ /* 0x000fe20003f84140 */
[----:B-1----:R-:W-:-:S09]  /*0de0*/  ULEA UR4, UR5, UR4, 0x18 ;  /* 0x0000000405047291 */ /* 0x002fd2000f8ec0ff */
[----:B------:R-:W0:Y:S04]  /*0df0*/  LDS R0, [UR4+0xc] ;  /* 0x00000c04ff007984 */ /* 0x000e280008000800 */
[----:B------:R-:W1:Y:S04]  /*0e00*/  LDS.128 R12, [UR4+0x10] ;  /* 0x00001004ff0c7984 */ /* 0x000e680008000c00 */
[----:B------:R-:W2:Y:S01]  /*0e10*/  LDS.64 R2, [UR4+0x20] ;  /* 0x00002004ff027984 */ /* 0x000ea20008000a00 */
[----:B0-----:R-:W-:Y:S02]  /*0e20*/  @P3 VIMNMX R9, PT, PT, R9, R0, !PT ;  /* 0x0000000009093248 */ /* 0x001fe40007fe0100 */
[----:B------:R-:W-:-:S02]  /*0e30*/  ISETP.GT.U32.AND P3, PT, R4, 0xc0, PT ;  /* 0x000000c00400780c */ /* 0x000fc40003f64070 */
[----:B-1----:R-:W-:Y:S02]  /*0e40*/  @P1 VIMNMX R9, PT, PT, R9, R12, !PT ;  /* 0x0000000c09091248 */ /* 0x002fe40007fe0100 */
[----:B------:R-:W-:Y:S02]  /*0e50*/  ISETP.GT.U32.AND P1, PT, R4, 0xe0, PT ;  /* 0x000000e00400780c */ /* 0x000fe40003f24070 */
[----:B------:R-:W-:Y:S02]  /*0e60*/  ISETP.GT.U32.AND.EX P3, PT, R5, RZ, PT, P3 ;  /* 0x000000ff0500720c */ /* 0x000fe40003f64130 */
[----:B------:R-:W-:Y:S02]  /*0e70*/  @P0 VIMNMX R9, PT, PT, R9, R13, !PT ;  /* 0x0000000d09090248 */ /* 0x000fe40007fe0100 */
[----:B------:R-:W-:Y:S02]  /*0e80*/  ISETP.GT.U32.AND.EX P1, PT, R5, RZ, PT, P1 ;  /* 0x000000ff0500720c */ /* 0x000fe40003f24110 */
[----:B------:R-:W-:-:S04]  /*0e90*/  @P2 VIMNMX R9, PT, PT, R9, R14, !PT ;  /* 0x0000000e09092248 */ /* 0x000fc80007fe0100 */
[----:B------:R-:W-:-:S04]  /*0ea0*/  @P4 VIMNMX R9, PT, PT, R9, R15, !PT ;  /* 0x0000000f09094248 */ /* 0x000fc80007fe0100 */
[----:B--2---:R-:W-:-:S04]  /*0eb0*/  @P3 VIMNMX R9, PT, PT, R9, R2, !PT ;  /* 0x0000000209093248 */ /* 0x004fc80007fe0100 */
[----:B------:R-:W-:Y:S01]  /*0ec0*/  @P1 VIMNMX R9, PT, PT, R9, R3, !PT ;  /* 0x0000000309091248 */ /* 0x000fe20007fe0100 */
[----:B------:R-:W-:Y:S06]  /*0ed0*/  BRA `(.L_x_1129) ;  /* 0x0000000c00987947 */ /* 0x000fec0003800000 */
.L_x_1115:
[----:B------:R-:W0:Y:S01]  /*0ee0*/  S2R R0, SR_TID.X ;  /* 0x0000000000007919 */ /* 0x000e220000002100 */
[----:B------:R-:W0:Y:S02]  /*0ef0*/  LDC.64 R2, c[0x0][0x380] ;  /* 0x0000e000ff027b82 */ /* 0x000e240000000a00 */
[----:B0-----:R-:W-:-:S05]  /*0f00*/  IMAD.WIDE.U32 R2, R0, 0x4, R2 ;  /* 0x0000000400027825 */ /* 0x001fca00078e0002 */
        /* <DEDUP_REMOVED lines=16> */
[----:B------:R-:W-:-:S04]  /*1010*/  IADD3 R12, P1, PT, R4, -0x1000, RZ ;  /* 0xfffff000040c7810 */ /* 0x000fc80007f3e0ff */
[----:B------:R-:W-:Y:S02]  /*1020*/  ISETP.GE.U32.AND P0, PT, R12, 0x1000, PT ;  /* 0x000010000c00780c */ /* 0x000fe40003f06070 */
[----:B--2---:R-:W-:Y:S02]  /*1030*/  VIMNMX3 R9, R9, R10, R11, !PT ;  /* 0x0000000a0909720f */ /* 0x004fe4000780010b */
[----:B------:R-:W-:-:S04]  /*1040*/  IADD3.X R11, PT, PT, R5, -0x1, RZ, P1, !PT ;  /* 0xffffffff050b7810 */ /* 0x000fc80000ffe4ff */
[----:B------:R-:W-:Y:S02]  /*1050*/  ISETP.GE.U32.AND.EX P0, PT, R11, RZ, PT, P0 ;  /* 0x000000ff0b00720c */ /* 0x000fe40003f06100 */
[----:B---3--:R-:W-:Y:S01]  /*1060*/  VIMNMX3 R6, R6, R7, R8, !PT ;  /* 0x000000070606720f */ /* 0x008fe20007800108 */
[----:B------:R-:W-:Y:S01]  /*1070*/  IMAD.MOV.U32 R8, RZ, RZ, RZ ;  /* 0x000000ffff087224 */ /* 0x000fe200078e00ff */
[----:B----4-:R-:W-:-:S04]  /*1080*/  VIMNMX3 R13, R13, R14, R15, !PT ;  /* 0x0000000e0d0d720f */ /* 0x010fc8000780010f */
[----:B------:R-:W-:Y:S02]  /*1090*/  VIMNMX3 R6, R6, R9, R13, !PT ;  /* 0x000000090606720f */ /* 0x000fe4000780010d */
[----:B-----5:R-:W-:Y:S01]  /*10a0*/  VIMNMX3 R17, R16, R17, R18, !PT ;  /* 0x000000111011720f */ /* 0x020fe20007800112 */
[----:B------:R-:W-:Y:S01]  /*10b0*/  IMAD.MOV.U32 R9, RZ, RZ, 0x1000 ;  /* 0x00001000ff097424 */ /* 0x000fe200078e00ff */
[----:B------:R-:W-:-:S04]  /*10c0*/  VIMNMX3 R19, R19, R20, R21, !PT ;  /* 0x000000141313720f */ /* 0x000fc80007800115 */
[----:B------:R-:W-:-:S04]  /*10d0*/  VIMNMX3 R17, R17, R19, R22, !PT ;  /* 0x000000131111720f */ /* 0x000fc80007800116 */
[----:B------:R-:W-:Y:S01]  /*10e0*/  VIMNMX R10, PT, PT, R6, R17, !PT ;  /* 0x00000011060a7248 */ /* 0x000fe20007fe0100 */
[----:B------:R-:W-:Y:S06]  /*10f0*/  @!P0 BRA `(.L_x_1130) ;  /* 0x0000000000a08947 */ /* 0x000fec0003800000 */
[----:B------:R-:W0:Y:S01]  /*1100*/  LDC.64 R4, c[0x0][0x390] ;  /* 0x0000e400ff047b82 */ /* 0x000e220000000a00 */
[----:B------:R-:W-:Y:S02]  /*1110*/  IMAD.MOV.U32 R9, RZ, RZ, 0x1000 ;  /* 0x00001000ff097424 */ /* 0x000fe400078e00ff */
[----:B------:R-:W-:-:S07]  /*1120*/  IMAD.MOV.U32 R8, RZ, RZ, RZ ;  /* 0x000000ffff087224 */ /* 0x000fce00078e00ff */
.L_x_1132:
[----:B------:R-:W-:-:S04]  /*1130*/  LEA R6, P0, R9, R2, 0x2 ;  /* 0x0000000209067211 */ /* 0x000fc800078010ff */
[----:B------:R-:W-:-:S05]  /*1140*/  LEA.HI.X R7, R9, R3, R8, 0x2, P0 ;  /* 0x0000000309077211 */ /* 0x000fca00000f1408 */
[----:B------:R-:W2:Y:S04]  /*1150*/  LDG.E R13, desc[UR6][R6.64+0x800] ;  /* 0x00080006060d7981 */ /* 0x000ea8000c1e1900 */
[----:B------:R-:W2:Y:S04]  /*1160*/  LDG.E R14, desc[UR6][R6.64+0xc00] ;  /* 0x000c0006060e7981 */ /* 0x000ea8000c1e1900 */
[----:B------:R-:W2:Y:S04]  /*1170*/  LDG.E R15, desc[UR6][R6.64+0x1000] ;  /* 0x00100006060f7981 */ /* 0x000ea8000c1e1900 */
        /* <DEDUP_REMOVED lines=13> */
[----:B0-----:R-:W-:-:S04]  /*1250*/  IADD3 R29, P1, PT, -R9, R4, RZ ;  /* 0x00000004091d7210 */ /* 0x001fc80007f3e1ff */
[----:B------:R-:W-:Y:S02]  /*1260*/  ISETP.GE.U32.AND P0, PT, R29, 0x1000, PT ;  /* 0x000010001d00780c */ /* 0x000fe40003f06070 */
[----:B--2---:R-:W-:Y:S01]  /*1270*/  VIMNMX3 R13, R13, R14, R15, !PT ;  /* 0x0000000e0d0d720f */ /* 0x004fe2000780010f */
[----:B------:R-:W-:-:S05]  /*1280*/  IMAD.X R14, R5, 0x1, ~R8, P1 ;  /* 0x00000001050e7824 */ /* 0x000fca00008e0e08 */
[----:B------:R-:W-:Y:S02]  /*1290*/  ISETP.GE.U32.AND.EX P0, PT, R14, RZ, PT, P0 ;  /* 0x000000ff0e00720c */ /* 0x000fe40003f06100 */
        /* <DEDUP_REMOVED lines=9> */
[----:B------:R-:W-:-:S05]  /*1330*/  IADD3 R9, P0, PT, R9, 0x1000, RZ ;  /* 0x0000100009097810 */ /* 0x000fca0007f1e0ff */
[----:B------:R-:W-:Y:S01]  /*1340*/  IMAD.X R8, RZ, RZ, R8, P0 ;  /* 0x000000ffff087224 */ /* 0x000fe200000e0608 */
[----:B------:R-:W-:-:S04]  /*1350*/  ISETP.GT.U32.AND P0, PT, R9, R12, PT ;  /* 0x0000000c0900720c */ /* 0x000fc80003f04070 */
[----:B------:R-:W-:-:S13]  /*1360*/  ISETP.GT.U32.AND.EX P0, PT, R8, R11, PT, P0 ;  /* 0x0000000b0800720c */ /* 0x000fda0003f04100 */
[----:B------:R-:W-:Y:S05]  /*1370*/  @!P0 BRA `(.L_x_1132) ;  /* 0xfffffffc006c8947 */ /* 0x000fea000383ffff */
.L_x_1130:
[----:B------:R-:W-:Y:S01]  /*1380*/  IMAD.IADD R3, R4, 0x1, -R9 ;  /* 0x0000000104037824 */ /* 0x000fe200078e0a09 */
[----:B------:R-:W-:Y:S01]  /*1390*/  ISETP.GE.U32.AND P1, PT, R9, R4, PT ;  /* 0x000000040900720c */ /* 0x000fe20003f26070 */
[----:B------:R-:W-:Y:S03]  /*13a0*/  BSSY.RECONVERGENT B1, `(.L_x_1131) ;  /* 0x0000072000017945 */ /* 0x000fe60003800200 */
[----:B------:R-:W-:-:S04]  /*13b0*/  ISETP.GE.AND P0, PT, R0, R3, PT ;  /* 0x000000030000720c */ /* 0x000fc80003f06270 */
[----:B------:R-:W-:-:S13]  /*13c0*/  ISETP.GE.U32.OR.EX P0, PT, R8, R5, P0, P1 ;  /* 0x000000050800720c */ /* 0x000fda0000706510 */
[----:B------:R-:W-:Y:S05]  /*13d0*/  @P0 BRA `(.L_x_1133) ;  /* 0x0000000400b80947 */ /* 0x000fea0003800000 */
[----:B------:R-:W-:Y:S01]  /*13e0*/  LOP3.LUT R2, RZ, R0, RZ, 0x33, !PT ;  /* 0x00000000ff027212 */ /* 0x000fe200078e33ff */
[----:B------:R-:W-:Y:S03]  /*13f0*/  BSSY.RECONVERGENT B2, `(.L_x_1134) ;  /* 0x0000031000027945 */ /* 0x000fe60003800200 */
[----:B------:R-:W-:Y:S01]  /*1400*/  IADD3 R2, PT, PT, -R9, R4, R2 ;  /* 0x0000000409027210 */ /* 0x000fe20007ffe102 */
[----:B------:R-:W-:-:S03]  /*1410*/  IMAD.MOV.U32 R4, RZ, RZ, R0 ;  /* 0x000000ffff047224 */ /* 0x000fc600078e0000 */
[C---:B------:R-:W-:Y:S02]  /*1420*/  ISETP.GE.U32.AND P1, PT, R2.reuse, 0xf00, PT ;  /* 0x00000f000200780c */ /* 0x040fe40003f26070 */
[----:B------:R-:W-:-:S04]  /*1430*/  LEA.HI R5, R2, 0x1, RZ, 0x18 ;  /* 0x0000000102057811 */ /* 0x000fc800078fc0ff */
[----:B------:R-:W-:-:S04]  /*1440*/  LOP3.LUT R24, R5, 0xf, RZ, 0xc0, !PT ;  /* 0x0000000f05187812 */ /* 0x000fc800078ec0ff */
[----:B------:R-:W-:-:S03]  /*1450*/  ISETP.NE.AND P0, PT, R24, RZ, PT ;  /* 0x000000ff1800720c */ /* 0x000fc60003f05270 */
[----:B------:R-:W-:Y:S10]  /*1460*/  @!P1 BRA `(.L_x_1135) ;  /* 0x0000000000a49947 */ /* 0x000ff40003800000 */
[----:B------:R-:W0:Y:S01]  /*1470*/  LDCU.64 UR4, c[0x0][0x380] ;  /* 0x00007000ff0477ac */ /* 0x000e220008000a00 */
[----:B------:R-:W-:Y:S01]  /*1480*/  IADD3 R3, P1, PT, R0, R9, RZ ;  /* 0x0000000900037210 */ /* 0x000fe20007f3e0ff */
[----:B------:R-:W-:Y:S01]  /*1490*/  IMAD.MOV.U32 R4, RZ, RZ, R0 ;  /* 0x000000ffff047224 */ /* 0x000fe200078e0000 */
[----:B------:R-:W-:-:S03]  /*14a0*/  LOP3.LUT R14, R5, 0x1fffff0, RZ, 0xc0, !PT ;  /* 0x01fffff0050e7812 */ /* 0x000fc600078ec0ff */
[----:B------:R-:W-:Y:S02]  /*14b0*/  IMAD.X R2, RZ, RZ, R8, P1 ;  /* 0x000000ffff027224 */ /* 0x000fe400008e0608 */
[----:B------:R-:W-:Y:S01]  /*14c0*/  IMAD.MOV R14, RZ, RZ, -R14 ;  /* 0x000000ffff0e7224 */ /* 0x000fe200078e0a0e */
[----:B0-----:R-:W-:-:S04]  /*14d0*/  LEA R15, P2, R3, UR4, 0x2 ;  /* 0x00000004030f7c11 */ /* 0x001fc8000f8410ff */
[----:B------:R-:W-:Y:S02]  /*14e0*/  IADD3 R15, P1, PT, R15, 0x2000, RZ ;  /* 0x000020000f0f7810 */ /* 0x000fe40007f3e0ff */
[----:B------:R-:W-:-:S05]  /*14f0*/  LEA.HI.X R3, R3, UR5, R2, 0x2, P2 ;  /* 0x0000000503037c11 */ /* 0x000fca00090f1402 */
[----:B------:R-:W-:-:S07]  /*1500*/  IMAD.X R3, RZ, RZ, R3, P1 ;  /* 0x000000ffff037224 */ /* 0x000fce00008e0603 */
.L_x_1136:
        /* <DEDUP_REMOVED lines=26> */
[----:B------:R-:W-:-:S05]  /*16b0*/  IADD3 R15, P2, PT, R2, 0x4000, RZ ;  /* 0x00004000020f7810 */ /* 0x000fca0007f5e0ff */
[----:B0-----:R-:W-:Y:S01]  /*16c0*/  IMAD.X R3, RZ, RZ, R3, P2 ;  /* 0x000000ffff037224 */ /* 0x001fe200010e0603 */
[----:B------:R-:W-:-:S04]  /*16d0*/  VIMNMX3 R7, R11, R12, R7, !PT ;  /* 0x0000000c0b07720f */ /* 0x000fc80007800107 */
[----:B------:R-:W-:Y:S01]  /*16e0*/  VIMNMX3 R10, R7, R13, R6, !PT ;  /* 0x0000000d070a720f */ /* 0x000fe20007800106 */
[----:B------:R-:W-:Y:S06]  /*16f0*/  @P1 BRA `(.L_x_1136) ;  /* 0xfffffffc00841947 */ /* 0x000fec000383ffff */
.L_x_1135:
[----:B------:R-:W-:Y:S05]  /*1700*/  BSYNC.RECONVERGENT B2 ;  /* 0x0000000000027941 */ /* 0x000fea0003800200 */
.L_x_1134:
[----:B------:R-:W-:Y:S05]  /*1710*/  @!P0 BRA `(.L_x_1133) ;  /* 0x0000000000e88947 */ /* 0x000fea0003800000 */
[----:B------:R-:W-:Y:S01]  /*1720*/  ISETP.GE.U32.AND P0, PT, R24, 0x8, PT ;  /* 0x000000081800780c */ /* 0x000fe20003f06070 */
[----:B------:R-:W-:Y:S01]  /*1730*/  BSSY.RECONVERGENT B2, `(.L_x_1137) ;  /* 0x0000016000027945 */ /* 0x000fe20003800200 */
[----:B------:R-:W-:-:S04]  /*1740*/  LOP3.LUT R17, R5, 0x7, RZ, 0xc0, !PT ;  /* 0x0000000705117812 */ /* 0x000fc800078ec0ff */
[----:B------:R-:W-:-:S07]  /*1750*/  ISETP.NE.AND P1, PT, R17, RZ, PT ;  /* 0x000000ff1100720c */ /* 0x000fce0003f25270 */
[----:B------:R-:W-:Y:S06]  /*1760*/  @!P0 BRA `(.L_x_1138) ;  /* 0x0000000000488947 */ /* 0x000fec0003800000 */
[----:B------:R-:W0:Y:S01]  /*1770*/  LDCU.64 UR4, c[0x0][0x380] ;  /* 0x00007000ff0477ac */ /* 0x000e220008000a00 */
[----:B------:R-:W-:-:S05]  /*1780*/  IADD3 R3, P0, PT, R4, R9, RZ ;  /* 0x0000000904037210 */ /* 0x000fca0007f1e0ff */
[----:B------:R-:W-:Y:S01]  /*1790*/  IMAD.X R6, RZ, RZ, R8, P0 ;  /* 0x000000ffff067224 */ /* 0x000fe200000e0608 */
        /* <DEDUP_REMOVED lines=15> */
.L_x_1138:
[----:B------:R-:W-:Y:S05]  /*1890*/  BSYNC.RECONVERGENT B2 ;  /* 0x0000000000027941 */ /* 0x000fea0003800200 */
.L_x_1137:
        /* <DEDUP_REMOVED lines=18> */
.L_x_1140:
[----:B------:R-:W-:Y:S05]  /*19c0*/  BSYNC.RECONVERGENT B2 ;  /* 0x0000000000027941 */ /* 0x000fea0003800200 */
.L_x_1139:
[----:B------:R-:W-:Y:S05]  /*19d0*/  @!P1 BRA `(.L_x_1133) ;  /* 0x0000000000389947 */ /* 0x000fea0003800000 */
[----:B------:R-:W0:Y:S01]  /*19e0*/  LDCU.64 UR4, c[0x0][0x380] ;  /* 0x00007000ff0477ac */ /* 0x000e220008000a00 */
[----:B------:R-:W-:Y:S01]  /*19f0*/  IADD3 R5, P0, PT, R4, R9, RZ ;  /* 0x0000000904057210 */ /* 0x000fe20007f1e0ff */
[----:B------:R-:W-:-:S04]  /*1a00*/  IMAD.MOV R4, RZ, RZ, -R6 ;  /* 0x000000ffff047224 */ /* 0x000fc800078e0a06 */
[----:B------:R-:W-:Y:S01]  /*1a10*/  IMAD.X R8, RZ, RZ, R8, P0 ;  /* 0x000000ffff087224 */ /* 0x000fe200000e0608 */
[----:B0-----:R-:W-:-:S04]  /*1a20*/  LEA R2, P1, R5, UR4, 0x2 ;  /* 0x0000000405027c11 */ /* 0x001fc8000f8210ff */
[----:B------:R-:W-:-:S09]  /*1a30*/  LEA.HI.X R5, R5, UR5, R8, 0x2, P1 ;  /* 0x0000000505057c11 */ /* 0x000fd200088f1408 */
.L_x_1141:
[----:B------:R-:W-:-:S06]  /*1a40*/  IMAD.MOV.U32 R3, RZ, RZ, R5 ;  /* 0x000000ffff037224 */ /* 0x000fcc00078e0005 */
[----:B------:R0:W2:Y:S01]  /*1a50*/  LDG.E R3, desc[UR6][R2.64] ;  /* 0x0000000602037981 */ /* 0x0000a2000c1e1900 */
[----:B------:R-:W-:-:S05]  /*1a60*/  VIADD R4, R4, 0x1 ;  /* 0x0000000104047836 */ /* 0x000fca0000000000 */
[----:B------:R-:W-:Y:S02]  /*1a70*/  ISETP.NE.AND P0, PT, R4, RZ, PT ;  /* 0x000000ff0400720c */ /* 0x000fe40003f05270 */
[----:B0-----:R-:W-:-:S05]  /*1a80*/  IADD3 R2, P1, PT, R2, 0x400, RZ ;  /* 0x0000040002027810 */ /* 0x001fca0007f3e0ff */
[----:B------:R-:W-:Y:S01]  /*1a90*/  IMAD.X R5, RZ, RZ, R5, P1 ;  /* 0x000000ffff057224 */ /* 0x000fe200008e0605 */
[----:B--2---:R-:W-:-:S05]  /*1aa0*/  VIMNMX R10, PT, PT, R3, R10, !PT ;  /* 0x0000000a030a7248 */ /* 0x004fca0007fe0100 */
[----:B------:R-:W-:Y:S05]  /*1ab0*/  @P0 BRA `(.L_x_1141) ;  /* 0xfffffffc00e00947 */ /* 0x000fea000383ffff */
.L_x_1133:
[----:B------:R-:W-:Y:S05]  /*1ac0*/  BSYNC.RECONVERGENT B1 ;  /* 0x0000000000017941 */ /* 0x000fea0003800200 */
.L_x_1131:
[----:B------:R-:W0:Y:S01]  /*1ad0*/  S2R R6, SR_LANEID ;  /* 0x0000000000067919 */ /* 0x000e220000000000 */
[----:B------:R-:W-:Y:S01]  /*1ae0*/  IMAD.MOV.U32 R9, RZ, RZ, R10 ;  /* 0x000000ffff097224 */ /* 0x000fe200078e000a */
[----:B------:R-:W-:-:S04]  /*1af0*/  ISETP.NE.AND P5, PT, R0, RZ, PT ;  /* 0x000000ff0000720c */ /* 0x000fc80003fa5270 */
        /* <DEDUP_REMOVED lines=35> */
[----:B------:R-:W-:-:S07]  /*1d30*/  VIMNMX R9, PT, PT, R0, R3, !PT ;  /* 0x0000000300097248 */ /* 0x000fce0007fe0100 */
.L_x_1129:
[----:B------:R-:W-:Y:S05]  /*1d40*/  BSYNC.RECONVERGENT B0 ;  /* 0x0000000000007941 */ /* 0x000fea0003800200 */
.L_x_1114:
[----:B------:R-:W-:Y:S05]  /*1d50*/  @P5 EXIT ;  /* 0x000000000000594d */ /* 0x000fea0003800000 */
[----:B-12---:R-:W1:Y:S01]  /*1d60*/  LDC.64 R2, c[0x0][0x388] ;  /* 0x0000e200ff027b82 */ /* 0x006e620000000a00 */
[----:B------:R-:W0:Y:S02]  /*1d70*/  LDCU UR4, c[0x0][0x39c] ;  /* 0x00007380ff0477ac */ /* 0x000e240008000800 */
[----:B0-----:R-:W-:-:S05]  /*1d80*/  VIMNMX R9, PT, PT, R9, UR4, !PT ;  /* 0x0000000409097c48 */ /* 0x001fca000ffe0100 */
[----:B-1----:R-:W-:Y:S01]  /*1d90*/  STG.E desc[UR6][R2.64], R9 ;  /* 0x0000000902007986 */ /* 0x002fe2000c101906 */
[----:B------:R-:W-:Y:S05]  /*1da0*/  EXIT ;  /* 0x000000000000794d */ /* 0x000fea0003800000 */
.L_x_1142:
        /* <DEDUP_REMOVED lines=13> */
.L_x_1382:


//--------------------- .text._ZN3cub18CUB_300001_SM_10006detail6reduce28DeviceReduceSingleTileKernelINS2_10policy_hubIijN4cuda3__47maximumIiEEE10Policy1000EPiSB_iS8_iiNS5_3std3__410__identityEEEvT0_T1_T2_T3_T4_T6_ --------------------------
	.section	.text._ZN3cub18CUB_300001_SM_10006detail6reduce28DeviceReduceSingleTileKernelINS2_10policy_hubIijN4cuda3__47maximumIiEEE10Policy1000EPiSB_iS8_iiNS5_3std3__410__identityEEEvT0_T1_T2_T3_T4_T6_,"ax",@progbits
	.align	128
        .global         _ZN3cub18CUB_300001_SM_10006detail6reduce28DeviceReduceSingleTileKernelINS2_10policy_hubIijN4cuda3__47maximumIiEEE10Policy1000EPiSB_iS8_iiNS5_3std3__410__identityEEEvT0_T1_T2_T3_T4_T6_
        .type           _ZN3cub18CUB_300001_SM_10006detail6reduce28DeviceReduceSingleTileKernelINS2_10policy_hubIijN4cuda3__47maximumIiEEE10Policy1000EPiSB_iS8_iiNS5_3std3__410__identityEEEvT0_T1_T2_T3_T4_T6_,@function
        .size           _ZN3cub18CUB_300001_SM_10006detail6reduce28DeviceReduceSingleTileKernelINS2_10policy_hubIijN4cuda3__47maximumIiEEE10Policy1000EPiSB_iS8_iiNS5_3std3__410__identityEEEvT0_T1_T2_T3_T4_T6_,(.L_x_1383 - _ZN3cub18CUB_300001_SM_10006detail6reduce28DeviceReduceSingleTileKernelINS2_10policy_hubIijN4cuda3__47maximumIiEEE10Policy1000EPiSB_iS8_iiNS5_3std3__410__identityEEEvT0_T1_T2_T3_T4_T6_)
        .other          _ZN3cub18CUB_300001_SM_10006detail6reduce28DeviceReduceSingleTileKernelINS2_10policy_hubIijN4cuda3__47maximumIiEEE10Policy1000EPiSB_iS8_iiNS5_3std3__410__identityEEEvT0_T1_T2_T3_T4_T6_,@"STO_CUDA_ENTRY STV_DEFAULT"
_ZN3cub18CUB_300001_SM_10006detail6reduce28DeviceReduceSingleTileKernelINS2_10policy_hubIijN4cuda3__47maximumIiEEE10Policy1000EPiSB_iS8_iiNS5_3std3__410__identityEEEvT0_T1_T2_T3_T4_T6_:
.text._ZN3cub18CUB_300001_SM_10006detail6reduce28DeviceReduceSingleTileKernelINS2_10policy_hubIijN4cuda3__47maximumIiEEE10Policy1000EPiSB_iS8_iiNS5_3std3__410__identityEEEvT0_T1_T2_T3_T4_T6_:
        /* <DEDUP_REMOVED lines=13> */
.L_x_1143:
        /* <DEDUP_REMOVED lines=16> */
.L_x_1148:
[----:B------:R-:W-:Y:S05]  /*01d0*/  BSYNC.RECONVERGENT B1 ;  /* 0x0000000000017941 */ /* 0x000fea0003800200 */
.L_x_1147:
        /* <DEDUP_REMOVED lines=16> */
.L_x_1153:
        /* <DEDUP_REMOVED lines=9> */
.L_x_1152:
[----:B------:R-:W-:Y:S05]  /*0370*/  BSYNC.RECONVERGENT B2 ;  /* 0x0000000000027941 */ /* 0x000fea0003800200 */
.L_x_1151:
        /* <DEDUP_REMOVED lines=8> */
.L_x_1156:
        /* <DEDUP_REMOVED lines=35> */
.L_x_1155:
[----:B------:R-:W-:Y:S05]  /*0630*/  BSYNC.RECONVERGENT B2 ;  /* 0x0000000000027941 */ /* 0x000fea0003800200 */
.L_x_1154:
        /* <DEDUP_REMOVED lines=22> */
.L_x_1158:
[----:B------:R-:W-:Y:S05]  /*07a0*/  BSYNC.RECONVERGENT B2 ;  /* 0x0000000000027941 */ /* 0x000fea0003800200 */
.L_x_1157:
        /* <DEDUP_REMOVED lines=10> */
.L_x_1150:
[----:B------:R-:W-:Y:S05]  /*0850*/  BSYNC.RECONVERGENT B1 ;  /* 0x0000000000017941 */ /* 0x000fea0003800200 */
.L_x_1149:
        /* <DEDUP_REMOVED lines=43> */
.L_x_1159:
        /* <DEDUP_REMOVED lines=59> */
.L_x_1146:
        /* <DEDUP_REMOVED lines=22> */
.L_x_1163:
        /* <DEDUP_REMOVED lines=21> */
.L_x_1161:
        /* <DEDUP_REMOVED lines=20> */
.L_x_1167:
        /* <DEDUP_REMOVED lines=8> */
.L_x_1166:
[----:B------:R-:W-:Y:S05]  /*1330*/  BSYNC.RECONVERGENT B2 ;  /* 0x0000000000027941 */ /* 0x000fea0003800200 */
.L_x_1165:
        /* <DEDUP_REMOVED lines=16> */
.L_x_1170:
        /* <DEDUP_REMOVED lines=39> */
.L_x_1169:
[----:B------:R-:W-:Y:S05]  /*16b0*/  BSYNC.RECONVERGENT B2 ;  /* 0x0000000000027941 */ /* 0x000fea0003800200 */
.L_x_1168:
        /* <DEDUP_REMOVED lines=27> */
.L_x_1172:
[----:B------:R-:W-:Y:S05]  /*1870*/  BSYNC.RECONVERGENT B2 ;  /* 0x0000000000027941 */ /* 0x000fea0003800200 */
.L_x_1171:
        /* <DEDUP_REMOVED lines=10> */
.L_x_1164:
[----:B------:R-:W-:Y:S05]  /*1920*/  BSYNC.RECONVERGENT B1 ;  /* 0x0000000000017941 */ /* 0x000fea0003800200 */
.L_x_1162:
        /* <DEDUP_REMOVED lines=39> */
.L_x_1145:
        /* <DEDUP_REMOVED lines=12> */
.L_x_1175:
[----:B------:R-:W-:Y:S05]  /*1c60*/  BSYNC.RECONVERGENT B1 ;  /* 0x0000000000017941 */ /* 0x000fea0003800200 */
.L_x_1174:
        /* <DEDUP_REMOVED lines=16> */
.L_x_1180:
        /* <DEDUP_REMOVED lines=9> */
.L_x_1179:
[----:B------:R-:W-:Y:S05]  /*1e00*/  BSYNC.RECONVERGENT B2 ;  /* 0x0000000000027941 */ /* 0x000fea0003800200 */
.L_x_1178:
        /* <DEDUP_REMOVED lines=8> */
.L_x_1183:
        /* <DEDUP_REMOVED lines=35> */
.L_x_1182:
[----:B------:R-:W-:Y:S05]  /*20c0*/  BSYNC.RECONVERGENT B2 ;  /* 0x0000000000027941 */ /* 0x000fea0003800200 */
.L_x_1181:
        /* <DEDUP_REMOVED lines=22> */
.L_x_1185:
[----:B------:R-:W-:Y:S05]  /*2230*/  BSYNC.RECONVERGENT B2 ;  /* 0x0000000000027941 */ /* 0x000fea0003800200 */
.L_x_1184:
        /* <DEDUP_REMOVED lines=10> */
.L_x_1177:
[----:B------:R-:W-:Y:S05]  /*22e0*/  BSYNC.RECONVERGENT B1 ;  /* 0x0000000000017941 */ /* 0x000fea0003800200 */
.L_x_1176:
        /* <DEDUP_REMOVED lines=43> */
.L_x_1186:
        /* <DEDUP_REMOVED lines=59> */
.L_x_1173:
        /* <DEDUP_REMOVED lines=33> */
.L_x_1189:
        /* <DEDUP_REMOVED lines=33> */
.L_x_1187:
        /* <DEDUP_REMOVED lines=20> */
.L_x_1193:
        /* <DEDUP_REMOVED lines=8> */
.L_x_1192:
[----:B------:R-:W-:Y:S05]  /*2f30*/  BSYNC.RECONVERGENT B2 ;  /* 0x0000000000027941 */ /* 0x000fea0003800200 */
.L_x_1191:
        /* <DEDUP_REMOVED lines=16> */
.L_x_1196:
        /* <DEDUP_REMOVED lines=39> */
.L_x_1195:
[----:B------:R-:W-:Y:S05]  /*32b0*/  BSYNC.RECONVERGENT B2 ;  /* 0x0000000000027941 */ /* 0x000fea0003800200 */
.L_x_1194:
        /* <DEDUP_REMOVED lines=27> */
.L_x_1198:
[----:B------:R-:W-:Y:S05]  /*3470*/  BSYNC.RECONVERGENT B2 ;  /* 0x0000000000027941 */ /* 0x000fea0003800200 */
.L_x_1197:
        /* <DEDUP_REMOVED lines=10> */
.L_x_1190:
[----:B------:R-:W-:Y:S05]  /*3520*/  BSYNC.RECONVERGENT B1 ;  /* 0x0000000000017941 */ /* 0x000fea0003800200 */
.L_x_1188:
        /* <DEDUP_REMOVED lines=39> */
.L_x_1160:
[----:B------:R-:W-:Y:S05]  /*37a0*/  BSYNC.RECONVERGENT B0 ;  /* 0x0000000000007941 */ /* 0x000fea0003800200 */
.L_x_1144:
[----:B------:R-:W-:Y:S05]  /*37b0*/  @P0 EXIT ;  /* 0x000000000000094d */ /* 0x000fea0003800000 */
[----:B0-23--:R-:W0:Y:S01]  /*37c0*/  LDC.64 R2, c[0x0][0x388] ;  /* 0x0000e200ff027b82 */ /* 0x00de220000000a00 */
[----:B------:R-:W1:Y:S02]  /*37d0*/  LDCU UR4, c[0x0][0x398] ;  /* 0x00007300ff0477ac */ /* 0x000e640008000800 */
[----:B-1--4-:R-:W-:-:S05]  /*37e0*/  VIMNMX R5, PT, PT, R5, UR4, !PT ;  /* 0x0000000405057c48 */ /* 0x012fca000ffe0100 */
[----:B0-----:R-:W-:Y:S01]  /*37f0*/  STG.E desc[UR6][R2.64], R5 ;  /* 0x0000000502007986 */ /* 0x001fe2000c101906 */
[----:B------:R-:W-:Y:S05]  /*3800*/  EXIT ;  /* 0x000000000000794d */ /* 0x000fea0003800000 */
.L_x_1199:
        /* <DEDUP_REMOVED lines=15> */
.L_x_1383:


//--------------------- .text._ZN3cub18CUB_300001_SM_10006detail6reduce18DeviceReduceKernelINS2_10policy_hubIijN4cuda3__47maximumIiEEE10Policy1000EN6thrust24THRUST_300001_SM_1000_NS6detail15normal_iteratorINSC_10device_ptrIiEEEEjS8_iNS5_3std3__410__identityEEEvT0_PT3_T1_NS0_13GridEvenShareISO_EET2_T4_ --------------------------
	.section	.text._ZN3cub18CUB_300001_SM_10006detail6reduce18DeviceReduceKernelINS2_10policy_hubIijN4cuda3__47maximumIiEEE10Policy1000EN6thrust24THRUST_300001_SM_1000_NS6detail15normal_iteratorINSC_10device_ptrIiEEEEjS8_iNS5_3std3__410__identityEEEvT0_PT3_T1_NS0_13GridEvenShareISO_EET2_T4_,"ax",@progbits
	.align	128
        .global         _ZN3cub18CUB_300001_SM_10006detail6reduce18DeviceReduceKernelINS2_10policy_hubIijN4cuda3__47maximumIiEEE10Policy1000EN6thrust24THRUST_300001_SM_1000_NS6detail15normal_iteratorINSC_10device_ptrIiEEEEjS8_iNS5_3std3__410__identityEEEvT0_PT3_T1_NS0_13GridEvenShareISO_EET2_T4_
        .type           _ZN3cub18CUB_300001_SM_10006detail6reduce18DeviceReduceKernelINS2_10policy_hubIijN4cuda3__47maximumIiEEE10Policy1000EN6thrust24THRUST_300001_SM_1000_NS6detail15normal_iteratorINSC_10device_ptrIiEEEEjS8_iNS5_3std3__410__identityEEEvT0_PT3_T1_NS0_13GridEvenShareISO_EET2_T4_,@function
        .size           _ZN3cub18CUB_300001_SM_10006detail6reduce18DeviceReduceKernelINS2_10policy_hubIijN4cuda3__47maximumIiEEE10Policy1000EN6thrust24THRUST_300001_SM_1000_NS6detail15normal_iteratorINSC_10device_ptrIiEEEEjS8_iNS5_3std3__410__identityEEEvT0_PT3_T1_NS0_13GridEvenShareISO_EET2_T4_,(.L_x_1384 - _ZN3cub18CUB_300001_SM_10006detail6reduce18DeviceReduceKernelINS2_10policy_hubIijN4cuda3__47maximumIiEEE10Policy1000EN6thrust24THRUST_300001_SM_1000_NS6detail15normal_iteratorINSC_10device_ptrIiEEEEjS8_iNS5_3std3__410__identityEEEvT0_PT3_T1_NS0_13GridEvenShareISO_EET2_T4_)
        .other          _ZN3cub18CUB_300001_SM_10006detail6reduce18DeviceReduceKernelINS2_10policy_hubIijN4cuda3__47maximumIiEEE10Policy1000EN6thrust24THRUST_300001_SM_1000_NS6detail15normal_iteratorINSC_10device_ptrIiEEEEjS8_iNS5_3std3__410__identityEEEvT0_PT3_T1_NS0_13GridEvenShareISO_EET2_T4_,@"STO_CUDA_ENTRY STV_DEFAULT"
_ZN3cub18CUB_300001_SM_10006detail6reduce18DeviceReduceKernelINS2_10policy_hubIijN4cuda3__47maximumIiEEE10Policy1000EN6thrust24THRUST_300001_SM_1000_NS6detail15normal_iteratorINSC_10device_ptrIiEEEEjS8_iNS5_3std3__410__identityEEEvT0_PT3_T1_NS0_13GridEvenShareISO_EET2_T4_:
.text._ZN3cub18CUB_300001_SM_10006detail6reduce18DeviceReduceKernelINS2_10policy_hubIijN4cuda3__47maximumIiEEE10Policy1000EN6thrust24THRUST_300001_SM_1000_NS6detail15normal_iteratorINSC_10device_ptrIiEEEEjS8_iNS5_3std3__410__identityEEEvT0_PT3_T1_NS0_13GridEvenShareISO_EET2_T4_:
[----:B------:R-:W-:Y:S01]  /*0000*/  LDC R1, c[0x0][0x37c] ;  /* 0x0000df00ff017b82 */ /* 0x000fe20000000800 */
[----:B------:R-:W0:Y:S07]  /*0010*/  S2R R3, SR_CTAID.X ;  /* 0x0000000000037919 */ /* 0x000e2e0000002500 */
[----:B------:R-:W1:Y:S01]  /*0020*/  LDC.64 R8, c[0x0][0x3a8] ;  /* 0x0000ea00ff087b82 */ /* 0x000e620000000a00 */
[----:B------:R-:W2:Y:S01]  /*0030*/  LDCU.64 UR6, c[0x0][0x358] ;  /* 0x00006b00ff0677ac */ /* 0x000ea20008000a00 */
[----:B------:R-:W-:Y:S01]  /*0040*/  BSSY.RECONVERGENT B0, `(.L_x_1200) ;  /* 0x0000228000007945 */ /* 0x000fe20003800200 */
[----:B-1----:R-:W-:-:S02]  /*0050*/  IMAD.SHL.U32 R13, R9, 0x1000, RZ ;  /* 0x00001000090d7824 */ /* 0x002fc400078e00ff */
[----:B0-----:R-:W-:-:S05]  /*0060*/  IMAD R0, R3, -0x1000, R8 ;  /* 0xfffff00003007824 */ /* 0x001fca00078e0208 */
[----:B------:R-:W-:-:S13]  /*0070*/  ISETP.GT.U32.AND P0, PT, R0, 0xfff, PT ;  /* 0x00000fff0000780c */ /* 0x000fda0003f04070 */
[----:B--2---:R-:W-:Y:S05]  /*0080*/  @P0 BRA `(.L_x_1201) ;  /* 0x0000001000280947 */ /* 0x004fea0003800000 */
[----:B------:R-:W0:Y:S01]  /*0090*/  S2R R2, SR_TID.X ;  /* 0x0000000000027919 */ /* 0x000e220000002100 */
[----:B------:R-:W-:Y:S01]  /*00a0*/  BSSY.RECONVERGENT B1, `(.L_x_1202) ;  /* 0x000000a000017945 */ /* 0x000fe20003800200 */
[----:B------:R-:W-:Y:S01]  /*00b0*/  IMAD.MOV.U32 R14, RZ, RZ, RZ ;  /* 0x000000ffff0e7224 */ /* 0x000fe200078e00ff */
[----:B0-----:R-:W-:Y:S01]  /*00c0*/  ISETP.GE.U32.AND P0, PT, R2, R0, PT ;  /* 0x000000000200720c */ /* 0x001fe20003f06070 */
[----:B------:R-:W-:-:S12]  /*00d0*/  IMAD.MOV.U32 R4, RZ, RZ, R2 ;  /* 0x000000ffff047224 */ /* 0x000fd800078e0002 */
[----:B------:R-:W-:Y:S05]  /*00e0*/  @P0 BRA `(.L_x_1203) ;  /* 0x0000000000140947 */ /* 0x000fea0003800000 */
[----:B------:R-:W0:Y:S01]  /*00f0*/  LDC.64 R14, c[0x0][0x380] ;  /* 0x0000e000ff0e7b82 */ /* 0x000e220000000a00 */
[----:B------:R-:W-:-:S04]  /*0100*/  IMAD R5, R3, 0x1000, R2 ;  /* 0x0000100003057824 */ /* 0x000fc800078e0202 */
[----:B0-----:R-:W-:-:S06]  /*0110*/  IMAD.WIDE.U32 R14, R5, 0x4, R14 ;  /* 0x00000004050e7825 */ /* 0x001fcc00078e000e */
[----:B------:R0:W5:Y:S01]  /*0120*/  LDG.E R14, desc[UR6][R14.64] ;  /* 0x000000060e0e7981 */ /* 0x000162000c1e1900 */
[----:B------:R-:W-:-:S07]  /*0130*/  VIADD R4, R2, 0x100 ;  /* 0x0000010002047836 */ /* 0x000fce0000000000 */
.L_x_1203:
[----:B------:R-:W-:Y:S05]  /*0140*/  BSYNC.RECONVERGENT B1 ;  /* 0x0000000000017941 */ /* 0x000fea0003800200 */
.L_x_1202:
[----:B------:R-:W-:Y:S01]  /*0150*/  ISETP.GE.U32.AND P0, PT, R4, R0, PT ;  /* 0x000000000400720c */ /* 0x000fe20003f06070 */
[----:B------:R-:W-:-:S12]  /*0160*/  BSSY.RECONVERGENT B1, `(.L_x_1204) ;  /* 0x0000097000017945 */ /* 0x000fd80003800200 */
[----:B------:R-:W-:Y:S05]  /*0170*/  @P0 BRA `(.L_x_1205) ;  /* 0x0000000800540947 */ /* 0x000fea0003800000 */
[----:B------:R-:W-:Y:S01]  /*0180*/  LOP3.LUT R5, RZ, R4, RZ, 0x33, !PT ;  /* 0x00000004ff057212 */ /* 0x000fe200078e33ff */
[----:B------:R-:W-:Y:S04]  /*0190*/  BSSY.RECONVERGENT B2, `(.L_x_1206) ;  /* 0x000004b000027945 */ /* 0x000fe80003800200 */
[----:B------:R-:W-:-:S04]  /*01a0*/  IMAD.IADD R8, R5, 0x1, R8 ;  /* 0x0000000105087824 */ /* 0x000fc800078e0208 */
[----:B------:R-:W-:-:S05]  /*01b0*/  IMAD R8, R3, -0x1000, R8 ;  /* 0xfffff00003087824 */ /* 0x000fca00078e0208 */
[C---:B------:R-:W-:Y:S02]  /*01c0*/  ISETP.GE.U32.AND P0, PT, R8.reuse, 0xf00, PT ;  /* 0x00000f000800780c */ /* 0x040fe40003f06070 */
[----:B------:R-:W-:-:S04]  /*01d0*/  LEA.HI R5, R8, 0x1, RZ, 0x18 ;  /* 0x0000000108057811 */ /* 0x000fc800078fc0ff */
[----:B------:R-:W-:-:S07]  /*01e0*/  LOP3.LUT R6, R5, 0xf, RZ, 0xc0, !PT ;  /* 0x0000000f05067812 */ /* 0x000fce00078ec0ff */
[----:B------:R-:W-:Y:S05]  /*01f0*/  @!P0 BRA `(.L_x_1207) ;  /* 0x0000000400108947 */ /* 0x000fea0003800000 */
[----:B------:R-:W-:Y:S01]  /*0200*/  LOP3.LUT R9, R5, 0x1fffff0, RZ, 0xc0, !PT ;  /* 0x01fffff005097812 */ /* 0x000fe200078ec0ff */
[----:B------:R-:W-:Y:S01]  /*0210*/  BSSY.RECONVERGENT B3, `(.L_x_1208) ;  /* 0x0000041000037945 */ /* 0x000fe20003800200 */
[----:B------:R-:W-:Y:S01]  /*0220*/  LOP3.LUT R8, R4, 0x800, RZ, 0xfc, !PT ;  /* 0x0000080004087812 */ /* 0x000fe200078efcff */
[----:B------:R-:W-:Y:S02]  /*0230*/  IMAD R4, R3, 0x1000, R4 ;  /* 0x0000100003047824 */ /* 0x000fe400078e0204 */
[----:B------:R-:W-:-:S07]  /*0240*/  IMAD.MOV R9, RZ, RZ, -R9 ;  /* 0x000000ffff097224 */ /* 0x000fce00078e0a09 */
.L_x_1209:
[----:B------:R-:W1:Y:S01]  /*0250*/  LDC.64 R12, c[0x0][0x380] ;  /* 0x0000e000ff0c7b82 */ /* 0x000e620000000a00 */
[C---:B------:R-:W-:Y:S02]  /*0260*/  VIADD R17, R4.reuse, 0x100 ;  /* 0x0000010004117836 */ /* 0x040fe40000000000 */
[----:B-1----:R-:W-:-:S04]  /*0270*/  IMAD.WIDE.U32 R26, R4, 0x4, R12 ;  /* 0x00000004041a7825 */ /* 0x002fc800078e000c */
[--C-:B------:R-:W-:Y:S02]  /*0280*/  IMAD.WIDE.U32 R16, R17, 0x4, R12.reuse ;  /* 0x0000000411107825 */ /* 0x100fe400078e000c */
[----:B------:R-:W2:Y:S04]  /*0290*/  LDG.E R26, desc[UR6][R26.64] ;  /* 0x000000061a1a7981 */ /* 0x000ea8000c1e1900 */
[----:B0-----:R0:W2:Y:S01]  /*02a0*/  LDG.E R15, desc[UR6][R16.64] ;  /* 0x00000006100f7981 */ /* 0x0010a2000c1e1900 */
[C---:B------:R-:W-:Y:S02]  /*02b0*/  VIADD R29, R4.reuse, 0x200 ;  /* 0x00000200041d7836 */ /* 0x040fe40000000000 */
[----:B------:R-:W-:Y:S02]  /*02c0*/  VIADD R23, R4, 0x600 ;  /* 0x0000060004177836 */ /* 0x000fe40000000000 */
[----:B------:R-:W-:-:S04]  /*02d0*/  IMAD.WIDE.U32 R28, R29, 0x4, R12 ;  /* 0x000000041d1c7825 */ /* 0x000fc800078e000c */
[----:B------:R-:W-:Y:S01]  /*02e0*/  VIADD R11, R4, 0x300 ;  /* 0x00000300040b7836 */ /* 0x000fe20000000000 */
[----:B------:R1:W3:Y:S01]  /*02f0*/  LDG.E R25, desc[UR6][R28.64] ;  /* 0x000000061c197981 */ /* 0x0002e2000c1e1900 */
[----:B0-----:R-:W-:-:S04]  /*0300*/  IMAD.WIDE.U32 R16, R23, 0x4, R12 ;  /* 0x0000000417107825 */ /* 0x001fc800078e000c */
[C---:B------:R-:W-:Y:S01]  /*0310*/  VIADD R19, R4.reuse, 0x400 ;  /* 0x0000040004137836 */ /* 0x040fe20000000000 */
[----:B------:R0:W4:Y:S01]  /*0320*/  LDG.E R22, desc[UR6][R16.64] ;  /* 0x0000000610167981 */ /* 0x000122000c1e1900 */
[C---:B------:R-:W-:Y:S02]  /*0330*/  VIADD R21, R4.reuse, 0x500 ;  /* 0x0000050004157836 */ /* 0x040fe40000000000 */
[C---:B------:R-:W-:Y:S02]  /*0340*/  VIADD R27, R4.reuse, 0x700 ;  /* 0x00000700041b7836 */ /* 0x040fe40000000000 */
[----:B-1----:R-:W-:Y:S02]  /*0350*/  VIADD R29, R4, 0x800 ;  /* 0x00000800041d7836 */ /* 0x002fe40000000000 */
[----:B------:R-:W-:-:S04]  /*0360*/  IMAD.WIDE.U32 R10, R11, 0x4, R12 ;  /* 0x000000040b0a7825 */ /* 0x000fc800078e000c */
[--C-:B------:R-:W-:Y:S01]  /*0370*/  IMAD.WIDE.U32 R18, R19, 0x4, R12.reuse ;  /* 0x0000000413127825 */ /* 0x100fe200078e000c */
[----:B------:R1:W3:Y:S03]  /*0380*/  LDG.E R7, desc[UR6][R10.64] ;  /* 0x000000060a077981 */ /* 0x0002e6000c1e1900 */
[--C-:B------:R-:W-:Y:S01]  /*0390*/  IMAD.WIDE.U32 R20, R21, 0x4, R12.reuse ;  /* 0x0000000415147825 */ /* 0x100fe200078e000c */
[----:B------:R-:W4:Y:S03]  /*03a0*/  LDG.E R24, desc[UR6][R18.64] ;  /* 0x0000000612187981 */ /* 0x000f26000c1e1900 */
[--C-:B0-----:R-:W-:Y:S01]  /*03b0*/  IMAD.WIDE.U32 R16, R27, 0x4, R12.reuse ;  /* 0x000000041b107825 */ /* 0x101fe200078e000c */
[----:B------:R0:W4:Y:S03]  /*03c0*/  LDG.E R23, desc[UR6][R20.64] ;  /* 0x0000000614177981 */ /* 0x000126000c1e1900 */
[----:B------:R-:W-:Y:S01]  /*03d0*/  IMAD.WIDE.U32 R28, R29, 0x4, R12 ;  /* 0x000000041d1c7825 */ /* 0x000fe200078e000c */
[----:B------:R-:W4:Y:S03]  /*03e0*/  LDG.E R19, desc[UR6][R16.64] ;  /* 0x0000000610137981 */ /* 0x000f26000c1e1900 */
[----:B------:R-:W-:-:S02]  /*03f0*/  VIADD R27, R4, 0xa00 ;  /* 0x00000a00041b7836 */ /* 0x000fc40000000000 */
[----:B-1----:R-:W-:Y:S01]  /*0400*/  VIADD R11, R4, 0x900 ;  /* 0x00000900040b7836 */ /* 0x002fe20000000000 */
[----:B------:R1:W4:Y:S01]  /*0410*/  LDG.E R18, desc[UR6][R28.64] ;  /* 0x000000061c127981 */ /* 0x000322000c1e1900 */
[----:B0-----:R-:W-:-:S04]  /*0420*/  IMAD.WIDE.U32 R20, R27, 0x4, R12 ;  /* 0x000000041b147825 */ /* 0x001fc800078e000c */
[----:B------:R-:W-:Y:S02]  /*0430*/  VIADD R27, R4, 0xb00 ;  /* 0x00000b00041b7836 */ /* 0x000fe40000000000 */
[----:B------:R-:W-:-:S04]  /*0440*/  IMAD.WIDE.U32 R10, R11, 0x4, R12 ;  /* 0x000000040b0a7825 */ /* 0x000fc800078e000c */
[----:B-1----:R-:W-:Y:S02]  /*0450*/  VIADD R29, R4, 0xc00 ;  /* 0x00000c00041d7836 */ /* 0x002fe40000000000 */
[----:B------:R-:W4:Y:S02]  /*0460*/  LDG.E R11, desc[UR6][R10.64] ;  /* 0x000000060a0b7981 */ /* 0x000f24000c1e1900 */
[----:B------:R-:W-:-:S06]  /*0470*/  IMAD.WIDE.U32 R16, R29, 0x4, R12 ;  /* 0x000000041d107825 */ /* 0x000fcc00078e000c */
[----:B------:R0:W4:Y:S04]  /*0480*/  LDG.E R16, desc[UR6][R16.64] ;  /* 0x0000000610107981 */ /* 0x000128000c1e1900 */
[----:B------:R1:W4:Y:S01]  /*0490*/  LDG.E R10, desc[UR6][R20.64] ;  /* 0x00000006140a7981 */ /* 0x000322000c1e1900 */
[----:B0-----:R-:W-:Y:S01]  /*04a0*/  VIADD R17, R4, 0xf00 ;  /* 0x00000f0004117836 */ /* 0x001fe20000000000 */
[----:B--2--5:R-:W-:Y:S01]  /*04b0*/  VIMNMX3 R26, R14, R26, R15, !PT ;  /* 0x0000001a0e1a720f */ /* 0x024fe2000780010f */
[----:B------:R-:W-:-:S04]  /*04c0*/  IMAD.WIDE.U32 R14, R27, 0x4, R12 ;  /* 0x000000041b0e7825 */ /* 0x000fc800078e000c */
[----:B------:R-:W-:Y:S02]  /*04d0*/  VIADD R27, R4, 0xd00 ;  /* 0x00000d00041b7836 */ /* 0x000fe40000000000 */
[----:B------:R-:W2:Y:S02]  /*04e0*/  LDG.E R15, desc[UR6][R14.64] ;  /* 0x000000060e0f7981 */ /* 0x000ea4000c1e1900 */
[----:B------:R-:W-:-:S04]  /*04f0*/  IMAD.WIDE.U32 R28, R27, 0x4, R12 ;  /* 0x000000041b1c7825 */ /* 0x000fc800078e000c */
[----:B------:R-:W-:Y:S02]  /*0500*/  VIADD R27, R4, 0xe00 ;  /* 0x00000e00041b7836 */ /* 0x000fe40000000000 */
[----:B------:R-:W2:Y:S02]  /*0510*/  LDG.E R29, desc[UR6][R28.64] ;  /* 0x000000061c1d7981 */ /* 0x000ea4000c1e1900 */
[----:B-1----:R-:W-:-:S04]  /*0520*/  IMAD.WIDE.U32 R20, R27, 0x4, R12 ;  /* 0x000000041b147825 */ /* 0x002fc800078e000c */
[----:B------:R-:W-:Y:S02]  /*0530*/  IMAD.WIDE.U32 R12, R17, 0x4, R12 ;  /* 0x00000004110c7825 */ /* 0x000fe400078e000c */
[----:B------:R-:W2:Y:S04]  /*0540*/  LDG.E R20, desc[UR6][R20.64] ;  /* 0x0000000614147981 */ /* 0x000ea8000c1e1900 */
[----:B------:R-:W2:Y:S01]  /*0550*/  LDG.E R12, desc[UR6][R12.64] ;  /* 0x000000060c0c7981 */ /* 0x000ea2000c1e1900 */
[----:B---3--:R-:W-:Y:S01]  /*0560*/  VIMNMX3 R7, R26, R25, R7, !PT ;  /* 0x000000191a07720f */ /* 0x008fe20007800107 */
[----:B------:R-:W-:-:S03]  /*0570*/  VIADD R9, R9, 0x10 ;  /* 0x0000001009097836 */ /* 0x000fc60000000000 */
[----:B----4-:R-:W-:Y:S02]  /*0580*/  VIMNMX3 R7, R7, R24, R23, !PT ;  /* 0x000000180707720f */ /* 0x010fe40007800117 */
[----:B------:R-:W-:Y:S02]  /*0590*/  ISETP.NE.AND P0, PT, R9, RZ, PT ;  /* 0x000000ff0900720c */ /* 0x000fe40003f05270 */
[----:B------:R-:W-:Y:S01]  /*05a0*/  VIMNMX3 R7, R7, R22, R19, !PT ;  /* 0x000000160707720f */ /* 0x000fe20007800113 */
[----:B------:R-:W-:Y:S02]  /*05b0*/  VIADD R8, R8, 0x1000 ;  /* 0x0000100008087836 */ /* 0x000fe40000000000 */
[----:B------:R-:W-:Y:S01]  /*05c0*/  VIADD R4, R4, 0x1000 ;  /* 0x0000100004047836 */ /* 0x000fe20000000000 */
[----:B------:R-:W-:-:S04]  /*05d0*/  VIMNMX3 R7, R7, R18, R11, !PT ;  /* 0x000000120707720f */ /* 0x000fc8000780010b */
[----:B--2---:R-:W-:-:S04]  /*05e0*/  VIMNMX3 R7, R7, R10, R15, !PT ;  /* 0x0000000a0707720f */ /* 0x004fc8000780010f */
[----:B------:R-:W-:-:S04]  /*05f0*/  VIMNMX3 R7, R7, R16, R29, !PT ;  /* 0x000000100707720f */ /* 0x000fc8000780011d */
[----:B------:R-:W-:Y:S01]  /*0600*/  VIMNMX3 R14, R7, R20, R12, !PT ;  /* 0x00000014070e720f */ /* 0x000fe2000780010c */
[----:B------:R-:W-:Y:S06]  /*0610*/  @P0 BRA `(.L_x_1209) ;  /* 0xfffffffc000c0947 */ /* 0x000fec000383ffff */
[----:B------:R-:W-:Y:S05]  /*0620*/  BSYNC.RECONVERGENT B3 ;  /* 0x0000000000037941 */ /* 0x000fea0003800200 */
.L_x_1208:
[----:B------:R-:W-:-:S07]  /*0630*/  VIADD R4, R8, 0xfffff800 ;  /* 0xfffff80008047836 */ /* 0x000fce0000000000 */
.L_x_1207:
[----:B------:R-:W-:Y:S05]  /*0640*/  BSYNC.RECONVERGENT B2 ;  /* 0x0000000000027941 */ /* 0x000fea0003800200 */
.L_x_1206:
[----:B------:R-:W-:-:S13]  /*0650*/  ISETP.NE.AND P0, PT, R6, RZ, PT ;  /* 0x000000ff0600720c */ /* 0x000fda0003f05270 */
[----:B------:R-:W-:Y:S05]  /*0660*/  @!P0 BRA `(.L_x_1205) ;  /* 0x0000000400188947 */ /* 0x000fea0003800000 */
[----:B------:R-:W-:Y:S01]  /*0670*/  ISETP.GE.U32.AND P0, PT, R6, 0x8, PT ;  /* 0x000000080600780c */ /* 0x000fe20003f06070 */
[----:B------:R-:W-:Y:S01]  /*0680*/  BSSY.RECONVERGENT B2, `(.L_x_1210) ;  /* 0x0000022000027945 */ /* 0x000fe20003800200 */
[----:B------:R-:W-:-:S04]  /*0690*/  LOP3.LUT R24, R5, 0x7, RZ, 0xc0, !PT ;  /* 0x0000000705187812 */ /* 0x000fc800078ec0ff */
[----:B------:R-:W-:-:S07]  /*06a0*/  ISETP.NE.AND P1, PT, R24, RZ, PT ;  /* 0x000000ff1800720c */ /* 0x000fce0003f25270 */
[----:B------:R-:W-:Y:S06]  /*06b0*/  @!P0 BRA `(.L_x_1211) ;  /* 0x0000000000788947 */ /* 0x000fec0003800000 */
[----:B------:R-:W1:Y:S01]  /*06c0*/  LDC.64 R10, c[0x0][0x380] ;  /* 0x0000e000ff0a7b82 */ /* 0x000e620000000a00 */
[----:B------:R-:W-:-:S05]  /*06d0*/  LEA R27, R3, R4, 0xc ;  /* 0x00000004031b7211 */ /* 0x000fca00078e60ff */
[C---:B------:R-:W-:Y:S02]  /*06e0*/  VIADD R21, R27.reuse, 0x100 ;  /* 0x000001001b157836 */ /* 0x040fe40000000000 */
[C---:B------:R-:W-:Y:S02]  /*06f0*/  VIADD R17, R27.reuse, 0x300 ;  /* 0x000003001b117836 */ /* 0x040fe40000000000 */
[C---:B------:R-:W-:Y:S02]  /*0700*/  VIADD R23, R27.reuse, 0x200 ;  /* 0x000002001b177836 */ /* 0x040fe40000000000 */
[C---:B------:R-:W-:Y:S02]  /*0710*/  VIADD R7, R27.reuse, 0x400 ;  /* 0x000004001b077836 */ /* 0x040fe40000000000 */
[C---:B------:R-:W-:Y:S02]  /*0720*/  VIADD R9, R27.reuse, 0x500 ;  /* 0x000005001b097836 */ /* 0x040fe40000000000 */
[----:B------:R-:W-:-:S02]  /*0730*/  VIADD R25, R27, 0x600 ;  /* 0x000006001b197836 */ /* 0x000fc40000000000 */
[----:B-1----:R-:W-:-:S04]  /*0740*/  IMAD.WIDE.U32 R12, R27, 0x4, R10 ;  /* 0x000000041b0c7825 */ /* 0x002fc800078e000a */
[--C-:B------:R-:W-:Y:S01]  /*0750*/  IMAD.WIDE.U32 R20, R21, 0x4, R10.reuse ;  /* 0x0000000415147825 */ /* 0x100fe200078e000a */
[----:B0-----:R0:W2:Y:S03]  /*0760*/  LDG.E R15, desc[UR6][R12.64] ;  /* 0x000000060c0f7981 */ /* 0x0010a6000c1e1900 */
[--C-:B------:R-:W-:Y:S01]  /*0770*/  IMAD.WIDE.U32 R16, R17, 0x4, R10.reuse ;  /* 0x0000000411107825 */ /* 0x100fe200078e000a */
[----:B------:R-:W2:Y:S03]  /*0780*/  LDG.E R18, desc[UR6][R20.64] ;  /* 0x0000000614127981 */ /* 0x000ea6000c1e1900 */
[----:B------:R-:W-:Y:S02]  /*0790*/  IMAD.WIDE.U32 R22, R23, 0x4, R10 ;  /* 0x0000000417167825 */ /* 0x000fe400078e000a */
[----:B------:R-:W3:Y:S02]  /*07a0*/  LDG.E R16, desc[UR6][R16.64] ;  /* 0x0000000610107981 */ /* 0x000ee4000c1e1900 */
[----:B------:R-:W-:-:S02]  /*07b0*/  VIADD R27, R27, 0x700 ;  /* 0x000007001b1b7836 */ /* 0x000fc40000000000 */
[--C-:B------:R-:W-:Y:S01]  /*07c0*/  IMAD.WIDE.U32 R6, R7, 0x4, R10.reuse ;  /* 0x0000000407067825 */ /* 0x100fe200078e000a */
[----:B------:R-:W3:Y:S03]  /*07d0*/  LDG.E R19, desc[UR6][R22.64] ;  /* 0x0000000616137981 */ /* 0x000ee6000c1e1900 */
[--C-:B------:R-:W-:Y:S02]  /*07e0*/  IMAD.WIDE.U32 R8, R9, 0x4, R10.reuse ;  /* 0x0000000409087825 */ /* 0x100fe400078e000a */
[----:B------:R-:W4:Y:S02]  /*07f0*/  LDG.E R7, desc[UR6][R6.64] ;  /* 0x0000000606077981 */ /* 0x000f24000c1e1900 */
[--C-:B0-----:R-:W-:Y:S02]  /*0800*/  IMAD.WIDE.U32 R12, R25, 0x4, R10.reuse ;  /* 0x00000004190c7825 */ /* 0x101fe400078e000a */
[----:B------:R-:W4:Y:S02]  /*0810*/  LDG.E R8, desc[UR6][R8.64] ;  /* 0x0000000608087981 */ /* 0x000f24000c1e1900 */
[----:B------:R-:W-:-:S02]  /*0820*/  IMAD.WIDE.U32 R10, R27, 0x4, R10 ;  /* 0x000000041b0a7825 */ /* 0x000fc400078e000a */
[----:B------:R-:W4:Y:S04]  /*0830*/  LDG.E R13, desc[UR6][R12.64] ;  /* 0x000000060c0d7981 */ /* 0x000f28000c1e1900 */
[----:B------:R-:W4:Y:S01]  /*0840*/  LDG.E R10, desc[UR6][R10.64] ;  /* 0x000000060a0a7981 */ /* 0x000f22000c1e1900 */
[----:B------:R-:W-:Y:S01]  /*0850*/  VIADD R4, R4, 0x800 ;  /* 0x0000080004047836 */ /* 0x000fe20000000000 */
[----:B--2--5:R-:W-:-:S04]  /*0860*/  VIMNMX3 R18, R14, R15, R18, !PT ;  /* 0x0000000f0e12720f */ /* 0x024fc80007800112 */
[----:B---3--:R-:W-:-:S04]  /*0870*/  VIMNMX3 R18, R18, R19, R16, !PT ;  /* 0x000000131212720f */ /* 0x008fc80007800110 */
[----:B----4-:R-:W-:-:S04]  /*0880*/  VIMNMX3 R18, R18, R7, R8, !PT ;  /* 0x000000071212720f */ /* 0x010fc80007800108 */
[----:B------:R-:W-:-:S07]  /*0890*/  VIMNMX3 R14, R18, R13, R10, !PT ;  /* 0x0000000d120e720f */ /* 0x000fce000780010a */
.L_x_1211:
[----:B------:R-:W-:Y:S05]  /*08a0*/  BSYNC.RECONVERGENT B2 ;  /* 0x0000000000027941 */ /* 0x000fea0003800200 */
.L_x_1210:
[----:B------:R-:W-:Y:S05]  /*08b0*/  @!P1 BRA `(.L_x_1205) ;  /* 0x0000000000849947 */ /* 0x000fea0003800000 */
[----:B------:R-:W-:Y:S01]  /*08c0*/  ISETP.GE.U32.AND P0, PT, R24, 0x4, PT ;  /* 0x000000041800780c */ /* 0x000fe20003f06070 */
[----:B------:R-:W-:Y:S01]  /*08d0*/  BSSY.RECONVERGENT B2, `(.L_x_1212) ;  /* 0x0000014000027945 */ /* 0x000fe20003800200 */
[----:B------:R-:W-:-:S04]  /*08e0*/  LOP3.LUT R5, R5, 0x3, RZ, 0xc0, !PT ;  /* 0x0000000305057812 */ /* 0x000fc800078ec0ff */
[----:B------:R-:W-:-:S07]  /*08f0*/  ISETP.NE.AND P1, PT, R5, RZ, PT ;  /* 0x000000ff0500720c */ /* 0x000fce0003f25270 */
[----:B------:R-:W-:Y:S06]  /*0900*/  @!P0 BRA `(.L_x_1213) ;  /* 0x0000000000408947 */ /* 0x000fec0003800000 */
[----:B------:R-:W1:Y:S01]  /*0910*/  LDC.64 R6, c[0x0][0x380] ;  /* 0x0000e000ff067b82 */ /* 0x000e620000000a00 */
[----:B------:R-:W-:-:S04]  /*0920*/  IMAD R11, R3, 0x1000, R4 ;  /* 0x00001000030b7824 */ /* 0x000fc800078e0204 */
[C---:B------:R-:W-:Y:S02]  /*0930*/  VIADD R13, R11.reuse, 0x100 ;  /* 0x000001000b0d7836 */ /* 0x040fe40000000000 */
[C---:B0-----:R-:W-:Y:S02]  /*0940*/  VIADD R15, R11.reuse, 0x200 ;  /* 0x000002000b0f7836 */ /* 0x041fe40000000000 */
[C---:B------:R-:W-:Y:S02]  /*0950*/  VIADD R17, R11.reuse, 0x300 ;  /* 0x000003000b117836 */ /* 0x040fe40000000000 */
[----:B-1----:R-:W-:-:S04]  /*0960*/  IMAD.WIDE.U32 R8, R11, 0x4, R6 ;  /* 0x000000040b087825 */ /* 0x002fc800078e0006 */
[--C-:B------:R-:W-:Y:S02]  /*0970*/  IMAD.WIDE.U32 R10, R13, 0x4, R6.reuse ;  /* 0x000000040d0a7825 */ /* 0x100fe400078e0006 */
[----:B------:R-:W2:Y:S02]  /*0980*/  LDG.E R9, desc[UR6][R8.64] ;  /* 0x0000000608097981 */ /* 0x000ea4000c1e1900 */
[--C-:B------:R-:W-:Y:S02]  /*0990*/  IMAD.WIDE.U32 R12, R15, 0x4, R6.reuse ;  /* 0x000000040f0c7825 */ /* 0x100fe400078e0006 */
[----:B------:R-:W2:Y:S02]  /*09a0*/  LDG.E R10, desc[UR6][R10.64] ;  /* 0x000000060a0a7981 */ /* 0x000ea4000c1e1900 */
[----:B------:R-:W-:Y:S02]  /*09b0*/  IMAD.WIDE.U32 R6, R17, 0x4, R6 ;  /* 0x0000000411067825 */ /* 0x000fe400078e0006 */
[----:B------:R-:W3:Y:S04]  /*09c0*/  LDG.E R13, desc[UR6][R12.64] ;  /* 0x000000060c0d7981 */ /* 0x000ee8000c1e1900 */
[----:B------:R-:W3:Y:S01]  /*09d0*/  LDG.E R6, desc[UR6][R6.64] ;  /* 0x0000000606067981 */ /* 0x000ee2000c1e1900 */
[----:B------:R-:W-:Y:S01]  /*09e0*/  VIADD R4, R4, 0x400 ;  /* 0x0000040004047836 */ /* 0x000fe20000000000 */
[----:B--2--5:R-:W-:-:S04]  /*09f0*/  VIMNMX3 R14, R14, R9, R10, !PT ;  /* 0x000000090e0e720f */ /* 0x024fc8000780010a */
[----:B---3--:R-:W-:-:S07]  /*0a00*/  VIMNMX3 R14, R14, R13, R6, !PT ;  /* 0x0000000d0e0e720f */ /* 0x008fce0007800106 */
.L_x_1213:
[----:B------:R-:W-:Y:S05]  /*0a10*/  BSYNC.RECONVERGENT B2 ;  /* 0x0000000000027941 */ /* 0x000fea0003800200 */
.L_x_1212:
[----:B------:R-:W-:Y:S05]  /*0a20*/  @!P1 BRA `(.L_x_1205) ;  /* 0x0000000000289947 */ /* 0x000fea0003800000 */
[----:B------:R-:W1:Y:S01]  /*0a30*/  LDC.64 R6, c[0x0][0x380] ;  /* 0x0000e000ff067b82 */ /* 0x000e620000000a00 */
[----:B------:R-:W-:Y:S02]  /*0a40*/  IMAD R9, R3, 0x1000, R4 ;  /* 0x0000100003097824 */ /* 0x000fe400078e0204 */
[----:B------:R-:W-:-:S07]  /*0a50*/  IMAD.MOV R8, RZ, RZ, -R5 ;  /* 0x000000ffff087224 */ /* 0x000fce00078e0a05 */
.L_x_1214:
[----:B-1----:R-:W-:-:S06]  /*0a60*/  IMAD.WIDE.U32 R4, R9, 0x4, R6 ;  /* 0x0000000409047825 */ /* 0x002fcc00078e0006 */
[----:B------:R-:W2:Y:S01]  /*0a70*/  LDG.E R5, desc[UR6][R4.64] ;  /* 0x0000000604057981 */ /* 0x000ea2000c1e1900 */
[----:B------:R-:W-:Y:S02]  /*0a80*/  VIADD R8, R8, 0x1 ;  /* 0x0000000108087836 */ /* 0x000fe40000000000 */
[----:B------:R-:W-:-:S03]  /*0a90*/  VIADD R9, R9, 0x100 ;  /* 0x0000010009097836 */ /* 0x000fc60000000000 */
[----:B------:R-:W-:Y:S02]  /*0aa0*/  ISETP.NE.AND P0, PT, R8, RZ, PT ;  /* 0x000000ff0800720c */ /* 0x000fe40003f05270 */
[----:B--2--5:R-:W-:-:S11]  /*0ab0*/  VIMNMX R14, PT, PT, R5, R14, !PT ;  /* 0x0000000e050e7248 */ /* 0x024fd60007fe0100 */
[----:B------:R-:W-:Y:S05]  /*0ac0*/  @P0 BRA `(.L_x_1214) ;  /* 0xfffffffc00e40947 */ /* 0x000fea000383ffff */
.L_x_1205:
[----:B------:R-:W-:Y:S05]  /*0ad0*/  BSYNC.RECONVERGENT B1 ;  /* 0x0000000000017941 */ /* 0x000fea0003800200 */
.L_x_1204:
[----:B------:R-:W-:-:S13]  /*0ae0*/  ISETP.GE.U32.AND P0, PT, R0, 0x100, PT ;  /* 0x000001000000780c */ /* 0x000fda0003f06070 */
[----:B------:R-:W-:Y:S05]  /*0af0*/  @!P0 BRA `(.L_x_1215) ;  /* 0x0000000000a08947 */ /* 0x000fea0003800000 */
[----:B------:R-:W1:Y:S01]  /*0b00*/  S2R R8, SR_LANEID ;  /* 0x0000000000087919 */ /* 0x000e620000000000 */
[----:B-----5:R-:W2:Y:S02]  /*0b10*/  SHFL.DOWN PT, R0, R14, 0x1, 0x1f ;  /* 0x08201f000e007f89 */ /* 0x020ea400000e0000 */
[----:B--2---:R-:W-:Y:S02]  /*0b20*/  VIMNMX R0, PT, PT, R0, R14, !PT ;  /* 0x0000000e00007248 */ /* 0x004fe40007fe0100 */
[C---:B-1----:R-:W-:Y:S02]  /*0b30*/  ISETP.GT.AND P0, PT, R8.reuse, 0x1e, PT ;  /* 0x0000001e0800780c */ /* 0x042fe40003f04270 */
[----:B------:R-:W-:Y:S02]  /*0b40*/  ISETP.NE.AND P1, PT, R8, RZ, PT ;  /* 0x000000ff0800720c */ /* 0x000fe40003f25270 */
[----:B------:R-:W-:Y:S02]  /*0b50*/  SEL R0, R14, R0, P0 ;  /* 0x000000000e007207 */ /* 0x000fe40000000000 */
[----:B------:R-:W-:-:S03]  /*0b60*/  ISETP.GT.AND P0, PT, R8, 0x1d, PT ;  /* 0x0000001d0800780c */ /* 0x000fc60003f04270 */
[----:B------:R-:W1:Y:S06]  /*0b70*/  SHFL.DOWN PT, R5, R0, 0x2, 0x1f ;  /* 0x08401f0000057f89 */ /* 0x000e6c00000e0000 */
[----:B------:R-:W2:Y:S01]  /*0b80*/  @!P1 S2R R7, SR_CgaCtaId ;  /* 0x0000000000079919 */ /* 0x000ea20000008800 */
[----:B------:R-:W-:Y:S02]  /*0b90*/  @!P1 MOV R6, 0x400 ;  /* 0x0000040000069802 */ /* 0x000fe40000000f00 */
[----:B------:R-:W-:-:S04]  /*0ba0*/  @!P1 SHF.R.U32.HI R4, RZ, 0x3, R2 ;  /* 0x00000003ff049819 */ /* 0x000fc80000011602 */
[----:B------:R-:W-:Y:S02]  /*0bb0*/  @!P1 LOP3.LUT R4, R4, 0x7c, RZ, 0xc0, !PT ;  /* 0x0000007c04049812 */ /* 0x000fe400078ec0ff */
[----:B-1----:R-:W-:Y:S02]  /*0bc0*/  @!P0 VIMNMX R0, PT, PT, R0, R5, !PT ;  /* 0x0000000500008248 */ /* 0x002fe40007fe0100 */
[----:B------:R-:W-:-:S03]  /*0bd0*/  ISETP.GT.AND P0, PT, R8, 0x1b, PT ;  /* 0x0000001b0800780c */ /* 0x000fc60003f04270 */
[----:B------:R-:W1:Y:S01]  /*0be0*/  SHFL.DOWN PT, R5, R0, 0x4, 0x1f ;  /* 0x08801f0000057f89 */ /* 0x000e6200000e0000 */
[----:B--2---:R-:W-:-:S05]  /*0bf0*/  @!P1 LEA R7, R7, R6, 0x18 ;  /* 0x0000000607079211 */ /* 0x004fca00078ec0ff */
[----:B------:R-:W-:-:S04]  /*0c00*/  @!P1 IMAD.IADD R4, R4, 0x1, R7 ;  /* 0x0000000104049824 */ /* 0x000fc800078e0207 */
[----:B-1----:R-:W-:Y:S02]  /*0c10*/  @!P0 VIMNMX R0, PT, PT, R0, R5, !PT ;  /* 0x0000000500008248 */ /* 0x002fe40007fe0100 */
[----:B------:R-:W-:-:S03]  /*0c20*/  ISETP.GT.AND P0, PT, R8, 0x17, PT ;  /* 0x000000170800780c */ /* 0x000fc60003f04270 */
[----:B------:R-:W1:Y:S10]  /*0c30*/  SHFL.DOWN PT, R5, R0, 0x8, 0x1f ;  /* 0x09001f0000057f89 */ /* 0x000e7400000e0000 */
[----:B-1----:R-:W-:-:S02]  /*0c40*/  @!P0 VIMNMX R0, PT, PT, R0, R5, !PT ;  /* 0x0000000500008248 */ /* 0x002fc40007fe0100 */
[----:B------:R-:W-:-:S03]  /*0c50*/  ISETP.NE.AND P0, PT, R2, RZ, PT ;  /* 0x000000ff0200720c */ /* 0x000fc60003f05270 */
[----:B------:R-:W1:Y:S02]  /*0c60*/  SHFL.DOWN PT, R5, R0, 0x10, 0x1f ;  /* 0x0a001f0000057f89 */ /* 0x000e6400000e0000 */
[----:B-1----:R-:W-:-:S05]  /*0c70*/  VIMNMX R5, PT, PT, R0, R5, !PT ;  /* 0x0000000500057248 */ /* 0x002fca0007fe0100 */
        /* <DEDUP_REMOVED lines=9> */
[----:B--2---:R-:W1:Y:S04]  /*0d10*/  LDS.128 R4, [UR4+0x10] ;  /* 0x00001004ff047984 */ /* 0x004e680008000c00 */
[----:B------:R-:W2:Y:S01]  /*0d20*/  LDS.64 R10, [UR4+0x20] ;  /* 0x00002004ff0a7984 */ /* 0x000ea20008000a00 */
[----:B-1----:R-:W-:-:S04]  /*0d30*/  VIMNMX3 R0, R9, R0, R4, !PT ;  /* 0x000000000900720f */ /* 0x002fc80007800104 */
[----:B------:R-:W-:-:S04]  /*0d40*/  VIMNMX3 R0, R0, R5, R6, !PT ;  /* 0x000000050000720f */ /* 0x000fc80007800106 */
[----:B--2---:R-:W-:-:S04]  /*0d50*/  VIMNMX3 R0, R0, R7, R10, !PT ;  /* 0x000000070000720f */ /* 0x004fc8000780010a */
[----:B------:R-:W-:Y:S01]  /*0d60*/  VIMNMX R9, PT, PT, R0, R11, !PT ;  /* 0x0000000b00097248 */ /* 0x000fe20007fe0100 */
[----:B------:R-:W-:Y:S06]  /*0d70*/  BRA `(.L_x_1216) ;  /* 0x0000001400507947 */ /* 0x000fec0003800000 */
.L_x_1215:
[----:B------:R-:W1:Y:S01]  /*0d80*/  S2R R8, SR_LANEID ;  /* 0x0000000000087919 */ /* 0x000e620000000000 */
[----:B------:R-:W-:-:S04]  /*0d90*/  LOP3.LUT R4, R2, 0x3e0, RZ, 0xc0, !PT ;  /* 0x000003e002047812 */ /* 0x000fc800078ec0ff */
[----:B------:R-:W-:Y:S01]  /*0da0*/  LOP3.LUT R7, RZ, R4, RZ, 0x33, !PT ;  /* 0x00000004ff077212 */ /* 0x000fe200078e33ff */
[----:B------:R-:W-:-:S04]  /*0db0*/  VIADD R5, R4, 0x20 ;  /* 0x0000002004057836 */ /* 0x000fc80000000000 */
[----:B------:R-:W-:Y:S01]  /*0dc0*/  IMAD.IADD R7, R0, 0x1, R7 ;  /* 0x0000000100077824 */ /* 0x000fe200078e0207 */
[----:B------:R-:W-:-:S04]  /*0dd0*/  ISETP.GT.U32.AND P0, PT, R5, R0, PT ;  /* 0x000000000500720c */ /* 0x000fc80003f04070 */
[----:B------:R-:W-:-:S05]  /*0de0*/  SEL R7, R7, 0x1f, P0 ;  /* 0x0000001f07077807 */ /* 0x000fca0000000000 */
[----:B-----5:R-:W2:Y:S01]  /*0df0*/  SHFL.DOWN PT, R4, R14, 0x1, R7 ;  /* 0x082000000e047989 */ /* 0x020ea200000e0007 */
[C---:B-1----:R-:W-:Y:S02]  /*0e00*/  ISETP.GE.AND P0, PT, R8.reuse, R7, PT ;  /* 0x000000070800720c */ /* 0x042fe40003f06270 */
[C---:B------:R-:W-:Y:S02]  /*0e10*/  IADD3 R6, PT, PT, R8.reuse, 0x2, RZ ;  /* 0x0000000208067810 */ /* 0x040fe40007ffe0ff */
[----:B------:R-:W-:-:S09]  /*0e20*/  ISETP.NE.AND P1, PT, R8, RZ, PT ;  /* 0x000000ff0800720c */ /* 0x000fd20003f25270 */
[----:B--2---:R-:W-:Y:S02]  /*0e30*/  @!P0 VIMNMX R14, PT, PT, R4, R14, !PT ;  /* 0x0000000e040e8248 */ /* 0x004fe40007fe0100 */
[----:B------:R-:W-:Y:S01]  /*0e40*/  ISETP.GT.AND P0, PT, R6, R7, PT ;  /* 0x000000070600720c */ /* 0x000fe20003f04270 */
[----:B------:R-:W-:Y:S01]  /*0e50*/  VIADD R6, R8, 0x4 ;  /* 0x0000000408067836 */ /* 0x000fe20000000000 */
[----:B------:R-:W1:Y:S01]  /*0e60*/  @!P1 S2R R9, SR_CgaCtaId ;  /* 0x0000000000099919 */ /* 0x000e620000008800 */
[----:B------:R-:W-:Y:S01]  /*0e70*/  @!P1 SHF.R.U32.HI R5, RZ, 0x3, R2 ;  /* 0x00000003ff059819 */ /* 0x000fe20000011602 */
[----:B------:R-:W2:Y:S03]  /*0e80*/  SHFL.DOWN PT, R4, R14, 0x2, R7 ;  /* 0x084000000e047989 */ /* 0x000ea600000e0007 */
[----:B------:R-:W-:-:S06]  /*0e90*/  @!P1 LOP3.LUT R5, R5, 0x7c, RZ, 0xc0, !PT ;  /* 0x0000007c05059812 */ /* 0x000fcc00078ec0ff */
[----:B--2---:R-:W-:Y:S02]  /*0ea0*/  @!P0 VIMNMX R14, PT, PT, R14, R4, !PT ;  /* 0x000000040e0e8248 */ /* 0x004fe40007fe0100 */
[----:B------:R-:W-:Y:S01]  /*0eb0*/  ISETP.GT.AND P0, PT, R6, R7, PT ;  /* 0x000000070600720c */ /* 0x000fe20003f04270 */
[----:B------:R-:W-:Y:S02]  /*0ec0*/  VIADD R6, R8, 0x8 ;  /* 0x0000000808067836 */ /* 0x000fe40000000000 */
[----:B------:R-:W2:Y:S10]  /*0ed0*/  SHFL.DOWN PT, R4, R14, 0x4, R7 ;  /* 0x088000000e047989 */ /* 0x000eb400000e0007 */
[----:B--2---:R-:W-:-:S02]  /*0ee0*/  @!P0 VIMNMX R14, PT, PT, R14, R4, !PT ;  /* 0x000000040e0e8248 */ /* 0x004fc40007fe0100 */
[----:B------:R-:W-:Y:S01]  /*0ef0*/  ISETP.GT.AND P0, PT, R6, R7, PT ;  /* 0x000000070600720c */ /* 0x000fe20003f04270 */
[----:B------:R-:W-:Y:S02]  /*0f00*/  VIADD R6, R8, 0x10 ;  /* 0x0000001008067836 */ /* 0x000fe40000000000 */
[----:B------:R-:W2:Y:S10]  /*0f10*/  SHFL.DOWN PT, R4, R14, 0x8, R7 ;  /* 0x090000000e047989 */ /* 0x000eb400000e0007 */
[----:B--2---:R-:W-:-:S02]  /*0f20*/  @!P0 VIMNMX R14, PT, PT, R14, R4, !PT ;  /* 0x000000040e0e8248 */ /* 0x004fc40007fe0100 */
[----:B------:R-:W-:Y:S02]  /*0f30*/  ISETP.GT.AND P0, PT, R6, R7, PT ;  /* 0x000000070600720c */ /* 0x000fe40003f04270 */
[----:B------:R-:W-:Y:S01]  /*0f40*/  @!P1 MOV R6, 0x400 ;  /* 0x0000040000069802 */ /* 0x000fe20000000f00 */
[----:B------:R-:W2:Y:S03]  /*0f50*/  SHFL.DOWN PT, R4, R14, 0x10, R7 ;  /* 0x0a0000000e047989 */ /* 0x000ea600000e0007 */
[----:B-1----:R-:W-:-:S05]  /*0f60*/  @!P1 LEA R6, R9, R6, 0x18 ;  /* 0x0000000609069211 */ /* 0x002fca00078ec0ff */
[----:B------:R-:W-:Y:S02]  /*0f70*/  @!P1 IMAD.IADD R6, R5, 0x1, R6 ;  /* 0x0000000105069824 */ /* 0x000fe400078e0206 */
[----:B--2---:R-:W-:Y:S02]  /*0f80*/  @!P0 VIMNMX R14, PT, PT, R14, R4, !PT ;  /* 0x000000040e0e8248 */ /* 0x004fe40007fe0100 */
[----:B------:R-:W-:-:S03]  /*0f90*/  ISETP.NE.AND P0, PT, R2, RZ, PT ;  /* 0x000000ff0200720c */ /* 0x000fc60003f05270 */
[----:B------:R-:W-:-:S05]  /*0fa0*/  IMAD.MOV.U32 R9, RZ, RZ, R14 ;  /* 0x000000ffff097224 */ /* 0x000fca00078e000e */
[----:B------:R1:W-:Y:S01]  /*0fb0*/  @!P1 STS [R6+0x8], R9 ;  /* 0x0000080906009388 */ /* 0x0003e20000000800 */
[----:B------:R-:W-:Y:S06]  /*0fc0*/  BAR.SYNC.DEFER_BLOCKING 0x0 ;  /* 0x0000000000007b1d */ /* 0x000fec0000010000 */
[----:B------:R-:W-:Y:S05]  /*0fd0*/  @P0 BRA `(.L_x_1216) ;  /* 0x0000001000b80947 */ /* 0x000fea0003800000 */
[----:B------:R-:W2:Y:S01]  /*0fe0*/  S2UR UR5, SR_CgaCtaId ;  /* 0x00000000000579c3 */ /* 0x000ea20000008800 */
[----:B------:R-:W-:Y:S01]  /*0ff0*/  UMOV UR4, 0x400 ;  /* 0x0000040000047882 */ /* 0x000fe20000000000 */
[C---:B------:R-:W-:Y:S02]  /*1000*/  ISETP.GT.U32.AND P2, PT, R0.reuse, 0x20, PT ;  /* 0x000000200000780c */ /* 0x040fe40003f44070 */
[C---:B------:R-:W-:Y:S02]  /*1010*/  ISETP.GT.U32.AND P4, PT, R0.reuse, 0x40, PT ;  /* 0x000000400000780c */ /* 0x040fe40003f84070 */
[C---:B------:R-:W-:Y:S02]  /*1020*/  ISETP.GT.U32.AND P3, PT, R0.reuse, 0x60, PT ;  /* 0x000000600000780c */ /* 0x040fe40003f64070 */
[----:B------:R-:W-:Y:S01]  /*1030*/  ISETP.GT.U32.AND P1, PT, R0, 0x80, PT ;  /* 0x000000800000780c */ /* 0x000fe20003f24070 */
[----:B--2---:R-:W-:-:S09]  /*1040*/  ULEA UR4, UR5, UR4, 0x18 ;  /* 0x0000000405047291 */ /* 0x004fd2000f8ec0ff */
[----:B------:R-:W2:Y:S04]  /*1050*/  LDS R2, [UR4+0xc] ;  /* 0x00000c04ff027984 */ /* 0x000ea80008000800 */
[----:B-1----:R-:W1:Y:S04]  /*1060*/  LDS.128 R4, [UR4+0x10] ;  /* 0x00001004ff047984 */ /* 0x002e680008000c00 */
[----:B------:R-:W3:Y:S01]  /*1070*/  LDS.64 R10, [UR4+0x20] ;  /* 0x00002004ff0a7984 */ /* 0x000ee20008000a00 */
[----:B--2---:R-:W-:Y:S02]  /*1080*/  @P2 VIMNMX R9, PT, PT, R9, R2, !PT ;  /* 0x0000000209092248 */ /* 0x004fe40007fe0100 */
[----:B------:R-:W-:-:S02]  /*1090*/  ISETP.GT.U32.AND P2, PT, R0, 0xa0, PT ;  /* 0x000000a00000780c */ /* 0x000fc40003f44070 */
[----:B-1----:R-:W-:Y:S02]  /*10a0*/  @P4 VIMNMX R9, PT, PT, R9, R4, !PT ;  /* 0x0000000409094248 */ /* 0x002fe40007fe0100 */
[C---:B------:R-:W-:Y:S02]  /*10b0*/  ISETP.GT.U32.AND P4, PT, R0.reuse, 0xc0, PT ;  /* 0x000000c00000780c */ /* 0x040fe40003f84070 */
[----:B------:R-:W-:Y:S02]  /*10c0*/  @P3 VIMNMX R9, PT, PT, R9, R5, !PT ;  /* 0x0000000509093248 */ /* 0x000fe40007fe0100 */
[----:B------:R-:W-:Y:S02]  /*10d0*/  ISETP.GT.U32.AND P3, PT, R0, 0xe0, PT ;  /* 0x000000e00000780c */ /* 0x000fe40003f64070 */
[----:B------:R-:W-:-:S04]  /*10e0*/  @P1 VIMNMX R9, PT, PT, R9, R6, !PT ;  /* 0x0000000609091248 */ /* 0x000fc80007fe0100 */
[----:B------:R-:W-:-:S04]  /*10f0*/  @P2 VIMNMX R9, PT, PT, R9, R7, !PT ;  /* 0x0000000709092248 */ /* 0x000fc80007fe0100 */
[----:B---3--:R-:W-:-:S04]  /*1100*/  @P4 VIMNMX R9, PT, PT, R9, R10, !PT ;  /* 0x0000000a09094248 */ /* 0x008fc80007fe0100 */
[----:B------:R-:W-:Y:S01]  /*1110*/  @P3 VIMNMX R9, PT, PT, R9, R11, !PT ;  /* 0x0000000b09093248 */ /* 0x000fe20007fe0100 */
[----:B------:R-:W-:Y:S06]  /*1120*/  BRA `(.L_x_1216) ;  /* 0x0000001000647947 */ /* 0x000fec0003800000 */
.L_x_1201:
[----:B------:R-:W0:Y:S01]  /*1130*/  S2R R2, SR_TID.X ;  /* 0x0000000000027919 */ /* 0x000e220000002100 */
[----:B------:R-:W1:Y:S02]  /*1140*/  LDCU.64 UR4, c[0x0][0x380] ;  /* 0x00007000ff0477ac */ /* 0x000e640008000a00 */
[----:B-1----:R-:W-:Y:S02]  /*1150*/  IMAD.U32 R4, RZ, RZ, UR4 ;  /* 0x00000004ff047e24 */ /* 0x002fe4000f8e00ff */
[----:B------:R-:W-:Y:S02]  /*1160*/  IMAD.U32 R5, RZ, RZ, UR5 ;  /* 0x00000005ff057e24 */ /* 0x000fe4000f8e00ff */
[----:B0-----:R-:W-:-:S04]  /*1170*/  IMAD R7, R3, 0x1000, R2 ;  /* 0x0000100003077824 */ /* 0x001fc800078e0202 */
[----:B------:R-:W-:-:S05]  /*1180*/  IMAD.WIDE.U32 R6, R7, 0x4, R4 ;  /* 0x0000000407067825 */ /* 0x000fca00078e0004 */
        /* <DEDUP_REMOVED lines=16> */
[----:B------:R-:W-:-:S02]  /*1290*/  ISETP.GE.U32.AND P0, PT, R0, R13, PT ;  /* 0x0000000d0000720c */ /* 0x000fc40003f06070 */
        /* <DEDUP_REMOVED lines=9> */
[----:B------:R-:W-:Y:S01]  /*1330*/  IMAD R9, R3, 0x1000, R13 ;  /* 0x0000100003097824 */ /* 0x000fe200078e020d */
[----:B------:R-:W-:Y:S01]  /*1340*/  LOP3.LUT R6, RZ, R2, RZ, 0x33, !PT ;  /* 0x00000002ff067212 */ /* 0x000fe200078e33ff */
[----:B------:R-:W-:Y:S01]  /*1350*/  VIADD R0, R8, 0xfffff000 ;  /* 0xfffff00008007836 */ /* 0x000fe20000000000 */
[----:B------:R-:W-:Y:S02]  /*1360*/  UMOV UR4, URZ ;  /* 0x000000ff00047c82 */ /* 0x000fe40008000000 */
[----:B------:R-:W-:Y:S02]  /*1370*/  IADD3 R6, PT, PT, -R13, R8, R6 ;  /* 0x000000080d067210 */ /* 0x000fe40007ffe106 */
[C---:B------:R-:W-:Y:S02]  /*1380*/  ISETP.GT.U32.AND P0, PT, R9.reuse, R0, PT ;  /* 0x000000000900720c */ /* 0x040fe40003f04070 */
[----:B------:R-:W-:Y:S01]  /*1390*/  IADD3 R7, PT, PT, R9, 0x800, R2 ;  /* 0x0000080009077810 */ /* 0x000fe20007ffe002 */
[----:B------:R-:W-:-:S02]  /*13a0*/  IMAD.MOV.U32 R2, RZ, RZ, R9 ;  /* 0x000000ffff027224 */ /* 0x000fc400078e0009 */
[----:B------:R-:W-:-:S08]  /*13b0*/  IMAD R6, R3, -0x1000, R6 ;  /* 0xfffff00003067824 */ /* 0x000fd000078e0206 */
[----:B------:R-:W-:Y:S05]  /*13c0*/  @P0 BRA `(.L_x_1218) ;  /* 0x0000000000a00947 */ /* 0x000fea0003800000 */
[----:B------:R-:W0:Y:S08]  /*13d0*/  LDC R8, c[0x0][0x3a8] ;  /* 0x0000ea00ff087b82 */ /* 0x000e300000000800 */
[----:B------:R-:W1:Y:S02]  /*13e0*/  LDC.64 R4, c[0x0][0x380] ;  /* 0x0000e000ff047b82 */ /* 0x000e640000000a00 */
.L_x_1219:
[----:B------:R-:W2:Y:S02]  /*13f0*/  S2R R10, SR_TID.X ;  /* 0x00000000000a7919 */ /* 0x000ea40000002100 */
[----:B--2---:R-:W-:-:S04]  /*1400*/  IMAD.IADD R11, R10, 0x1, R9 ;  /* 0x000000010a0b7824 */ /* 0x004fc800078e0209 */
[----:B-1----:R-:W-:-:S05]  /*1410*/  IMAD.WIDE.U32 R10, R11, 0x4, R4 ;  /* 0x000000040b0a7825 */ /* 0x002fca00078e0004 */
        /* <DEDUP_REMOVED lines=11> */
[----:B------:R-:W5:Y:S01]  /*14d0*/  LDG.E R20, desc[UR6][R10.64+0x3c00] ;  /* 0x003c00060a147981 */ /* 0x000f62000c1e1900 */
[----:B--2---:R-:W-:-:S03]  /*14e0*/  VIMNMX3 R29, R29, R12, R14, !PT ;  /* 0x0000000c1d1d720f */ /* 0x004fc6000780010e */
[----:B------:R-:W5:Y:S04]  /*14f0*/  LDG.E R12, desc[UR6][R10.64+0x1400] ;  /* 0x001400060a0c7981 */ /* 0x000f68000c1e1900 */
[----:B------:R-:W2:Y:S01]  /*1500*/  LDG.E R14, desc[UR6][R10.64+0x3400] ;  /* 0x003400060a0e7981 */ /* 0x000ea2000c1e1900 */
[----:B---3--:R-:W-:-:S03]  /*1510*/  VIMNMX3 R16, R16, R15, R17, !PT ;  /* 0x0000000f1010720f */ /* 0x008fc60007800111 */
[----:B------:R-:W2:Y:S04]  /*1520*/  LDG.E R17, desc[UR6][R10.64+0x2c00] ;  /* 0x002c00060a117981 */ /* 0x000ea8000c1e1900 */
[----:B------:R-:W3:Y:S01]  /*1530*/  LDG.E R15, desc[UR6][R10.64+0x3800] ;  /* 0x003800060a0f7981 */ /* 0x000ee2000c1e1900 */
[----:B----4-:R-:W-:Y:S01]  /*1540*/  VIMNMX3 R22, R22, R23, R24, !PT ;  /* 0x000000171616720f */ /* 0x010fe20007800118 */
[----:B0-----:R-:W-:-:S05]  /*1550*/  IMAD.IADD R24, R8, 0x1, -R9 ;  /* 0x0000000108187824 */ /* 0x001fca00078e0a09 */
[----:B------:R-:W-:Y:S02]  /*1560*/  ISETP.GE.U32.AND P0, PT, R24, R13, PT ;  /* 0x0000000d1800720c */ /* 0x000fe40003f06070 */
[----:B-----5:R-:W-:-:S04]  /*1570*/  VIMNMX3 R12, R12, R19, R21, !PT ;  /* 0x000000130c0c720f */ /* 0x020fc80007800115 */
[----:B------:R-:W-:Y:S02]  /*1580*/  VIMNMX3 R29, R29, R16, R12, !PT ;  /* 0x000000101d1d720f */ /* 0x000fe4000780010c */
[----:B--2---:R-:W-:Y:S02]  /*1590*/  VIMNMX3 R17, R17, R18, R14, !PT ;  /* 0x000000121111720f */ /* 0x004fe4000780010e */
[----:B---3--:R-:W-:-:S04]  /*15a0*/  VIMNMX R15, PT, PT, R15, R20, !PT ;  /* 0x000000140f0f7248 */ /* 0x008fc80007fe0100 */
[----:B------:R-:W-:-:S04]  /*15b0*/  VIMNMX3 R22, R22, R17, R15, !PT ;  /* 0x000000111616720f */ /* 0x000fc8000780010f */
[----:B------:R-:W-:Y:S01]  /*15c0*/  VIMNMX R29, PT, PT, R29, R22, !PT ;  /* 0x000000161d1d7248 */ /* 0x000fe20007fe0100 */
[----:B------:R-:W-:Y:S06]  /*15d0*/  @!P0 BRA `(.L_x_1217) ;  /* 0x00000008009c8947 */ /* 0x000fec0003800000 */
[C---:B------:R-:W-:Y:S01]  /*15e0*/  IMAD.IADD R9, R13.reuse, 0x1, R9 ;  /* 0x000000010d097824 */ /* 0x040fe200078e0209 */
[----:B------:R-:W-:Y:S01]  /*15f0*/  UIADD3 UR4, UPT, UPT, UR4, 0x1, URZ ;  /* 0x0000000104047890 */ /* 0x000fe2000fffe0ff */
[----:B------:R-:W-:Y:S02]  /*1600*/  IMAD.IADD R2, R13, 0x1, R2 ;  /* 0x000000010d027824 */ /* 0x000fe400078e0202 */
[----:B------:R-:W-:Y:S01]  /*1610*/  IMAD.IADD R6, R6, 0x1, -R13 ;  /* 0x0000000106067824 */ /* 0x000fe200078e0a0d */
[----:B------:R-:W-:Y:S01]  /*1620*/  ISETP.GT.U32.AND P0, PT, R9, R0, PT ;  /* 0x000000000900720c */ /* 0x000fe20003f04070 */
[----:B------:R-:W-:-:S12]  /*1630*/  IMAD.IADD R7, R13, 0x1, R7 ;  /* 0x000000010d077824 */ /* 0x000fd800078e0207 */
[----:B------:R-:W-:Y:S05]  /*1640*/  @!P0 BRA `(.L_x_1219) ;  /* 0xfffffffc00688947 */ /* 0x000fea000383ffff */
.L_x_1218:
[----:B------:R-:W0:Y:S01]  /*1650*/  S2R R13, SR_TID.X ;  /* 0x00000000000d7919 */ /* 0x000e220000002100 */
[----:B------:R-:W-:Y:S01]  /*1660*/  IMAD.IADD R0, R8, 0x1, -R9 ;  /* 0x0000000108007824 */ /* 0x000fe200078e0a09 */
[----:B------:R-:W-:Y:S04]  /*1670*/  BSSY.RECONVERGENT B1, `(.L_x_1217) ;  /* 0x000009d000017945 */ /* 0x000fe80003800200 */
[----:B0-----:R-:W-:-:S04]  /*1680*/  ISETP.GE.AND P0, PT, R13, R0, PT ;  /* 0x000000000d00720c */ /* 0x001fc80003f06270 */
[----:B------:R-:W-:-:S13]  /*1690*/  ISETP.GE.U32.OR P0, PT, R9, R8, P0 ;  /* 0x000000080900720c */ /* 0x000fda0000706470 */
[----:B------:R-:W-:Y:S05]  /*16a0*/  @P0 BRA `(.L_x_1220) ;  /* 0x0000000800640947 */ /* 0x000fea0003800000 */
[----:B------:R-:W0:Y:S01]  /*16b0*/  LDC R10, c[0x0][0x3ac] ;  /* 0x0000eb00ff0a7b82 */ /* 0x000e220000000800 */
[----:B------:R-:W-:Y:S01]  /*16c0*/  LOP3.LUT R11, RZ, R13, RZ, 0x33, !PT ;  /* 0x0000000dff0b7212 */ /* 0x000fe200078e33ff */
[----:B------:R-:W-:Y:S06]  /*16d0*/  BSSY.RECONVERGENT B2, `(.L_x_1221) ;  /* 0x000004f000027945 */ /* 0x000fec0003800200 */
[----:B------:R-:W1:Y:S01]  /*16e0*/  LDC R0, c[0x0][0x3ac] ;  /* 0x0000eb00ff007b82 */ /* 0x000e620000000800 */
[----:B0-----:R-:W-:-:S04]  /*16f0*/  IMAD.SHL.U32 R10, R10, 0x1000, RZ ;  /* 0x000010000a0a7824 */ /* 0x001fc800078e00ff */
[----:B------:R-:W-:-:S05]  /*1700*/  IMAD R10, R3, 0x1000, R10 ;  /* 0x00001000030a7824 */ /* 0x000fca00078e020a */
[----:B------:R-:W-:Y:S01]  /*1710*/  IADD3 R8, PT, PT, -R10, R8, R11 ;  /* 0x000000080a087210 */ /* 0x000fe20007ffe10b */
[----:B-1----:R-:W-:Y:S01]  /*1720*/  IMAD R11, R0, UR4, RZ ;  /* 0x00000004000b7c24 */ /* 0x002fe2000f8e02ff */
[----:B------:R-:W-:-:S03]  /*1730*/  MOV R0, R13 ;  /* 0x0000000d00007202 */ /* 0x000fc60000000f00 */
[----:B------:R-:W-:-:S05]  /*1740*/  IMAD R8, R11, -0x1000, R8 ;  /* 0xfffff0000b087824 */ /* 0x000fca00078e0208 */
[C---:B------:R-:W-:Y:S02]  /*1750*/  ISETP.GE.U32.AND P0, PT, R8.reuse, 0xf00, PT ;  /* 0x00000f000800780c */ /* 0x040fe40003f06070 */
[----:B------:R-:W-:-:S04]  /*1760*/  LEA.HI R8, R8, 0x1, RZ, 0x18 ;  /* 0x0000000108087811 */ /* 0x000fc800078fc0ff */
[----:B------:R-:W-:-:S07]  /*1770*/  LOP3.LUT R10, R8, 0xf, RZ, 0xc0, !PT ;  /* 0x0000000f080a7812 */ /* 0x000fce00078ec0ff */
[----:B------:R-:W-:Y:S05]  /*1780*/  @!P0 BRA `(.L_x_1222) ;  /* 0x00000004000c8947 */ /* 0x000fea0003800000 */
[----:B------:R-:W-:Y:S01]  /*1790*/  LEA.HI R0, R6, 0x1, RZ, 0x18 ;  /* 0x0000000106007811 */ /* 0x000fe200078fc0ff */
[----:B------:R-:W-:Y:S01]  /*17a0*/  BSSY.RECONVERGENT B3, `(.L_x_1223) ;  /* 0x0000040000037945 */ /* 0x000fe20003800200 */
[----:B------:R-:W-:Y:S02]  /*17b0*/  LOP3.LUT R11, R13, 0x800, RZ, 0xfc, !PT ;  /* 0x000008000d0b7812 */ /* 0x000fe400078efcff */
[----:B------:R-:W-:-:S05]  /*17c0*/  LOP3.LUT R0, R0, 0x1fffff0, RZ, 0xc0, !PT ;  /* 0x01fffff000007812 */ /* 0x000fca00078ec0ff */
[----:B------:R-:W-:-:S07]  /*17d0*/  IMAD.MOV R12, RZ, RZ, -R0 ;  /* 0x000000ffff0c7224 */ /* 0x000fce00078e0a00 */
.L_x_1224:
[C---:B------:R-:W-:Y:S02]  /*17e0*/  VIADD R15, R7.reuse, 0xfffff800 ;  /* 0xfffff800070f7836 */ /* 0x040fe40000000000 */
[----:B------:R-:W-:Y:S02]  /*17f0*/  VIADD R21, R7, 0xfffff900 ;  /* 0xfffff90007157836 */ /* 0x000fe40000000000 */
[----:B------:R-:W-:-:S04]  /*1800*/  IMAD.WIDE.U32 R14, R15, 0x4, R4 ;  /* 0x000000040f0e7825 */ /* 0x000fc800078e0004 */
[--C-:B------:R-:W-:Y:S01]  /*1810*/  IMAD.WIDE.U32 R20, R21, 0x4, R4.reuse ;  /* 0x0000000415147825 */ /* 0x100fe200078e0004 */
[----:B------:R0:W2:Y:S04]  /*1820*/  LDG.E R28, desc[UR6][R14.64] ;  /* 0x000000060e1c7981 */ /* 0x0000a8000c1e1900 */
[----:B------:R1:W2:Y:S01]  /*1830*/  LDG.E R27, desc[UR6][R20.64] ;  /* 0x00000006141b7981 */ /* 0x0002a2000c1e1900 */
[C---:B------:R-:W-:Y:S02]  /*1840*/  VIADD R17, R7.reuse, 0xfffffa00 ;  /* 0xfffffa0007117836 */ /* 0x040fe40000000000 */
[----:B------:R-:W-:Y:S02]  /*1850*/  VIADD R19, R7, 0xfffffb00 ;  /* 0xfffffb0007137836 */ /* 0x000fe40000000000 */
[----:B------:R-:W-:-:S04]  /*1860*/  IMAD.WIDE.U32 R16, R17, 0x4, R4 ;  /* 0x0000000411107825 */ /* 0x000fc800078e0004 */
[--C-:B------:R-:W-:Y:S01]  /*1870*/  IMAD.WIDE.U32 R18, R19, 0x4, R4.reuse ;  /* 0x0000000413127825 */ /* 0x100fe200078e0004 */
[----:B------:R3:W4:Y:S04]  /*1880*/  LDG.E R0, desc[UR6][R16.64] ;  /* 0x0000000610007981 */ /* 0x000728000c1e1900 */
[----:B------:R5:W4:Y:S01]  /*1890*/  LDG.E R13, desc[UR6][R18.64] ;  /* 0x00000006120d7981 */ /* 0x000b22000c1e1900 */
[C---:B------:R-:W-:Y:S02]  /*18a0*/  VIADD R22, R7.reuse, 0xfffffd00 ;  /* 0xfffffd0007167836 */ /* 0x040fe40000000000 */
[C---:B------:R-:W-:Y:S02]  /*18b0*/  VIADD R23, R7.reuse, 0xfffffc00 ;  /* 0xfffffc0007177836 */ /* 0x040fe40000000000 */
[----:B------:R-:W-:-:S04]  /*18c0*/  IMAD.WIDE.U32 R24, R7, 0x4, R4 ;  /* 0x0000000407187825 */ /* 0x000fc800078e0004 */
[----:B------:R-:W-:Y:S02]  /*18d0*/  VIADD R26, R7, 0xfffffe00 ;  /* 0xfffffe00071a7836 */ /* 0x000fe40000000000 */
[--C-:B0-----:R-:W-:Y:S01]  /*18e0*/  IMAD.WIDE.U32 R14, R22, 0x4, R4.reuse ;  /* 0x00000004160e7825 */ /* 0x101fe200078e0004 */
[----:B------:R-:W4:Y:S03]  /*18f0*/  LDG.E R24, desc[UR6][R24.64] ;  /* 0x0000000618187981 */ /* 0x000f26000c1e1900 */
[----:B-1----:R-:W-:-:S04]  /*1900*/  IMAD.WIDE.U32 R20, R23, 0x4, R4 ;  /* 0x0000000417147825 */ /* 0x002fc800078e0004 */
[----:B---3--:R-:W-:Y:S02]  /*1910*/  IMAD.WIDE.U32 R16, R26, 0x4, R4 ;  /* 0x000000041a107825 */ /* 0x008fe400078e0004 */
[----:B------:R0:W3:Y:S02]  /*1920*/  LDG.E R26, desc[UR6][R14.64] ;  /* 0x000000060e1a7981 */ /* 0x0000e4000c1e1900 */
[C---:B-----5:R-:W-:Y:S02]  /*1930*/  VIADD R19, R7.reuse, 0xffffff00 ;  /* 0xffffff0007137836 */ /* 0x060fe40000000000 */
[----:B------:R1:W3:Y:S01]  /*1940*/  LDG.E R25, desc[UR6][R20.64] ;  /* 0x0000000614197981 */ /* 0x0002e2000c1e1900 */
[----:B------:R-:W-:-:S03]  /*1950*/  VIADD R23, R7, 0x100 ;  /* 0x0000010007177836 */ /* 0x000fc60000000000 */
[----:B------:R-:W5:Y:S01]  /*1960*/  LDG.E R16, desc[UR6][R16.64] ;  /* 0x0000000610107981 */ /* 0x000f62000c1e1900 */
[C---:B0-----:R-:W-:Y:S02]  /*1970*/  VIADD R15, R7.reuse, 0x200 ;  /* 0x00000200070f7836 */ /* 0x041fe40000000000 */
[----:B-1----:R-:W-:Y:S02]  /*1980*/  VIADD R21, R7, 0x300 ;  /* 0x0000030007157836 */ /* 0x002fe40000000000 */
[----:B------:R-:W-:-:S04]  /*1990*/  IMAD.WIDE.U32 R18, R19, 0x4, R4 ;  /* 0x0000000413127825 */ /* 0x000fc800078e0004 */
[--C-:B------:R-:W-:Y:S02]  /*19a0*/  IMAD.WIDE.U32 R20, R21, 0x4, R4.reuse ;  /* 0x0000000415147825 */ /* 0x100fe400078e0004 */
[----:B------:R-:W5:Y:S02]  /*19b0*/  LDG.E R19, desc[UR6][R18.64] ;  /* 0x0000000612137981 */ /* 0x000f64000c1e1900 */
[----:B------:R-:W-:Y:S02]  /*19c0*/  IMAD.WIDE.U32 R22, R23, 0x4, R4 ;  /* 0x0000000417167825 */ /* 0x000fe400078e0004 */
[----:B------:R0:W5:Y:S04]  /*19d0*/  LDG.E R17, desc[UR6][R20.64] ;  /* 0x0000000614117981 */ /* 0x000168000c1e1900 */
[----:B------:R1:W5:Y:S01]  /*19e0*/  LDG.E R23, desc[UR6][R22.64] ;  /* 0x0000000616177981 */ /* 0x000362000c1e1900 */
[----:B0-----:R-:W-:-:S02]  /*19f0*/  VIADD R21, R7, 0x500 ;  /* 0x0000050007157836 */ /* 0x001fc40000000000 */
[----:B-1----:R-:W-:Y:S01]  /*1a00*/  VIADD R22, R7, 0x600 ;  /* 0x0000060007167836 */ /* 0x002fe20000000000 */
[----:B--2---:R-:W-:Y:S01]  /*1a10*/  VIMNMX3 R27, R29, R28, R27, !PT ;  /* 0x0000001c1d1b720f */ /* 0x004fe2000780011b */
[----:B------:R-:W-:-:S04]  /*1a20*/  IMAD.WIDE.U32 R28, R15, 0x4, R4 ;  /* 0x000000040f1c7825 */ /* 0x000fc800078e0004 */
[----:B------:R-:W-:Y:S02]  /*1a30*/  VIADD R15, R7, 0x400 ;  /* 0x00000400070f7836 */ /* 0x000fe40000000000 */
[----:B------:R-:W2:Y:S02]  /*1a40*/  LDG.E R28, desc[UR6][R28.64] ;  /* 0x000000061c1c7981 */ /* 0x000ea4000c1e1900 */
[----:B------:R-:W-:-:S05]  /*1a50*/  IMAD.WIDE.U32 R14, R15, 0x4, R4 ;  /* 0x000000040f0e7825 */ /* 0x000fca00078e0004 */
[----:B------:R0:W2:Y:S01]  /*1a60*/  LDG.E R18, desc[UR6][R14.64] ;  /* 0x000000060e127981 */ /* 0x0000a2000c1e1900 */
[----:B----4-:R-:W-:Y:S01]  /*1a70*/  VIMNMX3 R0, R27, R0, R13, !PT ;  /* 0x000000001b00720f */ /* 0x010fe2000780010d */
[----:B------:R-:W-:Y:S02]  /*1a80*/  VIADD R27, R7, 0x700 ;  /* 0x00000700071b7836 */ /* 0x000fe40000000000 */
[----:B0-----:R-:W-:-:S04]  /*1a90*/  IMAD.WIDE.U32 R14, R21, 0x4, R4 ;  /* 0x00000004150e7825 */ /* 0x001fc800078e0004 */
[--C-:B------:R-:W-:Y:S01]  /*1aa0*/  IMAD.WIDE.U32 R20, R22, 0x4, R4.reuse ;  /* 0x0000000416147825 */ /* 0x100fe200078e0004 */
[----:B------:R0:W4:Y:S04]  /*1ab0*/  LDG.E R13, desc[UR6][R14.64] ;  /* 0x000000060e0d7981 */ /* 0x000128000c1e1900 */
[----:B------:R-:W4:Y:S01]  /*1ac0*/  LDG.E R29, desc[UR6][R20.64] ;  /* 0x00000006141d7981 */ /* 0x000f22000c1e1900 */
[----:B0-----:R-:W-:-:S05]  /*1ad0*/  IMAD.WIDE.U32 R14, R27, 0x4, R4 ;  /* 0x000000041b0e7825 */ /* 0x001fca00078e0004 */
[----:B------:R-:W4:Y:S01]  /*1ae0*/  LDG.E R22, desc[UR6][R14.64] ;  /* 0x000000060e167981 */ /* 0x000f22000c1e1900 */
[----:B---3--:R-:W-:Y:S01]  /*1af0*/  VIMNMX3 R0, R0, R25, R26, !PT ;  /* 0x000000190000720f */ /* 0x008fe2000780011a */
[----:B------:R-:W-:-:S05]  /*1b00*/  VIADD R12, R12, 0x10 ;  /* 0x000000100c0c7836 */ /* 0x000fca0000000000 */
[----:B------:R-:W-:Y:S02]  /*1b10*/  ISETP.NE.AND P0, PT, R12, RZ, PT ;  /* 0x000000ff0c00720c */ /* 0x000fe40003f05270 */
[----:B-----5:R-:W-:-:S04]  /*1b20*/  VIMNMX3 R0, R0, R16, R19, !PT ;  /* 0x000000100000720f */ /* 0x020fc80007800113 */
[----:B------:R-:W-:Y:S01]  /*1b30*/  VIMNMX3 R0, R0, R24, R23, !PT ;  /* 0x000000180000720f */ /* 0x000fe20007800117 */
[----:B------:R-:W-:Y:S02]  /*1b40*/  VIADD R11, R11, 0x1000 ;  /* 0x000010000b0b7836 */ /* 0x000fe40000000000 */
[----:B------:R-:W-:Y:S01]  /*1b50*/  VIADD R7, R7, 0x1000 ;  /* 0x0000100007077836 */ /* 0x000fe20000000000 */
[----:B--2---:R-:W-:-:S04]  /*1b60*/  VIMNMX3 R0, R0, R28, R17, !PT ;  /* 0x0000001c0000720f */ /* 0x004fc80007800111 */
[----:B----4-:R-:W-:-:S04]  /*1b70*/  VIMNMX3 R0, R0, R18, R13, !PT ;  /* 0x000000120000720f */ /* 0x010fc8000780010d */
[----:B------:R-:W-:Y:S01]  /*1b80*/  VIMNMX3 R29, R0, R29, R22, !PT ;  /* 0x0000001d001d720f */ /* 0x000fe20007800116 */
[----:B------:R-:W-:Y:S06]  /*1b90*/  @P0 BRA `(.L_x_1224) ;  /* 0xfffffffc00100947 */ /* 0x000fec000383ffff */
[----:B------:R-:W-:Y:S05]  /*1ba0*/  BSYNC.RECONVERGENT B3 ;  /* 0x0000000000037941 */ /* 0x000fea0003800200 */
.L_x_1223:
[----:B------:R-:W-:-:S07]  /*1bb0*/  VIADD R0, R11, 0xfffff800 ;  /* 0xfffff8000b007836 */ /* 0x000fce0000000000 */
.L_x_1222:
[----:B------:R-:W-:Y:S05]  /*1bc0*/  BSYNC.RECONVERGENT B2 ;  /* 0x0000000000027941 */ /* 0x000fea0003800200 */
.L_x_1221:
[----:B------:R-:W-:-:S13]  /*1bd0*/  ISETP.NE.AND P0, PT, R10, RZ, PT ;  /* 0x000000ff0a00720c */ /* 0x000fda0003f05270 */
[----:B------:R-:W-:Y:S05]  /*1be0*/  @!P0 BRA `(.L_x_1220) ;  /* 0x0000000400148947 */ /* 0x000fea0003800000 */
[----:B------:R-:W-:Y:S01]  /*1bf0*/  ISETP.GE.U32.AND P0, PT, R10, 0x8, PT ;  /* 0x000000080a00780c */ /* 0x000fe20003f06070 */
[----:B------:R-:W-:Y:S01]  /*1c00*/  BSSY.RECONVERGENT B2, `(.L_x_1225) ;  /* 0x0000021000027945 */ /* 0x000fe20003800200 */
[----:B------:R-:W-:-:S04]  /*1c10*/  LOP3.LUT R23, R8, 0x7, RZ, 0xc0, !PT ;  /* 0x0000000708177812 */ /* 0x000fc800078ec0ff */
[----:B------:R-:W-:-:S07]  /*1c20*/  ISETP.NE.AND P1, PT, R23, RZ, PT ;  /* 0x000000ff1700720c */ /* 0x000fce0003f25270 */
[----:B------:R-:W-:Y:S06]  /*1c30*/  @!P0 BRA `(.L_x_1226) ;  /* 0x0000000000748947 */ /* 0x000fec0003800000 */
[----:B------:R-:W-:-:S05]  /*1c40*/  IADD3 R11, PT, PT, R0, R9, RZ ;  /* 0x00000009000b7210 */ /* 0x000fca0007ffe0ff */
[C---:B------:R-:W-:Y:S02]  /*1c50*/  VIADD R19, R11.reuse, 0x100 ;  /* 0x000001000b137836 */ /* 0x040fe40000000000 */
[C---:B------:R-:W-:Y:S02]  /*1c60*/  VIADD R21, R11.reuse, 0x200 ;  /* 0x000002000b157836 */ /* 0x040fe40000000000 */
[C---:B------:R-:W-:Y:S02]  /*1c70*/  VIADD R13, R11.reuse, 0x300 ;  /* 0x000003000b0d7836 */ /* 0x040fe40000000000 */
[----:B------:R-:W-:-:S04]  /*1c80*/  IMAD.WIDE.U32 R16, R11, 0x4, R4 ;  /* 0x000000040b107825 */ /* 0x000fc800078e0004 */
[--C-:B------:R-:W-:Y:S01]  /*1c90*/  IMAD.WIDE.U32 R18, R19, 0x4, R4.reuse ;  /* 0x0000000413127825 */ /* 0x100fe200078e0004 */
[----:B------:R0:W2:Y:S03]  /*1ca0*/  LDG.E R22, desc[UR6][R16.64] ;  /* 0x0000000610167981 */ /* 0x0000a6000c1e1900 */
[--C-:B------:R-:W-:Y:S01]  /*1cb0*/  IMAD.WIDE.U32 R20, R21, 0x4, R4.reuse ;  /* 0x0000000415147825 */ /* 0x100fe200078e0004 */
[----:B------:R1:W2:Y:S03]  /*1cc0*/  LDG.E R7, desc[UR6][R18.64] ;  /* 0x0000000612077981 */ /* 0x0002a6000c1e1900 */
[C---:B------:R-:W-:Y:S02]  /*1cd0*/  VIADD R15, R11.reuse, 0x400 ;  /* 0x000004000b0f7836 */ /* 0x040fe40000000000 */
[----:B------:R-:W-:Y:S01]  /*1ce0*/  VIADD R25, R11, 0x500 ;  /* 0x000005000b197836 */ /* 0x000fe20000000000 */
[----:B------:R-:W3:Y:S01]  /*1cf0*/  LDG.E R20, desc[UR6][R20.64] ;  /* 0x0000000614147981 */ /* 0x000ee2000c1e1900 */
[----:B------:R-:W-:-:S04]  /*1d00*/  IMAD.WIDE.U32 R12, R13, 0x4, R4 ;  /* 0x000000040d0c7825 */ /* 0x000fc800078e0004 */
[C---:B------:R-:W-:Y:S02]  /*1d10*/  VIADD R27, R11.reuse, 0x600 ;  /* 0x000006000b1b7836 */ /* 0x040fe40000000000 */
[----:B------:R-:W-:Y:S01]  /*1d20*/  VIADD R24, R11, 0x700 ;  /* 0x000007000b187836 */ /* 0x000fe20000000000 */
[----:B------:R-:W3:Y:S01]  /*1d30*/  LDG.E R12, desc[UR6][R12.64] ;  /* 0x000000060c0c7981 */ /* 0x000ee2000c1e1900 */
[----:B------:R-:W-:-:S04]  /*1d40*/  IMAD.WIDE.U32 R14, R15, 0x4, R4 ;  /* 0x000000040f0e7825 */ /* 0x000fc800078e0004 */
[--C-:B------:R-:W-:Y:S02]  /*1d50*/  IMAD.WIDE.U32 R10, R25, 0x4, R4.reuse ;  /* 0x00000004190a7825 */ /* 0x100fe400078e0004 */
[----:B------:R-:W4:Y:S02]  /*1d60*/  LDG.E R14, desc[UR6][R14.64] ;  /* 0x000000060e0e7981 */ /* 0x000f24000c1e1900 */
[--C-:B0-----:R-:W-:Y:S02]  /*1d70*/  IMAD.WIDE.U32 R16, R27, 0x4, R4.reuse ;  /* 0x000000041b107825 */ /* 0x101fe400078e0004 */
[----:B------:R-:W4:Y:S02]  /*1d80*/  LDG.E R10, desc[UR6][R10.64] ;  /* 0x000000060a0a7981 */ /* 0x000f24000c1e1900 */
[----:B-1----:R-:W-:Y:S02]  /*1d90*/  IMAD.WIDE.U32 R18, R24, 0x4, R4 ;  /* 0x0000000418127825 */ /* 0x002fe400078e0004 */
[----:B------:R-:W5:Y:S04]  /*1da0*/  LDG.E R16, desc[UR6][R16.64] ;  /* 0x0000000610107981 */ /* 0x000f68000c1e1900 */
[----:B------:R-:W5:Y:S01]  /*1db0*/  LDG.E R18, desc[UR6][R18.64] ;  /* 0x0000000612127981 */ /* 0x000f62000c1e1900 */
[----:B------:R-:W-:Y:S01]  /*1dc0*/  VIADD R0, R0, 0x800 ;  /* 0x0000080000007836 */ /* 0x000fe20000000000 */
[----:B--2---:R-:W-:-:S04]  /*1dd0*/  VIMNMX3 R7, R29, R22, R7, !PT ;  /* 0x000000161d07720f */ /* 0x004fc80007800107 */
[----:B---3--:R-:W-:-:S04]  /*1de0*/  VIMNMX3 R7, R7, R20, R12, !PT ;  /* 0x000000140707720f */ /* 0x008fc8000780010c */
[----:B----4-:R-:W-:-:S04]  /*1df0*/  VIMNMX3 R7, R7, R14, R10, !PT ;  /* 0x0000000e0707720f */ /* 0x010fc8000780010a */
[----:B-----5:R-:W-:-:S07]  /*1e00*/  VIMNMX3 R29, R7, R16, R18, !PT ;  /* 0x00000010071d720f */ /* 0x020fce0007800112 */
.L_x_1226:
[----:B------:R-:W-:Y:S05]  /*1e10*/  BSYNC.RECONVERGENT B2 ;  /* 0x0000000000027941 */ /* 0x000fea0003800200 */
.L_x_1225:
[----:B------:R-:W-:Y:S05]  /*1e20*/  @!P1 BRA `(.L_x_1220) ;  /* 0x0000000000849947 */ /* 0x000fea0003800000 */
[----:B------:R-:W-:Y:S01]  /*1e30*/  ISETP.GE.U32.AND P0, PT, R23, 0x4, PT ;  /* 0x000000041700780c */ /* 0x000fe20003f06070 */
[----:B------:R-:W-:Y:S01]  /*1e40*/  BSSY.RECONVERGENT B2, `(.L_x_1227) ;  /* 0x0000012000027945 */ /* 0x000fe20003800200 */
[----:B------:R-:W-:-:S11]  /*1e50*/  LOP3.LUT P1, RZ, R8, 0x3, RZ, 0xc0, !PT ;  /* 0x0000000308ff7812 */ /* 0x000fd6000782c0ff */
[----:B------:R-:W-:Y:S05]  /*1e60*/  @!P0 BRA `(.L_x_1228) ;  /* 0x00000000003c8947 */ /* 0x000fea0003800000 */
[----:B------:R-:W-:-:S04]  /*1e70*/  IMAD.IADD R7, R0, 0x1, R9 ;  /* 0x0000000100077824 */ /* 0x000fc800078e0209 */
[C---:B------:R-:W-:Y:S02]  /*1e80*/  VIADD R11, R7.reuse, 0x100 ;  /* 0x00000100070b7836 */ /* 0x040fe40000000000 */
[----:B------:R-:W-:-:S04]  /*1e90*/  IMAD.WIDE.U32 R8, R7, 0x4, R4 ;  /* 0x0000000407087825 */ /* 0x000fc800078e0004 */
[C---:B------:R-:W-:Y:S02]  /*1ea0*/  VIADD R13, R7.reuse, 0x200 ;  /* 0x00000200070d7836 */ /* 0x040fe40000000000 */
[----:B------:R-:W-:Y:S01]  /*1eb0*/  VIADD R15, R7, 0x300 ;  /* 0x00000300070f7836 */ /* 0x000fe20000000000 */
[----:B------:R-:W2:Y:S01]  /*1ec0*/  LDG.E R8, desc[UR6][R8.64] ;  /* 0x0000000608087981 */ /* 0x000ea2000c1e1900 */
[----:B------:R-:W-:-:S04]  /*1ed0*/  IMAD.WIDE.U32 R10, R11, 0x4, R4 ;  /* 0x000000040b0a7825 */ /* 0x000fc800078e0004 */
[--C-:B------:R-:W-:Y:S02]  /*1ee0*/  IMAD.WIDE.U32 R12, R13, 0x4, R4.reuse ;  /* 0x000000040d0c7825 */ /* 0x100fe400078e0004 */
[----:B------:R-:W2:Y:S02]  /*1ef0*/  LDG.E R10, desc[UR6][R10.64] ;  /* 0x000000060a0a7981 */ /* 0x000ea4000c1e1900 */
[----:B------:R-:W-:Y:S02]  /*1f00*/  IMAD.WIDE.U32 R14, R15, 0x4, R4 ;  /* 0x000000040f0e7825 */ /* 0x000fe400078e0004 */
[----:B------:R-:W3:Y:S04]  /*1f10*/  LDG.E R12, desc[UR6][R12.64] ;  /* 0x000000060c0c7981 */ /* 0x000ee8000c1e1900 */
[----:B------:R-:W3:Y:S01]  /*1f20*/  LDG.E R14, desc[UR6][R14.64] ;  /* 0x000000060e0e7981 */ /* 0x000ee2000c1e1900 */
[----:B------:R-:W-:Y:S01]  /*1f30*/  VIADD R0, R0, 0x400 ;  /* 0x0000040000007836 */ /* 0x000fe20000000000 */
[----:B--2---:R-:W-:-:S04]  /*1f40*/  VIMNMX3 R29, R29, R8, R10, !PT ;  /* 0x000000081d1d720f */ /* 0x004fc8000780010a */
[----:B---3--:R-:W-:-:S07]  /*1f50*/  VIMNMX3 R29, R29, R12, R14, !PT ;  /* 0x0000000c1d1d720f */ /* 0x008fce000780010e */
.L_x_1228:
[----:B------:R-:W-:Y:S05]  /*1f60*/  BSYNC.RECONVERGENT B2 ;  /* 0x0000000000027941 */ /* 0x000fea0003800200 */
.L_x_1227:
[----:B------:R-:W-:Y:S05]  /*1f70*/  @!P1 BRA `(.L_x_1220) ;  /* 0x0000000000309947 */ /* 0x000fea0003800000 */
[----:B------:R-:W-:Y:S01]  /*1f80*/  LOP3.LUT R6, R6, 0xffff, RZ, 0xc0, !PT ;  /* 0x0000ffff06067812 */ /* 0x000fe200078ec0ff */
[----:B------:R-:W-:-:S03]  /*1f90*/  IMAD.IADD R9, R0, 0x1, R2 ;  /* 0x0000000100097824 */ /* 0x000fc600078e0202 */
[----:B------:R-:W-:-:S04]  /*1fa0*/  LEA.HI R6, R6, 0x1, RZ, 0x18 ;  /* 0x0000000106067811 */ /* 0x000fc800078fc0ff */
[----:B------:R-:W-:-:S05]  /*1fb0*/  LOP3.LUT R6, R6, 0x3, RZ, 0xc0, !PT ;  /* 0x0000000306067812 */ /* 0x000fca00078ec0ff */
[----:B------:R-:W-:-:S07]  /*1fc0*/  IMAD.MOV R0, RZ, RZ, -R6 ;  /* 0x000000ffff007224 */ /* 0x000fce00078e0a06 */
.L_x_1229:
[----:B------:R-:W-:-:S06]  /*1fd0*/  IMAD.WIDE.U32 R6, R9, 0x4, R4 ;  /* 0x0000000409067825 */ /* 0x000fcc00078e0004 */
[----:B------:R-:W2:Y:S01]  /*1fe0*/  LDG.E R6, desc[UR6][R6.64] ;  /* 0x0000000606067981 */ /* 0x000ea2000c1e1900 */
[----:B------:R-:W-:Y:S02]  /*1ff0*/  VIADD R0, R0, 0x1 ;  /* 0x0000000100007836 */ /* 0x000fe40000000000 */
[----:B------:R-:W-:-:S03]  /*2000*/  VIADD R9, R9, 0x100 ;  /* 0x0000010009097836 */ /* 0x000fc60000000000 */
[----:B------:R-:W-:Y:S02]  /*2010*/  ISETP.NE.AND P0, PT, R0, RZ, PT ;  /* 0x000000ff0000720c */ /* 0x000fe40003f05270 */
[----:B--2---:R-:W-:-:S11]  /*2020*/  VIMNMX R29, PT, PT, R6, R29, !PT ;  /* 0x0000001d061d7248 */ /* 0x004fd60007fe0100 */
[----:B------:R-:W-:Y:S05]  /*2030*/  @P0 BRA `(.L_x_1229) ;  /* 0xfffffffc00e40947 */ /* 0x000fea000383ffff */
.L_x_1220:
[----:B------:R-:W-:Y:S05]  /*2040*/  BSYNC.RECONVERGENT B1 ;  /* 0x0000000000017941 */ /* 0x000fea0003800200 */
.L_x_1217:
[----:B------:R-:W0:Y:S01]  /*2050*/  S2R R7, SR_LANEID ;  /* 0x0000000000077919 */ /* 0x000e220000000000 */
[----:B------:R-:W1:Y:S01]  /*2060*/  SHFL.DOWN PT, R0, R29, 0x1, 0x1f ;  /* 0x08201f001d007f89 */ /* 0x000e6200000e0000 */
[----:B------:R-:W2:Y:S01]  /*2070*/  S2R R6, SR_TID.X ;  /* 0x0000000000067919 */ /* 0x000ea20000002100 */
[C---:B0-----:R-:W-:Y:S02]  /*2080*/  ISETP.GT.AND P0, PT, R7.reuse, 0x1e, PT ;  /* 0x0000001e0700780c */ /* 0x041fe40003f04270 */
[----:B------:R-:W-:-:S11]  /*2090*/  ISETP.NE.AND P1, PT, R7, RZ, PT ;  /* 0x000000ff0700720c */ /* 0x000fd60003f25270 */
[----:B-1----:R-:W-:Y:S02]  /*20a0*/  @!P0 VIMNMX R29, PT, PT, R0, R29, !PT ;  /* 0x0000001d001d8248 */ /* 0x002fe40007fe0100 */
[----:B------:R-:W-:Y:S01]  /*20b0*/  ISETP.GT.AND P0, PT, R7, 0x1d, PT ;  /* 0x0000001d0700780c */ /* 0x000fe20003f04270 */
[----:B------:R-:W0:Y:S01]  /*20c0*/  @!P1 S2R R5, SR_CgaCtaId ;  /* 0x0000000000059919 */ /* 0x000e220000008800 */
[----:B------:R-:W-:Y:S02]  /*20d0*/  @!P1 MOV R4, 0x400 ;  /* 0x0000040000049802 */ /* 0x000fe40000000f00 */
[----:B--2---:R-:W-:Y:S01]  /*20e0*/  @!P1 SHF.R.U32.HI R2, RZ, 0x3, R6 ;  /* 0x00000003ff029819 */ /* 0x004fe20000011606 */
        /* <DEDUP_REMOVED lines=22> */
[----:B---3--:R-:W-:Y:S04]  /*2250*/  LDS R0, [UR4+0xc] ;  /* 0x00000c04ff007984 */ /* 0x008fe80008000800 */
[----:B------:R-:W0:Y:S04]  /*2260*/  LDS.128 R4, [UR4+0x10] ;  /* 0x00001004ff047984 */ /* 0x000e280008000c00 */
[----:B------:R-:W1:Y:S01]  /*2270*/  LDS.64 R10, [UR4+0x20] ;  /* 0x00002004ff0a7984 */ /* 0x000e620008000a00 */
[----:B0-----:R-:W-:-:S04]  /*2280*/  VIMNMX3 R0, R9, R0, R4, !PT ;  /* 0x000000000900720f */ /* 0x001fc80007800104 */
[----:B------:R-:W-:-:S04]  /*2290*/  VIMNMX3 R0, R0, R5, R6, !PT ;  /* 0x000000050000720f */ /* 0x000fc80007800106 */
[----:B-1----:R-:W-:-:S04]  /*22a0*/  VIMNMX3 R0, R0, R7, R10, !PT ;  /* 0x000000070000720f */ /* 0x002fc8000780010a */
[----:B------:R-:W-:-:S07]  /*22b0*/  VIMNMX R9, PT, PT, R0, R11, !PT ;  /* 0x0000000b00097248 */ /* 0x000fce0007fe0100 */
.L_x_1216:
[----:B------:R-:W-:Y:S05]  /*22c0*/  BSYNC.RECONVERGENT B0 ;  /* 0x0000000000007941 */ /* 0x000fea0003800200 */
.L_x_1200:
[----:B------:R-:W-:Y:S05]  /*22d0*/  @P0 EXIT ;  /* 0x000000000000094d */ /* 0x000fea0003800000 */
[----:B--23--:R-:W2:Y:S02]  /*22e0*/  LDC.64 R4, c[0x0][0x388] ;  /* 0x0000e200ff047b82 */ /* 0x00cea40000000a00 */
[----:B--2---:R-:W-:-:S05]  /*22f0*/  IMAD.WIDE.U32 R2, R3, 0x4, R4 ;  /* 0x0000000403027825 */ /* 0x004fca00078e0004 */
[----:B------:R-:W-:Y:S01]  /*2300*/  STG.E desc[UR6][R2.64], R9 ;  /* 0x0000000902007986 */ /* 0x000fe2000c101906 */
[----:B------:R-:W-:Y:S05]  /*2310*/  EXIT ;  /* 0x000000000000794d */ /* 0x000fea0003800000 */
.L_x_1230:
        /* <DEDUP_REMOVED lines=14> */
.L_x_1384:


//--------------------- .text._ZN3cub18CUB_300001_SM_10006detail6reduce28DeviceReduceSingleTileKernelINS2_10policy_hubIijN4cuda3__47maximumIiEEE10Policy1000EN6thrust24THRUST_300001_SM_1000_NS6detail15normal_iteratorINSC_10device_ptrIiEEEEPijS8_iiNS5_3std3__410__identityEEEvT0_T1_T2_T3_T4_T6_ --------------------------
	.section	.text._ZN3cub18CUB_300001_SM_10006detail6reduce28DeviceReduceSingleTileKernelINS2_10policy_hubIijN4cuda3__47maximumIiEEE10Policy1000EN6thrust24THRUST_300001_SM_1000_NS6detail15normal_iteratorINSC_10device_ptrIiEEEEPijS8_iiNS5_3std3__410__identityEEEvT0_T1_T2_T3_T4_T6_,"ax",@progbits
	.align	128
        .global         _ZN3cub18CUB_300001_SM_10006detail6reduce28DeviceReduceSingleTileKernelINS2_10policy_hubIijN4cuda3__47maximumIiEEE10Policy1000EN6thrust24THRUST_300001_SM_1000_NS6detail15normal_iteratorINSC_10device_ptrIiEEEEPijS8_iiNS5_3std3__410__identityEEEvT0_T1_T2_T3_T4_T6_
        .type           _ZN3cub18CUB_300001_SM_10006detail6reduce28DeviceReduceSingleTileKernelINS2_10policy_hubIijN4cuda3__47maximumIiEEE10Policy1000EN6thrust24THRUST_300001_SM_1000_NS6detail15normal_iteratorINSC_10device_ptrIiEEEEPijS8_iiNS5_3std3__410__identityEEEvT0_T1_T2_T3_T4_T6_,@function
        .size           _ZN3cub18CUB_300001_SM_10006detail6reduce28DeviceReduceSingleTileKernelINS2_10policy_hubIijN4cuda3__47maximumIiEEE10Policy1000EN6thrust24THRUST_300001_SM_1000_NS6detail15normal_iteratorINSC_10device_ptrIiEEEEPijS8_iiNS5_3std3__410__identityEEEvT0_T1_T2_T3_T4_T6_,(.L_x_1385 - _ZN3cub18CUB_300001_SM_10006detail6reduce28DeviceReduceSingleTileKernelINS2_10policy_hubIijN4cuda3__47maximumIiEEE10Policy1000EN6thrust24THRUST_300001_SM_1000_NS6detail15normal_iteratorINSC_10device_ptrIiEEEEPijS8_iiNS5_3std3__410__identityEEEvT0_T1_T2_T3_T4_T6_)
        .other          _ZN3cub18CUB_300001_SM_10006detail6reduce28DeviceReduceSingleTileKernelINS2_10policy_hubIijN4cuda3__47maximumIiEEE10Policy1000EN6thrust24THRUST_300001_SM_1000_NS6detail15normal_iteratorINSC_10device_ptrIiEEEEPijS8_iiNS5_3std3__410__identityEEEvT0_T1_T2_T3_T4_T6_,@"STO_CUDA_ENTRY STV_DEFAULT"
_ZN3cub18CUB_300001_SM_10006detail6reduce28DeviceReduceSingleTileKernelINS2_10policy_hubIijN4cuda3__47maximumIiEEE10Policy1000EN6thrust24THRUST_300001_SM_1000_NS6detail15normal_iteratorINSC_10device_ptrIiEEEEPijS8_iiNS5_3std3__410__identityEEEvT0_T1_T2_T3_T4_T6_:
.text._ZN3cub18CUB_300001_SM_10006detail6reduce28DeviceReduceSingleTileKernelINS2_10policy_hubIijN4cuda3__47maximumIiEEE10Policy1000EN6thrust24THRUST_300001_SM_1000_NS6detail15normal_iteratorINSC_10device_ptrIiEEEEPijS8_iiNS5_3std3__410__identityEEEvT0_T1_T2_T3_T4_T6_:
        /* <DEDUP_REMOVED lines=13> */
.L_x_1231:
[----:B------:R-:W-:Y:S01]  /*00d0*/  ISETP.GT.U32.AND P0, PT, R2, 0xfff, PT ;  /* 0x00000fff0200780c */ /* 0x000fe20003f04070 */
[----:B------:R-:W-:-:S12]  /*00e0*/  BSSY.RECONVERGENT B0, `(.L_x_1232) ;  /* 0x00001da000007945 */ /* 0x000fd80003800200 */
        /* <DEDUP_REMOVED lines=11> */
.L_x_1235:
[----:B------:R-:W-:Y:S05]  /*01a0*/  BSYNC.RECONVERGENT B1 ;  /* 0x0000000000017941 */ /* 0x000fea0003800200 */
.L_x_1234:
        /* <DEDUP_REMOVED lines=17> */
.L_x_1240:
        /* <DEDUP_REMOVED lines=31> */
.L_x_1239:
[----:B------:R-:W-:Y:S05]  /*04b0*/  BSYNC.RECONVERGENT B2 ;  /* 0x0000000000027941 */ /* 0x000fea0003800200 */
.L_x_1238:
[----:B------:R-:W-:Y:S05]  /*04c0*/  @!P1 BRA `(.L_x_1237) ;  /* 0x0000000000c89947 */ /* 0x000fea0003800000 */
[----:B------:R-:W-:Y:S01]  /*04d0*/  ISETP.GE.U32.AND P0, PT, R21, 0x8, PT ;  /* 0x000000081500780c */ /* 0x000fe20003f06070 */
[----:B------:R-:W-:Y:S01]  /*04e0*/  BSSY.RECONVERGENT B2, `(.L_x_1241) ;  /* 0x0000013000027945 */ /* 0x000fe20003800200 */
[----:B------:R-:W-:-:S04]  /*04f0*/  LOP3.LUT R16, R4, 0x7, RZ, 0xc0, !PT ;  /* 0x0000000704107812 */ /* 0x000fc800078ec0ff */
[----:B------:R-:W-:-:S07]  /*0500*/  ISETP.NE.AND P1, PT, R16, RZ, PT ;  /* 0x000000ff1000720c */ /* 0x000fce0003f25270 */
[----:B------:R-:W-:Y:S06]  /*0510*/  @!P0 BRA `(.L_x_1242) ;  /* 0x00000000003c8947 */ /* 0x000fec0003800000 */
[----:B------:R-:W0:Y:S02]  /*0520*/  LDC.64 R6, c[0x0][0x380] ;  /* 0x0000e000ff067b82 */ /* 0x000e240000000a00 */
[----:B0-----:R-:W-:-:S05]  /*0530*/  IMAD.WIDE.U32 R6, R5, 0x4, R6 ;  /* 0x0000000405067825 */ /* 0x001fca00078e0006 */
        /* <DEDUP_REMOVED lines=13> */
.L_x_1242:
[----:B------:R-:W-:Y:S05]  /*0610*/  BSYNC.RECONVERGENT B2 ;  /* 0x0000000000027941 */ /* 0x000fea0003800200 */
.L_x_1241:
        /* <DEDUP_REMOVED lines=11> */
[----:B------:R-:W3:Y:S01]  /*06d0*/  LDG.E R10, desc[UR6][R6.64+0xc00] ;  /* 0x000c0006060a7981 */ /* 0x000ee2000c1e1900 */
[----:B------:R-:W-:Y:S01]  /*06e0*/  VIADD R5, R5, 0x400 ;  /* 0x0000040005057836 */ /* 0x000fe20000000000 */
[----:B--2--5:R-:W-:-:S04]  /*06f0*/  VIMNMX3 R0, R0, R9, R4, !PT ;  /* 0x000000090000720f */ /* 0x024fc80007800104 */
[----:B---3--:R-:W-:-:S07]  /*0700*/  VIMNMX3 R0, R0, R11, R10, !PT ;  /* 0x0000000b0000720f */ /* 0x008fce000780010a */
.L_x_1244:
[----:B------:R-:W-:Y:S05]  /*0710*/  BSYNC.RECONVERGENT B2 ;  /* 0x0000000000027941 */ /* 0x000fea0003800200 */
.L_x_1243:
[----:B------:R-:W-:Y:S05]  /*0720*/  @!P1 BRA `(.L_x_1237) ;  /* 0x0000000000309947 */ /* 0x000fea0003800000 */
[----:B------:R-:W0:Y:S02]  /*0730*/  LDC.64 R6, c[0x0][0x380] ;  /* 0x0000e000ff067b82 */ /* 0x000e240000000a00 */
[----:B0-----:R-:W-:-:S04]  /*0740*/  IMAD.WIDE.U32 R4, R5, 0x4, R6 ;  /* 0x0000000405047825 */ /* 0x001fc800078e0006 */
[----:B------:R-:W-:Y:S02]  /*0750*/  IMAD.MOV R6, RZ, RZ, -R8 ;  /* 0x000000ffff067224 */ /* 0x000fe400078e0a08 */
[----:B------:R-:W-:-:S07]  /*0760*/  IMAD.MOV.U32 R7, RZ, RZ, R5 ;  /* 0x000000ffff077224 */ /* 0x000fce00078e0005 */
.L_x_1245:
[----:B------:R-:W-:-:S06]  /*0770*/  IMAD.MOV.U32 R5, RZ, RZ, R7 ;  /* 0x000000ffff057224 */ /* 0x000fcc00078e0007 */
[----:B------:R0:W2:Y:S01]  /*0780*/  LDG.E R5, desc[UR6][R4.64] ;  /* 0x0000000604057981 */ /* 0x0000a2000c1e1900 */
[----:B------:R-:W-:-:S05]  /*0790*/  VIADD R6, R6, 0x1 ;  /* 0x0000000106067836 */ /* 0x000fca0000000000 */
[----:B------:R-:W-:Y:S02]  /*07a0*/  ISETP.NE.AND P0, PT, R6, RZ, PT ;  /* 0x000000ff0600720c */ /* 0x000fe40003f05270 */
[----:B0-----:R-:W-:-:S05]  /*07b0*/  IADD3 R4, P1, PT, R4, 0x400, RZ ;  /* 0x0000040004047810 */ /* 0x001fca0007f3e0ff */
[----:B------:R-:W-:Y:S01]  /*07c0*/  IMAD.X R7, RZ, RZ, R7, P1 ;  /* 0x000000ffff077224 */ /* 0x000fe200008e0607 */
[----:B--2--5:R-:W-:-:S05]  /*07d0*/  VIMNMX R0, PT, PT, R5, R0, !PT ;  /* 0x0000000005007248 */ /* 0x024fca0007fe0100 */
[----:B------:R-:W-:Y:S05]  /*07e0*/  @P0 BRA `(.L_x_1245) ;  /* 0xfffffffc00e00947 */ /* 0x000fea000383ffff */
.L_x_1237:
[----:B------:R-:W-:Y:S05]  /*07f0*/  BSYNC.RECONVERGENT B1 ;  /* 0x0000000000017941 */ /* 0x000fea0003800200 */
.L_x_1236:
[----:B------:R-:W-:Y:S01]  /*0800*/  ISETP.GE.U32.AND P0, PT, R2, 0x100, PT ;  /* 0x000001000200780c */ /* 0x000fe20003f06070 */
[----:B-----5:R-:W-:-:S12]  /*0810*/  IMAD.MOV.U32 R9, RZ, RZ, R0 ;  /* 0x000000ffff097224 */ /* 0x020fd800078e0000 */
[----:B------:R-:W-:Y:S05]  /*0820*/  @!P0 BRA `(.L_x_1246) ;  /* 0x0000000000a08947 */ /* 0x000fea0003800000 */
[----:B0-----:R-:W0:Y:S01]  /*0830*/  S2R R6, SR_LANEID ;  /* 0x0000000000067919 */ /* 0x001e220000000000 */
[----:B------:R-:W1:Y:S02]  /*0840*/  SHFL.DOWN PT, R0, R9, 0x1, 0x1f ;  /* 0x08201f0009007f89 */ /* 0x000e6400000e0000 */
[----:B-1----:R-:W-:Y:S02]  /*0850*/  VIMNMX R0, PT, PT, R0, R9, !PT ;  /* 0x0000000900007248 */ /* 0x002fe40007fe0100 */
[C---:B0-----:R-:W-:Y:S02]  /*0860*/  ISETP.GT.AND P0, PT, R6.reuse, 0x1e, PT ;  /* 0x0000001e0600780c */ /* 0x041fe40003f04270 */
[C---:B------:R-:W-:Y:S02]  /*0870*/  ISETP.NE.AND P1, PT, R6.reuse, RZ, PT ;  /* 0x000000ff0600720c */ /* 0x040fe40003f25270 */
[----:B------:R-:W-:Y:S02]  /*0880*/  SEL R0, R9, R0, P0 ;  /* 0x0000000009007207 */ /* 0x000fe40000000000 */
[----:B------:R-:W-:-:S03]  /*0890*/  ISETP.GT.AND P0, PT, R6, 0x1d, PT ;  /* 0x0000001d0600780c */ /* 0x000fc60003f04270 */
[----:B------:R-:W0:Y:S06]  /*08a0*/  SHFL.DOWN PT, R5, R0, 0x2, 0x1f ;  /* 0x08401f0000057f89 */ /* 0x000e2c00000e0000 */
        /* <DEDUP_REMOVED lines=32> */
.L_x_1246:
[----:B0-----:R-:W0:Y:S01]  /*0ab0*/  S2R R6, SR_LANEID ;  /* 0x0000000000067919 */ /* 0x001e220000000000 */
[----:B------:R-:W-:-:S04]  /*0ac0*/  LOP3.LUT R0, R3, 0x3e0, RZ, 0xc0, !PT ;  /* 0x000003e003007812 */ /* 0x000fc800078ec0ff */
[----:B------:R-:W-:Y:S01]  /*0ad0*/  LOP3.LUT R7, RZ, R0, RZ, 0x33, !PT ;  /* 0x00000000ff077212 */ /* 0x000fe200078e33ff */
[----:B------:R-:W-:-:S04]  /*0ae0*/  VIADD R5, R0, 0x20 ;  /* 0x0000002000057836 */ /* 0x000fc80000000000 */
[----:B------:R-:W-:Y:S01]  /*0af0*/  IMAD.IADD R7, R7, 0x1, R2 ;  /* 0x0000000107077824 */ /* 0x000fe200078e0202 */
[----:B------:R-:W-:-:S04]  /*0b00*/  ISETP.GT.U32.AND P0, PT, R5, R2, PT ;  /* 0x000000020500720c */ /* 0x000fc80003f04070 */
        /* <DEDUP_REMOVED lines=36> */
[C---:B------:R-:W-:Y:S02]  /*0d50*/  ISETP.GT.U32.AND P3, PT, R2.reuse, 0x60, PT ;  /* 0x000000600200780c */ /* 0x040fe40003f64070 */
[----:B------:R-:W-:Y:S01]  /*0d60*/  ISETP.GT.U32.AND P1, PT, R2, 0x80, PT ;  /* 0x000000800200780c */ /* 0x000fe20003f24070 */
[----:B-1----:R-:W-:-:S09]  /*0d70*/  ULEA UR4, UR5, UR4, 0x18 ;  /* 0x0000000405047291 */ /* 0x002fd2000f8ec0ff */
[----:B------:R-:W0:Y:S04]  /*0d80*/  LDS R0, [UR4+0xc] ;  /* 0x00000c04ff007984 */ /* 0x000e280008000800 */
[----:B------:R-:W1:Y:S04]  /*0d90*/  LDS.128 R8, [UR4+0x10] ;  /* 0x00001004ff087984 */ /* 0x000e680008000c00 */
[----:B------:R-:W2:Y:S01]  /*0da0*/  LDS.64 R6, [UR4+0x20] ;  /* 0x00002004ff067984 */ /* 0x000ea20008000a00 */
[----:B0-----:R-:W-:Y:S02]  /*0db0*/  @P2 VIMNMX R5, PT, PT, R5, R0, !PT ;  /* 0x0000000005052248 */ /* 0x001fe40007fe0100 */
[----:B------:R-:W-:-:S02]  /*0dc0*/  ISETP.GT.U32.AND P2, PT, R2, 0xa0, PT ;  /* 0x000000a00200780c */ /* 0x000fc40003f44070 */
[----:B-1----:R-:W-:Y:S02]  /*0dd0*/  @P4 VIMNMX R5, PT, PT, R5, R8, !PT ;  /* 0x0000000805054248 */ /* 0x002fe40007fe0100 */
[C---:B------:R-:W-:Y:S02]  /*0de0*/  ISETP.GT.U32.AND P4, PT, R2.reuse, 0xc0, PT ;  /* 0x000000c00200780c */ /* 0x040fe40003f84070 */
[----:B------:R-:W-:Y:S02]  /*0df0*/  @P3 VIMNMX R5, PT, PT, R5, R9, !PT ;  /* 0x0000000905053248 */ /* 0x000fe40007fe0100 */
[----:B------:R-:W-:Y:S02]  /*0e00*/  ISETP.GT.U32.AND P3, PT, R2, 0xe0, PT ;  /* 0x000000e00200780c */ /* 0x000fe40003f64070 */
[----:B------:R-:W-:-:S04]  /*0e10*/  @P1 VIMNMX R5, PT, PT, R5, R10, !PT ;  /* 0x0000000a05051248 */ /* 0x000fc80007fe0100 */
[----:B------:R-:W-:-:S04]  /*0e20*/  @P2 VIMNMX R5, PT, PT, R5, R11, !PT ;  /* 0x0000000b05052248 */ /* 0x000fc80007fe0100 */
[----:B--2---:R-:W-:-:S04]  /*0e30*/  @P4 VIMNMX R5, PT, PT, R5, R6, !PT ;  /* 0x0000000605054248 */ /* 0x004fc80007fe0100 */
[----:B------:R-:W-:Y:S01]  /*0e40*/  @P3 VIMNMX R5, PT, PT, R5, R7, !PT ;  /* 0x0000000705053248 */ /* 0x000fe20007fe0100 */
[----:B------:R-:W-:Y:S06]  /*0e50*/  BRA `(.L_x_1247) ;  /* 0x0000001000087947 */ /* 0x000fec0003800000 */
.L_x_1233:
[----:B------:R-:W0:Y:S01]  /*0e60*/  S2R R0, SR_TID.X ;  /* 0x0000000000007919 */ /* 0x000e220000002100 */
[----:B------:R-:W1:Y:S02]  /*0e70*/  LDCU.64 UR4, c[0x0][0x380] ;  /* 0x00007000ff0477ac */ /* 0x000e640008000a00 */
[----:B-1----:R-:W-:Y:S02]  /*0e80*/  IMAD.U32 R12, RZ, RZ, UR4 ;  /* 0x00000004ff0c7e24 */ /* 0x002fe4000f8e00ff */
[----:B------:R-:W-:Y:S02]  /*0e90*/  IMAD.U32 R13, RZ, RZ, UR5 ;  /* 0x00000005ff0d7e24 */ /* 0x000fe4000f8e00ff */
        /* <DEDUP_REMOVED lines=17> */
[----:B------:R-:W-:Y:S01]  /*0fb0*/  UMOV UR4, 0x1000 ;  /* 0x0000100000047882 */ /* 0x000fe20000000000 */
[----:B--2---:R-:W-:Y:S01]  /*0fc0*/  VIMNMX3 R6, R3, R6, R7, !PT ;  /* 0x000000060306720f */ /* 0x004fe20007800107 */
[----:B------:R-:W-:-:S05]  /*0fd0*/  VIADD R3, R2, 0xfffff000 ;  /* 0xfffff00002037836 */ /* 0x000fca0000000000 */
[----:B------:R-:W-:Y:S02]  /*0fe0*/  ISETP.GE.U32.AND P0, PT, R3, 0x1000, PT ;  /* 0x000010000300780c */ /* 0x000fe40003f06070 */
        /* <DEDUP_REMOVED lines=8> */
[----:B------:R-:W0:Y:S01]  /*1070*/  LDC R2, c[0x0][0x390] ;  /* 0x0000e400ff027b82 */ /* 0x000e220000000800 */
[----:B------:R-:W-:-:S07]  /*1080*/  UMOV UR4, 0x1000 ;  /* 0x0000100000047882 */ /* 0x000fce0000000000 */
[----:B------:R-:W1:Y:S02]  /*1090*/  LDC.64 R12, c[0x0][0x380] ;  /* 0x0000e000ff0c7b82 */ /* 0x000e640000000a00 */
.L_x_1250:
[----:B------:R-:W-:-:S04]  /*10a0*/  VIADD R5, R0, UR4 ;  /* 0x0000000400057c36 */ /* 0x000fc80008000000 */
[----:B-1----:R-:W-:-:S05]  /*10b0*/  IMAD.WIDE.U32 R4, R5, 0x4, R12 ;  /* 0x0000000405047825 */ /* 0x002fca00078e000c */
        /* <DEDUP_REMOVED lines=16> */
[----:B--2---:R-:W-:Y:S01]  /*11c0*/  VIMNMX3 R10, R10, R11, R14, !PT ;  /* 0x0000000b0a0a720f */ /* 0x004fe2000780010e */
[----:B0-----:R-:W-:-:S05]  /*11d0*/  VIADD R11, R2, -UR4 ;  /* 0x80000004020b7c36 */ /* 0x001fca0008000000 */
[----:B------:R-:W-:Y:S02]  /*11e0*/  ISETP.GE.U32.AND P0, PT, R11, 0x1000, PT ;  /* 0x000010000b00780c */ /* 0x000fe40003f06070 */
[----:B---3--:R-:W-:Y:S02]  /*11f0*/  VIMNMX3 R16, R25, R16, R17, !PT ;  /* 0x000000101910720f */ /* 0x008fe40007800111 */
[----:B----4-:R-:W-:Y:S02]  /*1200*/  VIMNMX3 R19, R18, R19, R20, !PT ;  /* 0x000000131213720f */ /* 0x010fe40007800114 */
[----:B-----5:R-:W-:-:S04]  /*1210*/  VIMNMX3 R21, R21, R22, R23, !PT ;  /* 0x000000161515720f */ /* 0x020fc80007800117 */
[----:B------:R-:W-:Y:S02]  /*1220*/  VIMNMX3 R16, R16, R19, R21, !PT ;  /* 0x000000131010720f */ /* 0x000fe40007800115 */
[----:B------:R-:W-:Y:S02]  /*1230*/  VIMNMX3 R7, R9, R7, R6, !PT ;  /* 0x000000070907720f */ /* 0x000fe40007800106 */
[----:B------:R-:W-:-:S04]  /*1240*/  VIMNMX R8, PT, PT, R8, R15, !PT ;  /* 0x0000000f08087248 */ /* 0x000fc80007fe0100 */
[----:B------:R-:W-:-:S04]  /*1250*/  VIMNMX3 R7, R10, R7, R8, !PT ;  /* 0x000000070a07720f */ /* 0x000fc80007800108 */
[----:B------:R-:W-:Y:S01]  /*1260*/  VIMNMX R25, PT, PT, R16, R7, !PT ;  /* 0x0000000710197248 */ /* 0x000fe20007fe0100 */
[----:B------:R-:W-:Y:S06]  /*1270*/  @!P0 BRA `(.L_x_1249) ;  /* 0x0000000800688947 */ /* 0x000fec0003800000 */
[----:B------:R-:W-:-:S06]  /*1280*/  UIADD3 UR4, UPT, UPT, UR4, 0x1000, URZ ;  /* 0x0000100004047890 */ /* 0x000fcc000fffe0ff */
[----:B------:R-:W-:-:S13]  /*1290*/  ISETP.LT.U32.AND P0, PT, R3, UR4, PT ;  /* 0x0000000403007c0c */ /* 0x000fda000bf01070 */
[----:B------:R-:W-:Y:S05]  /*12a0*/  @!P0 BRA `(.L_x_1250) ;  /* 0xfffffffc007c8947 */ /* 0x000fea000383ffff */
.L_x_1248:
[----:B------:R-:W-:Y:S01]  /*12b0*/  VIADD R3, R2, -UR4 ;  /* 0x8000000402037c36 */ /* 0x000fe20008000000 */
[----:B------:R-:W-:Y:S04]  /*12c0*/  BSSY.RECONVERGENT B1, `(.L_x_1249) ;  /* 0x0000095000017945 */ /* 0x000fe80003800200 */
[----:B------:R-:W-:-:S04]  /*12d0*/  ISETP.GE.AND P0, PT, R0, R3, PT ;  /* 0x000000030000720c */ /* 0x000fc80003f06270 */
[----:B------:R-:W-:-:S13]  /*12e0*/  ISETP.LE.U32.OR P0, PT, R2, UR4, P0 ;  /* 0x0000000402007c0c */ /* 0x000fda0008703470 */
[----:B------:R-:W-:Y:S05]  /*12f0*/  @P0 BRA `(.L_x_1251) ;  /* 0x0000000800440947 */ /* 0x000fea0003800000 */
[----:B------:R-:W-:Y:S01]  /*1300*/  LOP3.LUT R3, RZ, R0, RZ, 0x33, !PT ;  /* 0x00000000ff037212 */ /* 0x000fe200078e33ff */
[----:B------:R-:W-:Y:S01]  /*1310*/  BSSY.RECONVERGENT B2, `(.L_x_1252) ;  /* 0x000004a000027945 */ /* 0x000fe20003800200 */
[----:B------:R-:W-:Y:S02]  /*1320*/  IMAD.MOV.U32 R6, RZ, RZ, R0 ;  /* 0x000000ffff067224 */ /* 0x000fe400078e0000 */
[----:B------:R-:W-:-:S04]  /*1330*/  IADD3 R3, PT, PT, R2, -UR4, R3 ;  /* 0x8000000402037c10 */ /* 0x000fc8000fffe003 */
[C---:B------:R-:W-:Y:S02]  /*1340*/  ISETP.GE.U32.AND P0, PT, R3.reuse, 0xf00, PT ;  /* 0x00000f000300780c */ /* 0x040fe40003f06070 */
[----:B------:R-:W-:-:S04]  /*1350*/  LEA.HI R3, R3, 0x1, RZ, 0x18 ;  /* 0x0000000103037811 */ /* 0x000fc800078fc0ff */
[----:B------:R-:W-:-:S07]  /*1360*/  LOP3.LUT R4, R3, 0xf, RZ, 0xc0, !PT ;  /* 0x0000000f03047812 */ /* 0x000fce00078ec0ff */
[----:B------:R-:W-:Y:S05]  /*1370*/  @!P0 BRA `(.L_x_1253) ;  /* 0x00000004000c8947 */ /* 0x000fea0003800000 */
[----:B------:R-:W-:Y:S01]  /*1380*/  LOP3.LUT R7, R3, 0x1fffff0, RZ, 0xc0, !PT ;  /* 0x01fffff003077812 */ /* 0x000fe200078ec0ff */
[----:B------:R-:W-:Y:S01]  /*1390*/  BSSY.RECONVERGENT B3, `(.L_x_1254) ;  /* 0x0000040000037945 */ /* 0x000fe20003800200 */
[C---:B------:R-:W-:Y:S01]  /*13a0*/  LOP3.LUT R6, R0.reuse, 0x800, RZ, 0xfc, !PT ;  /* 0x0000080000067812 */ /* 0x040fe200078efcff */
[----:B------:R-:W-:Y:S02]  /*13b0*/  VIADD R2, R0, UR4 ;  /* 0x0000000400027c36 */ /* 0x000fe40008000000 */
[----:B------:R-:W-:-:S07]  /*13c0*/  IMAD.MOV R7, RZ, RZ, -R7 ;  /* 0x000000ffff077224 */ /* 0x000fce00078e0a07 */
.L_x_1255:
[----:B------:R-:W-:-:S04]  /*13d0*/  IMAD.WIDE.U32 R26, R2, 0x4, R12 ;  /* 0x00000004021a7825 */ /* 0x000fc800078e000c */
[C---:B------:R-:W-:Y:S02]  /*13e0*/  VIADD R9, R2.reuse, 0x100 ;  /* 0x0000010002097836 */ /* 0x040fe40000000000 */
[----:B------:R-:W-:Y:S01]  /*13f0*/  VIADD R15, R2, 0x400 ;  /* 0x00000400020f7836 */ /* 0x000fe20000000000 */
[----:B------:R0:W2:Y:S01]  /*1400*/  LDG.E R26, desc[UR6][R26.64] ;  /* 0x000000061a1a7981 */ /* 0x0000a2000c1e1900 */
[----:B------:R-:W-:-:S04]  /*1410*/  IMAD.WIDE.U32 R8, R9, 0x4, R12 ;  /* 0x0000000409087825 */ /* 0x000fc800078e000c */
[C---:B------:R-:W-:Y:S01]  /*1420*/  VIADD R17, R2.reuse, 0x200 ;  /* 0x0000020002117836 */ /* 0x040fe20000000000 */
[----:B------:R1:W2:Y:S01]  /*1430*/  LDG.E R5, desc[UR6][R8.64] ;  /* 0x0000000608057981 */ /* 0x0002a2000c1e1900 */
[C---:B------:R-:W-:Y:S02]  /*1440*/  VIADD R11, R2.reuse, 0x300 ;  /* 0x00000300020b7836 */ /* 0x040fe40000000000 */
[----:B0-----:R-:W-:Y:S02]  /*1450*/  VIADD R27, R2, 0x700 ;  /* 0x00000700021b7836 */ /* 0x001fe40000000000 */
[----:B------:R-:W-:-:S04]  /*1460*/  IMAD.WIDE.U32 R14, R15, 0x4, R12 ;  /* 0x000000040f0e7825 */ /* 0x000fc800078e000c */
[--C-:B------:R-:W-:Y:S01]  /*1470*/  IMAD.WIDE.U32 R16, R17, 0x4, R12.reuse ;  /* 0x0000000411107825 */ /* 0x100fe200078e000c */
[----:B------:R0:W3:Y:S03]  /*1480*/  LDG.E R22, desc[UR6][R14.64] ;  /* 0x000000060e167981 */ /* 0x0000e6000c1e1900 */
[----:B------:R-:W-:Y:S01]  /*1490*/  VIADD R29, R2, 0x500 ;  /* 0x00000500021d7836 */ /* 0x000fe20000000000 */
[----:B------:R-:W4:Y:S01]  /*14a0*/  LDG.E R24, desc[UR6][R16.64] ;  /* 0x0000000610187981 */ /* 0x000f22000c1e1900 */
[----:B------:R-:W-:-:S04]  /*14b0*/  IMAD.WIDE.U32 R10, R11, 0x4, R12 ;  /* 0x000000040b0a7825 */ /* 0x000fc800078e000c */
[--C-:B-1----:R-:W-:Y:S01]  /*14c0*/  IMAD.WIDE.U32 R8, R27, 0x4, R12.reuse ;  /* 0x000000041b087825 */ /* 0x102fe200078e000c */
[----:B------:R-:W4:Y:S03]  /*14d0*/  LDG.E R23, desc[UR6][R10.64] ;  /* 0x000000060a177981 */ /* 0x000f26000c1e1900 */
[----:B------:R-:W-:Y:S02]  /*14e0*/  VIADD R27, R2, 0x900 ;  /* 0x00000900021b7836 */ /* 0x000fe40000000000 */
[----:B------:R-:W-:-:S04]  /*14f0*/  IMAD.WIDE.U32 R28, R29, 0x4, R12 ;  /* 0x000000041d1c7825 */ /* 0x000fc800078e000c */
[C---:B------:R-:W-:Y:S01]  /*1500*/  VIADD R19, R2.reuse, 0x600 ;  /* 0x0000060002137836 */ /* 0x040fe20000000000 */
[----:B------:R1:W5:Y:S01]  /*1510*/  LDG.E R11, desc[UR6][R8.64] ;  /* 0x00000006080b7981 */ /* 0x000362000c1e1900 */
[C---:B0-----:R-:W-:Y:S02]  /*1520*/  VIADD R15, R2.reuse, 0xa00 ;  /* 0x00000a00020f7836 */ /* 0x041fe40000000000 */
[----:B------:R-:W-:Y:S01]  /*1530*/  VIADD R20, R2, 0x800 ;  /* 0x0000080002147836 */ /* 0x000fe20000000000 */
[----:B------:R0:W3:Y:S01]  /*1540*/  LDG.E R21, desc[UR6][R28.64] ;  /* 0x000000061c157981 */ /* 0x0000e2000c1e1900 */
[----:B------:R-:W-:-:S04]  /*1550*/  IMAD.WIDE.U32 R18, R19, 0x4, R12 ;  /* 0x0000000413127825 */ /* 0x000fc800078e000c */
[----:B-1----:R-:W-:-:S04]  /*1560*/  IMAD.WIDE.U32 R8, R27, 0x4, R12 ;  /* 0x000000041b087825 */ /* 0x002fc800078e000c */
[--C-:B------:R-:W-:Y:S02]  /*1570*/  IMAD.WIDE.U32 R14, R15, 0x4, R12.reuse ;  /* 0x000000040f0e7825 */ /* 0x100fe400078e000c */
[----:B------:R-:W5:Y:S02]  /*1580*/  LDG.E R9, desc[UR6][R8.64] ;  /* 0x0000000608097981 */ /* 0x000f64000c1e1900 */
[--C-:B------:R-:W-:Y:S02]  /*1590*/  IMAD.WIDE.U32 R16, R20, 0x4, R12.reuse ;  /* 0x0000000414107825 */ /* 0x100fe400078e000c */
[----:B------:R1:W5:Y:S02]  /*15a0*/  LDG.E R20, desc[UR6][R18.64] ;  /* 0x0000000612147981 */ /* 0x000364000c1e1900 */
[C---:B0-----:R-:W-:Y:S02]  /*15b0*/  VIADD R29, R2.reuse, 0xb00 ;  /* 0x00000b00021d7836 */ /* 0x041fe40000000000 */
[----:B------:R-:W-:Y:S01]  /*15c0*/  VIADD R27, R2, 0xc00 ;  /* 0x00000c00021b7836 */ /* 0x000fe20000000000 */
[----:B------:R0:W5:Y:S01]  /*15d0*/  LDG.E R10, desc[UR6][R16.64] ;  /* 0x00000006100a7981 */ /* 0x000162000c1e1900 */
[----:B------:R-:W-:-:S03]  /*15e0*/  IMAD.WIDE.U32 R28, R29, 0x4, R12 ;  /* 0x000000041d1c7825 */ /* 0x000fc600078e000c */
[----:B------:R0:W5:Y:S01]  /*15f0*/  LDG.E R8, desc[UR6][R14.64] ;  /* 0x000000060e087981 */ /* 0x000162000c1e1900 */
[C---:B-1----:R-:W-:Y:S02]  /*1600*/  VIADD R19, R2.reuse, 0xe00 ;  /* 0x00000e0002137836 */ /* 0x042fe40000000000 */
[C---:B------:R-:W-:Y:S02]  /*1610*/  VIADD R18, R2.reuse, 0xf00 ;  /* 0x00000f0002127836 */ /* 0x040fe40000000000 */
[----:B0-----:R-:W-:Y:S02]  /*1620*/  IMAD.WIDE.U32 R16, R27, 0x4, R12 ;  /* 0x000000041b107825 */ /* 0x001fe400078e000c */
[----:B------:R-:W5:Y:S02]  /*1630*/  LDG.E R27, desc[UR6][R28.64] ;  /* 0x000000061c1b7981 */ /* 0x000f64000c1e1900 */
[----:B------:R-:W-:-:S04]  /*1640*/  VIADD R15, R2, 0xd00 ;  /* 0x00000d00020f7836 */ /* 0x000fc80000000000 */
[--C-:B------:R-:W-:Y:S01]  /*1650*/  IMAD.WIDE.U32 R14, R15, 0x4, R12.reuse ;  /* 0x000000040f0e7825 */ /* 0x100fe200078e000c */
[----:B------:R0:W5:Y:S05]  /*1660*/  LDG.E R28, desc[UR6][R16.64] ;  /* 0x00000006101c7981 */ /* 0x00016a000c1e1900 */
[----:B------:R-:W5:Y:S01]  /*1670*/  LDG.E R15, desc[UR6][R14.64] ;  /* 0x000000060e0f7981 */ /* 0x000f62000c1e1900 */
[----:B0-----:R-:W-:-:S04]  /*1680*/  IMAD.WIDE.U32 R16, R19, 0x4, R12 ;  /* 0x0000000413107825 */ /* 0x001fc800078e000c */
[----:B------:R-:W-:Y:S02]  /*1690*/  IMAD.WIDE.U32 R18, R18, 0x4, R12 ;  /* 0x0000000412127825 */ /* 0x000fe400078e000c */
[----:B------:R-:W5:Y:S04]  /*16a0*/  LDG.E R16, desc[UR6][R16.64] ;  /* 0x0000000610107981 */ /* 0x000f68000c1e1900 */
[----:B------:R-:W5:Y:S01]  /*16b0*/  LDG.E R19, desc[UR6][R18.64] ;  /* 0x0000000612137981 */ /* 0x000f62000c1e1900 */
[----:B------:R-:W-:-:S05]  /*16c0*/  VIADD R7, R7, 0x10 ;  /* 0x0000001007077836 */ /* 0x000fca0000000000 */
[----:B------:R-:W-:Y:S01]  /*16d0*/  ISETP.NE.AND P0, PT, R7, RZ, PT ;  /* 0x000000ff0700720c */ /* 0x000fe20003f05270 */
[----:B------:R-:W-:Y:S02]  /*16e0*/  VIADD R6, R6, 0x1000 ;  /* 0x0000100006067836 */ /* 0x000fe40000000000 */
[----:B------:R-:W-:Y:S01]  /*16f0*/  VIADD R2, R2, 0x1000 ;  /* 0x0000100002027836 */ /* 0x000fe20000000000 */
[----:B--2---:R-:W-:-:S04]  /*1700*/  VIMNMX3 R5, R25, R26, R5, !PT ;  /* 0x0000001a1905720f */ /* 0x004fc80007800105 */
[----:B----4-:R-:W-:-:S04]  /*1710*/  VIMNMX3 R5, R5, R24, R23, !PT ;  /* 0x000000180505720f */ /* 0x010fc80007800117 */
[----:B---3--:R-:W-:-:S04]  /*1720*/  VIMNMX3 R5, R5, R22, R21, !PT ;  /* 0x000000160505720f */ /* 0x008fc80007800115 */
[----:B-----5:R-:W-:-:S04]  /*1730*/  VIMNMX3 R5, R5, R20, R11, !PT ;  /* 0x000000140505720f */ /* 0x020fc8000780010b */
[----:B------:R-:W-:-:S04]  /*1740*/  VIMNMX3 R5, R5, R10, R9, !PT ;  /* 0x0000000a0505720f */ /* 0x000fc80007800109 */
[----:B------:R-:W-:-:S04]  /*1750*/  VIMNMX3 R5, R5, R8, R27, !PT ;  /* 0x000000080505720f */ /* 0x000fc8000780011b */
[----:B------:R-:W-:-:S04]  /*1760*/  VIMNMX3 R5, R5, R28, R15, !PT ;  /* 0x0000001c0505720f */ /* 0x000fc8000780010f */
[----:B------:R-:W-:Y:S01]  /*1770*/  VIMNMX3 R25, R5, R16, R19, !PT ;  /* 0x000000100519720f */ /* 0x000fe20007800113 */
[----:B------:R-:W-:Y:S06]  /*1780*/  @P0 BRA `(.L_x_1255) ;  /* 0xfffffffc00100947 */ /* 0x000fec000383ffff */
[----:B------:R-:W-:Y:S05]  /*1790*/  BSYNC.RECONVERGENT B3 ;  /* 0x0000000000037941 */ /* 0x000fea0003800200 */
.L_x_1254:
[----:B------:R-:W-:-:S07]  /*17a0*/  VIADD R6, R6, 0xfffff800 ;  /* 0xfffff80006067836 */ /* 0x000fce0000000000 */
.L_x_1253:
[----:B------:R-:W-:Y:S05]  /*17b0*/  BSYNC.RECONVERGENT B2 ;  /* 0x0000000000027941 */ /* 0x000fea0003800200 */
.L_x_1252:
[----:B------:R-:W-:-:S13]  /*17c0*/  ISETP.NE.AND P0, PT, R4, RZ, PT ;  /* 0x000000ff0400720c */ /* 0x000fda0003f05270 */
[----:B------:R-:W-:Y:S05]  /*17d0*/  @!P0 BRA `(.L_x_1251) ;  /* 0x00000004000c8947 */ /* 0x000fea0003800000 */
[----:B------:R-:W-:Y:S01]  /*17e0*/  ISETP.GE.U32.AND P0, PT, R4, 0x8, PT ;  /* 0x000000080400780c */ /* 0x000fe20003f06070 */
[----:B------:R-:W-:Y:S01]  /*17f0*/  BSSY.RECONVERGENT B2, `(.L_x_1256) ;  /* 0x0000021000027945 */ /* 0x000fe20003800200 */
[----:B------:R-:W-:-:S04]  /*1800*/  LOP3.LUT R22, R3, 0x7, RZ, 0xc0, !PT ;  /* 0x0000000703167812 */ /* 0x000fc800078ec0ff */
[----:B------:R-:W-:-:S07]  /*1810*/  ISETP.NE.AND P1, PT, R22, RZ, PT ;  /* 0x000000ff1600720c */ /* 0x000fce0003f25270 */
[----:B------:R-:W-:Y:S06]  /*1820*/  @!P0 BRA `(.L_x_1257) ;  /* 0x0000000000748947 */ /* 0x000fec0003800000 */
[----:B------:R-:W-:-:S04]  /*1830*/  VIADD R5, R6, UR4 ;  /* 0x0000000406057c36 */ /* 0x000fc80008000000 */
[C---:B------:R-:W-:Y:S02]  /*1840*/  VIADD R21, R5.reuse, 0x100 ;  /* 0x0000010005157836 */ /* 0x040fe40000000000 */
[C---:B------:R-:W-:Y:S02]  /*1850*/  VIADD R19, R5.reuse, 0x200 ;  /* 0x0000020005137836 */ /* 0x040fe40000000000 */
[C---:B------:R-:W-:Y:S02]  /*1860*/  VIADD R9, R5.reuse, 0x300 ;  /* 0x0000030005097836 */ /* 0x040fe40000000000 */
[----:B------:R-:W-:-:S04]  /*1870*/  IMAD.WIDE.U32 R14, R5, 0x4, R12 ;  /* 0x00000004050e7825 */ /* 0x000fc800078e000c */
[--C-:B------:R-:W-:Y:S01]  /*1880*/  IMAD.WIDE.U32 R20, R21, 0x4, R12.reuse ;  /* 0x0000000415147825 */ /* 0x100fe200078e000c */
[----:B------:R0:W2:Y:S03]  /*1890*/  LDG.E R2, desc[UR6][R14.64] ;  /* 0x000000060e027981 */ /* 0x0000a6000c1e1900 */
[--C-:B------:R-:W-:Y:S01]  /*18a0*/  IMAD.WIDE.U32 R18, R19, 0x4, R12.reuse ;  /* 0x0000000413127825 */ /* 0x100fe200078e000c */
[----:B------:R-:W2:Y:S03]  /*18b0*/  LDG.E R7, desc[UR6][R20.64] ;  /* 0x0000000614077981 */ /* 0x000ea6000c1e1900 */
        /* <DEDUP_REMOVED lines=10> */
[--C-:B------:R-:W-:Y:S02]  /*1960*/  IMAD.WIDE.U32 R16, R23, 0x4, R12.reuse ;  /* 0x0000000417107825 */ /* 0x100fe400078e000c */
[----:B------:R-:W4:Y:S02]  /*1970*/  LDG.E R4, desc[UR6][R4.64] ;  /* 0x0000000604047981 */ /* 0x000f24000c1e1900 */
[----:B0-----:R-:W-:Y:S02]  /*1980*/  IMAD.WIDE.U32 R14, R27, 0x4, R12 ;  /* 0x000000041b0e7825 */ /* 0x001fe400078e000c */
[----:B------:R-:W5:Y:S04]  /*1990*/  LDG.E R16, desc[UR6][R16.64] ;  /* 0x0000000610107981 */ /* 0x000f68000c1e1900 */
[----:B------:R-:W5:Y:S01]  /*19a0*/  LDG.E R14, desc[UR6][R14.64] ;  /* 0x000000060e0e7981 */ /* 0x000f62000c1e1900 */
[----:B------:R-:W-:Y:S01]  /*19b0*/  VIADD R6, R6, 0x800 ;  /* 0x0000080006067836 */ /* 0x000fe20000000000 */
[----:B--2---:R-:W-:-:S04]  /*19c0*/  VIMNMX3 R7, R25, R2, R7, !PT ;  /* 0x000000021907720f */ /* 0x004fc80007800107 */
[----:B---3--:R-:W-:-:S04]  /*19d0*/  VIMNMX3 R7, R7, R18, R8, !PT ;  /* 0x000000120707720f */ /* 0x008fc80007800108 */
[----:B----4-:R-:W-:-:S04]  /*19e0*/  VIMNMX3 R7, R7, R10, R4, !PT ;  /* 0x0000000a0707720f */ /* 0x010fc80007800104 */
[----:B-----5:R-:W-:-:S07]  /*19f0*/  VIMNMX3 R25, R7, R16, R14, !PT ;  /* 0x000000100719720f */ /* 0x020fce000780010e */
.L_x_1257:
[----:B------:R-:W-:Y:S05]  /*1a00*/  BSYNC.RECONVERGENT B2 ;  /* 0x0000000000027941 */ /* 0x000fea0003800200 */
.L_x_1256:
        /* <DEDUP_REMOVED lines=21> */
.L_x_1259:
[----:B------:R-:W-:Y:S05]  /*1b60*/  BSYNC.RECONVERGENT B2 ;  /* 0x0000000000027941 */ /* 0x000fea0003800200 */
.L_x_1258:
[----:B------:R-:W-:Y:S05]  /*1b70*/  @!P1 BRA `(.L_x_1251) ;  /* 0x0000000000249947 */ /* 0x000fea0003800000 */
[----:B------:R-:W-:Y:S02]  /*1b80*/  VIADD R5, R6, UR4 ;  /* 0x0000000406057c36 */ /* 0x000fe40008000000 */
[----:B------:R-:W-:-:S07]  /*1b90*/  IMAD.MOV R4, RZ, RZ, -R7 ;  /* 0x000000ffff047224 */ /* 0x000fce00078e0a07 */
.L_x_1260:
[----:B------:R-:W-:-:S06]  /*1ba0*/  IMAD.WIDE.U32 R2, R5, 0x4, R12 ;  /* 0x0000000405027825 */ /* 0x000fcc00078e000c */
[----:B------:R-:W2:Y:S01]  /*1bb0*/  LDG.E R2, desc[UR6][R2.64] ;  /* 0x0000000602027981 */ /* 0x000ea2000c1e1900 */
[----:B------:R-:W-:Y:S02]  /*1bc0*/  VIADD R4, R4, 0x1 ;  /* 0x0000000104047836 */ /* 0x000fe40000000000 */
[----:B------:R-:W-:-:S03]  /*1bd0*/  VIADD R5, R5, 0x100 ;  /* 0x0000010005057836 */ /* 0x000fc60000000000 */
[----:B------:R-:W-:Y:S02]  /*1be0*/  ISETP.NE.AND P0, PT, R4, RZ, PT ;  /* 0x000000ff0400720c */ /* 0x000fe40003f05270 */
[----:B--2---:R-:W-:-:S11]  /*1bf0*/  VIMNMX R25, PT, PT, R2, R25, !PT ;  /* 0x0000001902197248 */ /* 0x004fd60007fe0100 */
[----:B------:R-:W-:Y:S05]  /*1c00*/  @P0 BRA `(.L_x_1260) ;  /* 0xfffffffc00e40947 */ /* 0x000fea000383ffff */
.L_x_1251:
[----:B------:R-:W-:Y:S05]  /*1c10*/  BSYNC.RECONVERGENT B1 ;  /* 0x0000000000017941 */ /* 0x000fea0003800200 */
.L_x_1249:
        /* <DEDUP_REMOVED lines=38> */
.L_x_1247:
[----:B------:R-:W-:Y:S05]  /*1e80*/  BSYNC.RECONVERGENT B0 ;  /* 0x0000000000007941 */ /* 0x000fea0003800200 */
.L_x_1232:
[----:B------:R-:W-:Y:S05]  /*1e90*/  @P0 EXIT ;  /* 0x000000000000094d */ /* 0x000fea0003800000 */
[----:B-12---:R-:W1:Y:S01]  /*1ea0*/  LDC.64 R2, c[0x0][0x388] ;  /* 0x0000e200ff027b82 */ /* 0x006e620000000a00 */
[----:B------:R-:W0:Y:S02]  /*1eb0*/  LDCU UR4, c[0x0][0x398] ;  /* 0x00007300ff0477ac */ /* 0x000e240008000800 */
[----:B0-----:R-:W-:-:S05]  /*1ec0*/  VIMNMX R5, PT, PT, R5, UR4, !PT ;  /* 0x0000000405057c48 */ /* 0x001fca000ffe0100 */
[----:B-1----:R-:W-:Y:S01]  /*1ed0*/  STG.E desc[UR6][R2.64], R5 ;  /* 0x0000000502007986 */ /* 0x002fe2000c101906 */
[----:B------:R-:W-:Y:S05]  /*1ee0*/  EXIT ;  /* 0x000000000000794d */ /* 0x000fea0003800000 */
.L_x_1261:
        /* <DEDUP_REMOVED lines=9> */
.L_x_1385:


//--------------------- .text._ZN3cub18CUB_300001_SM_10006detail9transform16transform_kernelINS2_10policy_hubILb1EN4cuda3std3__45tupleIJN6thrust24THRUST_300001_SM_1000_NS12zip_iteratorINS8_IJNSA_6detail15normal_iteratorINSA_10device_ptrIcEEEENSD_INSE_IiEEEESI_EEEEEEEEE10policy1000El9comparar1SI_JSK_EEEvT0_iT1_T2_DpNS2_10kernel_argIT3_EE --------------------------
	.section	.text._ZN3cub18CUB_300001_SM_10006detail9transform16transform_kernelINS2_10policy_hubILb1EN4cuda3std3__45tupleIJN6thrust24THRUST_300001_SM_1000_NS12zip_iteratorINS8_IJNSA_6detail15normal_iteratorINSA_10device_ptrIcEEEENSD_INSE_IiEEEESI_EEEEEEEEE10policy1000El9comparar1SI_JSK_EEEvT0_iT1_T2_DpNS2_10kernel_argIT3_EE,"ax",@progbits
	.align	128
        .global         _ZN3cub18CUB_300001_SM_10006detail9transform16transform_kernelINS2_10policy_hubILb1EN4cuda3std3__45tupleIJN6thrust24THRUST_300001_SM_1000_NS12zip_iteratorINS8_IJNSA_6detail15normal_iteratorINSA_10device_ptrIcEEEENSD_INSE_IiEEEESI_EEEEEEEEE10policy1000El9comparar1SI_JSK_EEEvT0_iT1_T2_DpNS2_10kernel_argIT3_EE
        .type           _ZN3cub18CUB_300001_SM_10006detail9transform16transform_kernelINS2_10policy_hubILb1EN4cuda3std3__45tupleIJN6thrust24THRUST_300001_SM_1000_NS12zip_iteratorINS8_IJNSA_6detail15normal_iteratorINSA_10device_ptrIcEEEENSD_INSE_IiEEEESI_EEEEEEEEE10policy1000El9comparar1SI_JSK_EEEvT0_iT1_T2_DpNS2_10kernel_argIT3_EE,@function
        .size           _ZN3cub18CUB_300001_SM_10006detail9transform16transform_kernelINS2_10policy_hubILb1EN4cuda3std3__45tupleIJN6thrust24THRUST_300001_SM_1000_NS12zip_iteratorINS8_IJNSA_6detail15normal_iteratorINSA_10device_ptrIcEEEENSD_INSE_IiEEEESI_EEEEEEEEE10policy1000El9comparar1SI_JSK_EEEvT0_iT1_T2_DpNS2_10kernel_argIT3_EE,(.L_x_1386 - _ZN3cub18CUB_300001_SM_10006detail9transform16transform_kernelINS2_10policy_hubILb1EN4cuda3std3__45tupleIJN6thrust24THRUST_300001_SM_1000_NS12zip_iteratorINS8_IJNSA_6detail15normal_iteratorINSA_10device_ptrIcEEEENSD_INSE_IiEEEESI_EEEEEEEEE10policy1000El9comparar1SI_JSK_EEEvT0_iT1_T2_DpNS2_10kernel_argIT3_EE)
        .other          _ZN3cub18CUB_300001_SM_10006detail9transform16transform_kernelINS2_10policy_hubILb1EN4cuda3std3__45tupleIJN6thrust24THRUST_300001_SM_1000_NS12zip_iteratorINS8_IJNSA_6detail15normal_iteratorINSA_10device_ptrIcEEEENSD_INSE_IiEEEESI_EEEEEEEEE10policy1000El9comparar1SI_JSK_EEEvT0_iT1_T2_DpNS2_10kernel_argIT3_EE,@"STO_CUDA_ENTRY STV_DEFAULT"
_ZN3cub18CUB_300001_SM_10006detail9transform16transform_kernelINS2_10policy_hubILb1EN4cuda3std3__45tupleIJN6thrust24THRUST_300001_SM_1000_NS12zip_iteratorINS8_IJNSA_6detail15normal_iteratorINSA_10device_ptrIcEEEENSD_INSE_IiEEEESI_EEEEEEEEE10policy1000El9comparar1SI_JSK_EEEvT0_iT1_T2_DpNS2_10kernel_argIT3_EE:
.text._ZN3cub18CUB_300001_SM_10006detail9transform16transform_kernelINS2_10policy_hubILb1EN4cuda3std3__45tupleIJN6thrust24THRUST_300001_SM_1000_NS12zip_iteratorINS8_IJNSA_6detail15normal_iteratorINSA_10device_ptrIcEEEENSD_INSE_IiEEEESI_EEEEEEEEE10policy1000El9comparar1SI_JSK_EEEvT0_iT1_T2_DpNS2_10kernel_argIT3_EE:
[----:B------:R-:W-:Y:S08]  /*0000*/  LDC R1, c[0x0][0x37c] ;  /* 0x0000df00ff017b82 */ /* 0x000ff00000000800 */
[----:B------:R-:W0:Y:S01]  /*0010*/  LDC R12, c[0x0][0x388] ;  /* 0x0000e200ff0c7b82 */ /* 0x000e220000000800 */
[----:B------:R-:W1:Y:S01]  /*0020*/  LDCU.64 UR6, c[0x0][0x380] ;  /* 0x00007000ff0677ac */ /* 0x000e620008000a00 */
[----:B------:R-:W2:Y:S06]  /*0030*/  LDCU.64 UR8, c[0x0][0x3a0] ;  /* 0x00007400ff0877ac */ /* 0x000eac0008000a00 */
[----:B------:R-:W3:Y:S01]  /*0040*/  S2UR UR4, SR_CTAID.X ;  /* 0x00000000000479c3 */ /* 0x000ee20000002500 */
[----:B0-----:R-:W-:-:S05]  /*0050*/  IMAD.SHL.U32 R7, R12, 0x80, RZ ;  /* 0x000000800c077824 */ /* 0x001fca00078e00ff */
[----:B------:R-:W-:Y:S01]  /*0060*/  SHF.R.S32.HI R0, RZ, 0x1f, R7 ;  /* 0x0000001fff007819 */ /* 0x000fe20000011407 */
[----:B---3--:R-:W-:-:S04]  /*0070*/  IMAD.WIDE.U32 R2, R7, UR4, RZ ;  /* 0x0000000407027c25 */ /* 0x008fc8000f8e00ff */
[----:B------:R-:W-:Y:S01]  /*0080*/  IMAD R5, R0, UR4, RZ ;  /* 0x0000000400057c24 */ /* 0x000fe2000f8e02ff */
[----:B-1----:R-:W-:Y:S01]  /*0090*/  IADD3 R16, P1, PT, -R2, UR6, RZ ;  /* 0x0000000602107c10 */ /* 0x002fe2000ff3e1ff */
[----:B------:R-:W0:Y:S02]  /*00a0*/  LDCU.64 UR4, c[0x0][0x358] ;  /* 0x00006b00ff0477ac */ /* 0x000e240008000a00 */
[----:B------:R-:W-:Y:S01]  /*00b0*/  IMAD.IADD R5, R3, 0x1, R5 ;  /* 0x0000000103057824 */ /* 0x000fe200078e0205 */
[----:B------:R-:W-:-:S04]  /*00c0*/  ISETP.LT.U32.AND P0, PT, R16, R7, PT ;  /* 0x000000071000720c */ /* 0x000fc80003f01070 */
[----:B------:R-:W-:Y:S01]  /*00d0*/  IADD3.X R9, PT, PT, ~R5, UR7, RZ, P1, !PT ;  /* 0x0000000705097c10 */ /* 0x000fe20008ffe5ff */
[----:B------:R-:W1:Y:S03]  /*00e0*/  LDCU UR7, c[0x0][0x394] ;  /* 0x00007280ff0777ac */ /* 0x000e660008000800 */
[----:B------:R-:W-:Y:S02]  /*00f0*/  ISETP.LT.AND.EX P0, PT, R9, R0, PT, P0 ;  /* 0x000000000900720c */ /* 0x000fe40003f01300 */
[----:B--2---:R-:W-:Y:S02]  /*0100*/  IADD3 R0, P1, PT, R2, UR8, RZ ;  /* 0x0000000802007c10 */ /* 0x004fe4000ff3e0ff */
[----:B------:R-:W-:Y:S02]  /*0110*/  SEL R16, R16, R7, P0 ;  /* 0x0000000710107207 */ /* 0x000fe40000000000 */
[----:B------:R-:W-:-:S02]  /*0120*/  IADD3.X R4, PT, PT, R5, UR9, RZ, P1, !PT ;  /* 0x0000000905047c10 */ /* 0x000fc40008ffe4ff */
[----:B------:R-:W-:-:S13]  /*0130*/  ISETP.NE.AND P0, PT, R7, R16, PT ;  /* 0x000000100700720c */ /* 0x000fda0003f05270 */
[----:B01----:R-:W-:Y:S05]  /*0140*/  @!P0 BRA `(.L_x_1262) ;  /* 0x00000014000c8947 */ /* 0x003fea0003800000 */
[----:B------:R-:W-:-:S13]  /*0150*/  ISETP.GE.AND P0, PT, R12, 0x1, PT ;  /* 0x000000010c00780c */ /* 0x000fda0003f06270 */
[----:B------:R-:W-:Y:S05]  /*0160*/  @!P0 EXIT ;  /* 0x000000000000894d */ /* 0x000fea0003800000 */
[----:B------:R-:W0:Y:S01]  /*0170*/  S2R R15, SR_TID.X ;  /* 0x00000000000f7919 */ /* 0x000e220000002100 */
[C---:B------:R-:W-:Y:S01]  /*0180*/  ISETP.GE.U32.AND P0, PT, R12.reuse, 0x4, PT ;  /* 0x000000040c00780c */ /* 0x040fe20003f06070 */
[----:B------:R-:W-:Y:S01]  /*0190*/  IMAD.MOV.U32 R13, RZ, RZ, RZ ;  /* 0x000000ffff0d7224 */ /* 0x000fe200078e00ff */
[----:B------:R-:W-:-:S11]  /*01a0*/  LOP3.LUT R14, R12, 0x3, RZ, 0xc0, !PT ;  /* 0x000000030c0e7812 */ /* 0x000fd600078ec0ff */
[----:B------:R-:W-:Y:S05]  /*01b0*/  @!P0 BRA `(.L_x_1263) ;  /* 0x0000001000248947 */ /* 0x000fea0003800000 */
[----:B------:R-:W1:Y:S01]  /*01c0*/  LDCU.64 UR8, c[0x0][0x3a8] ;  /* 0x00007500ff0877ac */ /* 0x000e620008000a00 */
[----:B0-----:R-:W-:Y:S01]  /*01d0*/  ISETP.GE.AND P0, PT, R15, R16, PT ;  /* 0x000000100f00720c */ /* 0x001fe20003f06270 */
[C---:B------:R-:W-:Y:S01]  /*01e0*/  IMAD.SHL.U32 R10, R2.reuse, 0x4, RZ ;  /* 0x00000004020a7824 */ /* 0x040fe200078e00ff */
[----:B------:R-:W-:Y:S01]  /*01f0*/  SHF.L.U64.HI R11, R2, 0x2, R5 ;  /* 0x00000002020b7819 */ /* 0x000fe20000010205 */
[----:B------:R-:W0:Y:S01]  /*0200*/  LDCU.64 UR10, c[0x0][0x3b0] ;  /* 0x00007600ff0a77ac */ /* 0x000e220008000a00 */
[----:B------:R-:W-:Y:S01]  /*0210*/  BSSY.RECONVERGENT B0, `(.L_x_1264) ;  /* 0x0000024000007945 */ /* 0x000fe20003800200 */
[----:B------:R-:W-:Y:S01]  /*0220*/  LOP3.LUT R13, R12, 0x7ffffffc, RZ, 0xc0, !PT ;  /* 0x7ffffffc0c0d7812 */ /* 0x000fe200078ec0ff */
[----:B------:R-:W2:Y:S01]  /*0230*/  LDCU.64 UR12, c[0x0][0x398] ;  /* 0x00007300ff0c77ac */ /* 0x000ea20008000a00 */
[C---:B-1----:R-:W-:Y:S02]  /*0240*/  IADD3 R6, P1, PT, R10.reuse, UR8, RZ ;  /* 0x000000080a067c10 */ /* 0x042fe4000ff3e0ff */
[----:B0-----:R-:W-:-:S02]  /*0250*/  IADD3 R8, P2, PT, R10, UR10, RZ ;  /* 0x0000000a0a087c10 */ /* 0x001fc4000ff5e0ff */
[C---:B------:R-:W-:Y:S02]  /*0260*/  IADD3.X R7, PT, PT, R11.reuse, UR9, RZ, P1, !PT ;  /* 0x000000090b077c10 */ /* 0x040fe40008ffe4ff */
[----:B--2---:R-:W-:Y:S02]  /*0270*/  IADD3 R10, P3, PT, R10, UR12, RZ ;  /* 0x0000000c0a0a7c10 */ /* 0x004fe4000ff7e0ff */
[C---:B------:R-:W-:Y:S02]  /*0280*/  IADD3.X R9, PT, PT, R11.reuse, UR11, RZ, P2, !PT ;  /* 0x0000000b0b097c10 */ /* 0x040fe400097fe4ff */
[----:B------:R-:W-:Y:S01]  /*0290*/  IADD3.X R11, PT, PT, R11, UR13, RZ, P3, !PT ;  /* 0x0000000d0b0b7c10 */ /* 0x000fe20009ffe4ff */
[----:B------:R-:W-:Y:S08]  /*02a0*/  @P0 BRA `(.L_x_1265) ;  /* 0x0000000000680947 */ /* 0x000ff00003800000 */
[----:B------:R-:W-:-:S04]  /*02b0*/  IADD3 R20, P0, PT, R15, R0, RZ ;  /* 0x000000000f147210 */ /* 0x000fc80007f1e0ff */
[----:B------:R-:W-:-:S05]  /*02c0*/  LEA.HI.X.SX32 R21, R15, R4, 0x1, P0 ;  /* 0x000000040f157211 */ /* 0x000fca00000f0eff */
[----:B------:R-:W2:Y:S01]  /*02d0*/  LDG.E.U8 R20, desc[UR4][R20.64] ;  /* 0x0000000414147981 */ /* 0x000ea2000c1e1100 */
[----:B------:R-:W-:-:S04]  /*02e0*/  IMAD.WIDE R22, R15, 0x4, R6 ;  /* 0x000000040f167825 */ /* 0x000fc800078e0206 */
[C---:B------:R-:W-:Y:S02]  /*02f0*/  IMAD.WIDE R18, R15.reuse, 0x4, R8 ;  /* 0x000000040f127825 */ /* 0x040fe400078e0208 */
[----:B------:R-:W3:Y:S04]  /*0300*/  LDG.E R22, desc[UR4][R22.64] ;  /* 0x0000000416167981 */ /* 0x000ee8000c1e1900 */
[----:B------:R-:W4:Y:S01]  /*0310*/  LDG.E R18, desc[UR4][R18.64] ;  /* 0x0000000412127981 */ /* 0x000f22000c1e1900 */
[----:B------:R-:W-:Y:S01]  /*0320*/  ULOP3.LUT UR6, UR7, 0xff, URZ, 0xc0, !UPT ;  /* 0x000000ff07067892 */ /* 0x000fe2000f8ec0ff */
[----:B------:R-:W-:Y:S05]  /*0330*/  BSSY.RECONVERGENT B1, `(.L_x_1266) ;  /* 0x0000010000017945 */ /* 0x000fea0003800200 */
[----:B--2---:R-:W-:Y:S01]  /*0340*/  ISETP.NE.AND P0, PT, R20, UR6, PT ;  /* 0x0000000614007c0c */ /* 0x004fe2000bf05270 */
[----:B------:R-:W-:-:S04]  /*0350*/  IMAD.WIDE R20, R15, 0x4, R10 ;  /* 0x000000040f147825 */ /* 0x000fc800078e020a */
[----:B---3--:R-:W-:Y:S01]  /*0360*/  VIADD R12, R22, 0x2 ;  /* 0x00000002160c7836 */ /* 0x008fe20000000000 */
[----:B----4-:R-:W-:-:S07]  /*0370*/  VIMNMX R17, PT, PT, R18, 0x1, !PT ;  /* 0x0000000112117848 */ /* 0x010fce0007fe0100 */
[----:B------:R-:W-:-:S05]  /*0380*/  @P0 VIADD R12, R22, 0xffffffff ;  /* 0xffffffff160c0836 */ /* 0x000fca0000000000 */
[----:B------:R-:W-:Y:S01]  /*0390*/  ISETP.GT.AND P0, PT, R17, R12, PT ;  /* 0x0000000c1100720c */ /* 0x000fe20003f04270 */
[----:B------:R-:W-:-:S12]  /*03a0*/  IMAD.MOV.U32 R17, RZ, RZ, R12 ;  /* 0x000000ffff117224 */ /* 0x000fd800078e000c */
[----:B------:R-:W-:Y:S05]  /*03b0*/  @!P0 BRA `(.L_x_1267) ;  /* 0x00000000001c8947 */ /* 0x000fea0003800000 */
[----:B------:R-:W-:-:S05]  /*03c0*/  VIADD R17, R18, 0xffffffff ;  /* 0xffffffff12117836 */ /* 0x000fca0000000000 */
[----:B------:R-:W-:-:S04]  /*03d0*/  ISETP.GT.AND P0, PT, R17, R12, PT ;  /* 0x0000000c1100720c */ /* 0x000fc80003f04270 */
[----:B------:R-:W-:-:S13]  /*03e0*/  ISETP.GT.AND P0, PT, R18, 0x1, P0 ;  /* 0x000000011200780c */ /* 0x000fda0000704270 */
[C---:B------:R-:W-:Y:S02]  /*03f0*/  @!P0 ISETP.NE.AND P2, PT, R12.reuse, R17, PT ;  /* 0x000000110c00820c */ /* 0x040fe40003f45270 */
[----:B------:R-:W-:Y:S02]  /*0400*/  @!P0 ISETP.GT.AND P1, PT, R12, RZ, PT ;  /* 0x000000ff0c00820c */ /* 0x000fe40003f24270 */
[----:B------:R-:W-:-:S04]  /*0410*/  @!P0 SEL R12, R17, RZ, !P2 ;  /* 0x000000ff110c8207 */ /* 0x000fc80005000000 */
[----:B------:R-:W-:-:S07]  /*0420*/  @!P0 SEL R17, R12, RZ, P1 ;  /* 0x000000ff0c118207 */ /* 0x000fce0000800000 */
.L_x_1267:
[----:B------:R-:W-:Y:S05]  /*0430*/  BSYNC.RECONVERGENT B1 ;  /* 0x0000000000017941 */ /* 0x000fea0003800200 */
.L_x_1266:
[----:B------:R0:W-:Y:S02]  /*0440*/  STG.E desc[UR4][R20.64], R17 ;  /* 0x0000001114007986 */ /* 0x0001e4000c101904 */
.L_x_1265:
[----:B------:R-:W-:Y:S05]  /*0450*/  BSYNC.RECONVERGENT B0 ;  /* 0x0000000000007941 */ /* 0x000fea0003800200 */
.L_x_1264:
[----:B0-----:R-:W-:Y:S01]  /*0460*/  VIADD R17, R15, 0x80 ;  /* 0x000000800f117836 */ /* 0x001fe20000000000 */
[----:B------:R-:W-:Y:S04]  /*0470*/  BSSY.RECONVERGENT B0, `(.L_x_1268) ;  /* 0x000001d000007945 */ /* 0x000fe80003800200 */
[----:B------:R-:W-:-:S13]  /*0480*/  ISETP.GE.AND P0, PT, R17, R16, PT ;  /* 0x000000101100720c */ /* 0x000fda0003f06270 */
[----:B------:R-:W-:Y:S05]  /*0490*/  @P0 BRA `(.L_x_1269) ;  /* 0x0000000000680947 */ /* 0x000fea0003800000 */
        /* <DEDUP_REMOVED lines=13> */
[----:B------:R-:W-:-:S04]  /*0570*/  @P0 VIADD R12, R18, 0xffffffff ;  /* 0xffffffff120c0836 */ /* 0x000fc80000000000 */
[----:B------:R-:W-:Y:S01]  /*0580*/  IMAD.MOV.U32 R17, RZ, RZ, R12 ;  /* 0x000000ffff117224 */ /* 0x000fe200078e000c */
[----:B------:R-:W-:-:S13]  /*0590*/  ISETP.GT.AND P0, PT, R25, R12, PT ;  /* 0x0000000c1900720c */ /* 0x000fda0003f04270 */
        /* <DEDUP_REMOVED lines=8> */
.L_x_1271:
[----:B------:R-:W-:Y:S05]  /*0620*/  BSYNC.RECONVERGENT B1 ;  /* 0x0000000000017941 */ /* 0x000fea0003800200 */
.L_x_1270:
[----:B------:R0:W-:Y:S02]  /*0630*/  STG.E desc[UR4][R22.64], R17 ;  /* 0x0000001116007986 */ /* 0x0001e4000c101904 */
.L_x_1269:
[----:B------:R-:W-:Y:S05]  /*0640*/  BSYNC.RECONVERGENT B0 ;  /* 0x0000000000007941 */ /* 0x000fea0003800200 */
.L_x_1268:
        /* <DEDUP_REMOVED lines=28> */
.L_x_1275:
[----:B------:R-:W-:Y:S05]  /*0810*/  BSYNC.RECONVERGENT B1 ;  /* 0x0000000000017941 */ /* 0x000fea0003800200 */
.L_x_1274:
[----:B------:R0:W-:Y:S02]  /*0820*/  STG.E desc[UR4][R22.64], R17 ;  /* 0x0000001116007986 */ /* 0x0001e4000c101904 */
.L_x_1273:
[----:B------:R-:W-:Y:S05]  /*0830*/  BSYNC.RECONVERGENT B0 ;  /* 0x0000000000007941 */ /* 0x000fea0003800200 */
.L_x_1272:
        /* <DEDUP_REMOVED lines=28> */
.L_x_1279:
[----:B------:R-:W-:Y:S05]  /*0a00*/  BSYNC.RECONVERGENT B1 ;  /* 0x0000000000017941 */ /* 0x000fea0003800200 */
.L_x_1278:
[----:B------:R0:W-:Y:S02]  /*0a10*/  STG.E desc[UR4][R22.64], R17 ;  /* 0x0000001116007986 */ /* 0x0001e4000c101904 */
.L_x_1277:
[----:B------:R-:W-:Y:S05]  /*0a20*/  BSYNC.RECONVERGENT B0 ;  /* 0x0000000000007941 */ /* 0x000fea0003800200 */
.L_x_1276:
[----:B------:R-:W-:-:S13]  /*0a30*/  ISETP.NE.AND P0, PT, R13, 0x4, PT ;  /* 0x000000040d00780c */ /* 0x000fda0003f05270 */
[----:B------:R-:W-:Y:S05]  /*0a40*/  @!P0 BRA `(.L_x_1263) ;  /* 0x0000000800008947 */ /* 0x000fea0003800000 */
[----:B------:R-:W-:-:S07]  /*0a50*/  IMAD.MOV.U32 R12, RZ, RZ, 0x4 ;  /* 0x00000004ff0c7424 */ /* 0x000fce00078e00ff */
.L_x_1296:
[C---:B0--3--:R-:W-:Y:S01]  /*0a60*/  IMAD R17, R12.reuse, 0x80, R15 ;  /* 0x000000800c117824 */ /* 0x049fe200078e020f */
[----:B------:R-:W-:Y:S01]  /*0a70*/  BSSY.RECONVERGENT B0, `(.L_x_1280) ;  /* 0x000001f000007945 */ /* 0x000fe20003800200 */
[----:B------:R-:W-:-:S03]  /*0a80*/  VIADD R12, R12, 0x4 ;  /* 0x000000040c0c7836 */ /* 0x000fc60000000000 */
[----:B------:R-:W-:Y:S02]  /*0a90*/  ISETP.GE.AND P0, PT, R17, R16, PT ;  /* 0x000000101100720c */ /* 0x000fe40003f06270 */
[----:B------:R-:W-:-:S11]  /*0aa0*/  ISETP.NE.AND P1, PT, R12, R13, PT ;  /* 0x0000000d0c00720c */ /* 0x000fd60003f25270 */
[----:B-12---:R-:W-:Y:S05]  /*0ab0*/  @P0 BRA `(.L_x_1281) ;  /* 0x0000000000680947 */ /* 0x006fea0003800000 */
        /* <DEDUP_REMOVED lines=14> */
[----:B------:R-:W-:-:S13]  /*0ba0*/  ISETP.GT.AND P0, PT, R25, R24, PT ;  /* 0x000000181900720c */ /* 0x000fda0003f04270 */
[----:B------:R-:W-:Y:S05]  /*0bb0*/  @!P0 BRA `(.L_x_1283) ;  /* 0x0000000000208947 */ /* 0x000fea0003800000 */
[----:B------:R-:W-:-:S05]  /*0bc0*/  VIADD R19, R20, 0xffffffff ;  /* 0xffffffff14137836 */ /* 0x000fca0000000000 */
[----:B------:R-:W-:-:S04]  /*0bd0*/  ISETP.GT.AND P0, PT, R19, R24, PT ;  /* 0x000000181300720c */ /* 0x000fc80003f04270 */
[----:B------:R-:W-:-:S13]  /*0be0*/  ISETP.GT.AND P0, PT, R20, 0x1, P0 ;  /* 0x000000011400780c */ /* 0x000fda0000704270 */
[C---:B------:R-:W-:Y:S02]  /*0bf0*/  @!P0 ISETP.NE.AND P3, PT, R24.reuse, R19, PT ;  /* 0x000000131800820c */ /* 0x040fe40003f65270 */
[----:B------:R-:W-:Y:S01]  /*0c00*/  @!P0 ISETP.GT.AND P2, PT, R24, RZ, PT ;  /* 0x000000ff1800820c */ /* 0x000fe20003f44270 */
[----:B------:R-:W-:Y:S01]  /*0c10*/  IMAD.MOV.U32 R24, RZ, RZ, R19 ;  /* 0x000000ffff187224 */ /* 0x000fe200078e0013 */
[----:B------:R-:W-:-:S04]  /*0c20*/  @!P0 SEL R18, R19, RZ, !P3 ;  /* 0x000000ff13128207 */ /* 0x000fc80005800000 */
[----:B------:R-:W-:-:S07]  /*0c30*/  @!P0 SEL R24, R18, RZ, P2 ;  /* 0x000000ff12188207 */ /* 0x000fce0001000000 */
.L_x_1283:
[----:B------:R-:W-:Y:S05]  /*0c40*/  BSYNC.RECONVERGENT B1 ;  /* 0x0000000000017941 */ /* 0x000fea0003800200 */
.L_x_1282:
[----:B------:R0:W-:Y:S02]  /*0c50*/  STG.E desc[UR4][R22.64], R24 ;  /* 0x0000001816007986 */ /* 0x0001e4000c101904 */
.L_x_1281:
[----:B------:R-:W-:Y:S05]  /*0c60*/  BSYNC.RECONVERGENT B0 ;  /* 0x0000000000007941 */ /* 0x000fea0003800200 */
.L_x_1280:
[----:B------:R-:W-:Y:S01]  /*0c70*/  VIADD R27, R17, 0x80 ;  /* 0x00000080111b7836 */ /* 0x000fe20000000000 */
[----:B------:R-:W-:Y:S04]  /*0c80*/  BSSY.RECONVERGENT B0, `(.L_x_1284) ;  /* 0x000001d000007945 */ /* 0x000fe80003800200 */
[----:B------:R-:W-:-:S13]  /*0c90*/  ISETP.GE.AND P0, PT, R27, R16, PT ;  /* 0x000000101b00720c */ /* 0x000fda0003f06270 */
[----:B------:R-:W-:Y:S05]  /*0ca0*/  @P0 BRA `(.L_x_1285) ;  /* 0x0000000000680947 */ /* 0x000fea0003800000 */
[----:B0-----:R-:W-:-:S04]  /*0cb0*/  IADD3 R22, P0, PT, R27, R0, RZ ;  /* 0x000000001b167210 */ /* 0x001fc80007f1e0ff */
        /* <DEDUP_REMOVED lines=23> */
.L_x_1287:
[----:B------:R-:W-:Y:S05]  /*0e30*/  BSYNC.RECONVERGENT B1 ;  /* 0x0000000000017941 */ /* 0x000fea0003800200 */
.L_x_1286:
[----:B------:R1:W-:Y:S02]  /*0e40*/  STG.E desc[UR4][R22.64], R24 ;  /* 0x0000001816007986 */ /* 0x0003e4000c101904 */
.L_x_1285:
[----:B------:R-:W-:Y:S05]  /*0e50*/  BSYNC.RECONVERGENT B0 ;  /* 0x0000000000007941 */ /* 0x000fea0003800200 */
.L_x_1284:
[----:B------:R-:W-:Y:S01]  /*0e60*/  VIADD R27, R17, 0x100 ;  /* 0x00000100111b7836 */ /* 0x000fe20000000000 */
[----:B------:R-:W-:Y:S04]  /*0e70*/  BSSY.RECONVERGENT B0, `(.L_x_1288) ;  /* 0x000001d000007945 */ /* 0x000fe80003800200 */
[----:B------:R-:W-:-:S13]  /*0e80*/  ISETP.GE.AND P0, PT, R27, R16, PT ;  /* 0x000000101b00720c */ /* 0x000fda0003f06270 */
[----:B------:R-:W-:Y:S05]  /*0e90*/  @P0 BRA `(.L_x_1289) ;  /* 0x0000000000680947 */ /* 0x000fea0003800000 */
[----:B01----:R-:W-:-:S04]  /*0ea0*/  IADD3 R22, P0, PT, R27, R0, RZ ;  /* 0x000000001b167210 */ /* 0x003fc80007f1e0ff */
        /* <DEDUP_REMOVED lines=23> */
.L_x_1291:
[----:B------:R-:W-:Y:S05]  /*1020*/  BSYNC.RECONVERGENT B1 ;  /* 0x0000000000017941 */ /* 0x000fea0003800200 */
.L_x_1290:
[----:B------:R2:W-:Y:S02]  /*1030*/  STG.E desc[UR4][R22.64], R24 ;  /* 0x0000001816007986 */ /* 0x0005e4000c101904 */
.L_x_1289:
[----:B------:R-:W-:Y:S05]  /*1040*/  BSYNC.RECONVERGENT B0 ;  /* 0x0000000000007941 */ /* 0x000fea0003800200 */
.L_x_1288:
[----:B------:R-:W-:Y:S01]  /*1050*/  VIADD R25, R17, 0x180 ;  /* 0x0000018011197836 */ /* 0x000fe20000000000 */
[----:B------:R-:W-:Y:S04]  /*1060*/  BSSY.RECONVERGENT B0, `(.L_x_1292) ;  /* 0x000001d000007945 */ /* 0x000fe80003800200 */
[----:B------:R-:W-:-:S13]  /*1070*/  ISETP.GE.AND P0, PT, R25, R16, PT ;  /* 0x000000101900720c */ /* 0x000fda0003f06270 */
[----:B------:R-:W-:Y:S05]  /*1080*/  @P0 BRA `(.L_x_1293) ;  /* 0x0000000000680947 */ /* 0x000fea0003800000 */
[----:B012---:R-:W-:-:S04]  /*1090*/  IADD3 R22, P0, PT, R25, R0, RZ ;  /* 0x0000000019167210 */ /* 0x007fc80007f1e0ff */
        /* <DEDUP_REMOVED lines=23> */
.L_x_1295:
[----:B------:R-:W-:Y:S05]  /*1210*/  BSYNC.RECONVERGENT B1 ;  /* 0x0000000000017941 */ /* 0x000fea0003800200 */
.L_x_1294:
[----:B------:R3:W-:Y:S02]  /*1220*/  STG.E desc[UR4][R22.64], R17 ;  /* 0x0000001116007986 */ /* 0x0007e4000c101904 */
.L_x_1293:
[----:B------:R-:W-:Y:S05]  /*1230*/  BSYNC.RECONVERGENT B0 ;  /* 0x0000000000007941 */ /* 0x000fea0003800200 */
.L_x_1292:
[----:B------:R-:W-:Y:S05]  /*1240*/  @P1 BRA `(.L_x_1296) ;  /* 0xfffffff800041947 */ /* 0x000fea000383ffff */
.L_x_1263:
[----:B------:R-:W-:-:S13]  /*1250*/  ISETP.NE.AND P0, PT, R14, RZ, PT ;  /* 0x000000ff0e00720c */ /* 0x000fda0003f05270 */
[----:B------:R-:W-:Y:S05]  /*1260*/  @!P0 EXIT ;  /* 0x000000000000894d */ /* 0x000fea0003800000 */
[----:B------:R-:W4:Y:S01]  /*1270*/  LDCU.64 UR8, c[0x0][0x398] ;  /* 0x00007300ff0877ac */ /* 0x000f220008000a00 */
[C---:B------:R-:W-:Y:S01]  /*1280*/  IMAD.SHL.U32 R7, R2.reuse, 0x4, RZ ;  /* 0x0000000402077824 */ /* 0x040fe200078e00ff */
[----:B------:R-:W-:Y:S01]  /*1290*/  SHF.L.U64.HI R3, R2, 0x2, R5 ;  /* 0x0000000202037819 */ /* 0x000fe20000010205 */
[----:B0-----:R-:W-:Y:S01]  /*12a0*/  IMAD R13, R13, 0x80, R15 ;  /* 0x000000800d0d7824 */ /* 0x001fe200078e020f */
[----:B------:R-:W0:Y:S01]  /*12b0*/  LDCU.64 UR10, c[0x0][0x3b0] ;  /* 0x00007600ff0a77ac */ /* 0x000e220008000a00 */
[----:B------:R-:W-:Y:S01]  /*12c0*/  IMAD.MOV R5, RZ, RZ, -R14 ;  /* 0x000000ffff057224 */ /* 0x000fe200078e0a0e */
[----:B------:R-:W5:Y:S01]  /*12d0*/  LDCU.64 UR12, c[0x0][0x3a8] ;  /* 0x00007500ff0c77ac */ /* 0x000f620008000a00 */
[C---:B----4-:R-:W-:Y:S02]  /*12e0*/  IADD3 R8, P0, PT, R7.reuse, UR8, RZ ;  /* 0x0000000807087c10 */ /* 0x050fe4000ff1e0ff */
[----:B0-----:R-:W-:Y:S02]  /*12f0*/  IADD3 R6, P1, PT, R7, UR10, RZ ;  /* 0x0000000a07067c10 */ /* 0x001fe4000ff3e0ff */
[----:B------:R-:W-:-:S02]  /*1300*/  IADD3.X R9, PT, PT, R3, UR9, RZ, P0, !PT ;  /* 0x0000000903097c10 */ /* 0x000fc400087fe4ff */
[----:B-----5:R-:W-:Y:S02]  /*1310*/  IADD3 R2, P2, PT, R7, UR12, RZ ;  /* 0x0000000c07027c10 */ /* 0x020fe4000ff5e0ff */
[C---:B------:R-:W-:Y:S02]  /*1320*/  IADD3.X R7, PT, PT, R3.reuse, UR11, RZ, P1, !PT ;  /* 0x0000000b03077c10 */ /* 0x040fe40008ffe4ff */
[----:B------:R-:W-:-:S09]  /*1330*/  IADD3.X R3, PT, PT, R3, UR13, RZ, P2, !PT ;  /* 0x0000000d03037c10 */ /* 0x000fd200097fe4ff */
.L_x_1301:
[----:B------:R-:W-:Y:S01]  /*1340*/  ISETP.GE.AND P0, PT, R13, R16, PT ;  /* 0x000000100d00720c */ /* 0x000fe20003f06270 */
[----:B------:R-:W-:Y:S01]  /*1350*/  VIADD R5, R5, 0x1 ;  /* 0x0000000105057836 */ /* 0x000fe20000000000 */
[----:B------:R-:W-:Y:S04]  /*1360*/  BSSY.RECONVERGENT B0, `(.L_x_1297) ;  /* 0x000001e000007945 */ /* 0x000fe80003800200 */
[----:B------:R-:W-:-:S07]  /*1370*/  ISETP.NE.AND P1, PT, R5, RZ, PT ;  /* 0x000000ff0500720c */ /* 0x000fce0003f25270 */
[----:B0-----:R-:W-:Y:S06]  /*1380*/  @P0 BRA `(.L_x_1298) ;  /* 0x00000000006c0947 */ /* 0x001fec0003800000 */
[----:B------:R-:W-:Y:S02]  /*1390*/  SHF.R.S32.HI R11, RZ, 0x1f, R13 ;  /* 0x0000001fff0b7819 */ /* 0x000fe4000001140d */
[----:B------:R-:W-:-:S05]  /*13a0*/  IADD3 R18, P0, PT, R13, R0, RZ ;  /* 0x000000000d127210 */ /* 0x000fca0007f1e0ff */
[----:B------:R-:W-:-:S05]  /*13b0*/  IMAD.X R19, R11, 0x1, R4, P0 ;  /* 0x000000010b137824 */ /* 0x000fca00000e0604 */
[----:B------:R-:W4:Y:S01]  /*13c0*/  LDG.E.U8 R18, desc[UR4][R18.64] ;  /* 0x0000000412127981 */ /* 0x000f22000c1e1100 */
[----:B------:R-:W-:-:S04]  /*13d0*/  IMAD.WIDE R10, R13, 0x4, R2 ;  /* 0x000000040d0a7825 */ /* 0x000fc800078e0202 */
[C---:B------:R-:W-:Y:S02]  /*13e0*/  IMAD.WIDE R14, R13.reuse, 0x4, R6 ;  /* 0x000000040d0e7825 */ /* 0x040fe400078e0206 */
[----:B------:R-:W5:Y:S04]  /*13f0*/  LDG.E R10, desc[UR4][R10.64] ;  /* 0x000000040a0a7981 */ /* 0x000f68000c1e1900 */
[----:B------:R-:W3:Y:S01]  /*1400*/  LDG.E R14, desc[UR4][R14.64] ;  /* 0x000000040e0e7981 */ /* 0x000ee2000c1e1900 */
[----:B------:R-:W-:Y:S01]  /*1410*/  ULOP3.LUT UR6, UR7, 0xff, URZ, 0xc0, !UPT ;  /* 0x000000ff07067892 */ /* 0x000fe2000f8ec0ff */
[----:B------:R-:W-:Y:S05]  /*1420*/  BSSY.RECONVERGENT B1, `(.L_x_1299) ;  /* 0x0000010000017945 */ /* 0x000fea0003800200 */
[----:B----4-:R-:W-:Y:S01]  /*1430*/  ISETP.NE.AND P0, PT, R18, UR6, PT ;  /* 0x0000000612007c0c */ /* 0x010fe2000bf05270 */
[----:B------:R-:W-:-:S04]  /*1440*/  IMAD.WIDE R18, R13, 0x4, R8 ;  /* 0x000000040d127825 */ /* 0x000fc800078e0208 */
[----:B-----5:R-:W-:Y:S01]  /*1450*/  VIADD R12, R10, 0x2 ;  /* 0x000000020a0c7836 */ /* 0x020fe20000000000 */
[----:B---3--:R-:W-:-:S07]  /*1460*/  VIMNMX R17, PT, PT, R14, 0x1, !PT ;  /* 0x000000010e117848 */ /* 0x008fce0007fe0100 */
        /* <DEDUP_REMOVED lines=11> */
.L_x_1300:
[----:B------:R-:W-:Y:S05]  /*1520*/  BSYNC.RECONVERGENT B1 ;  /* 0x0000000000017941 */ /* 0x000fea0003800200 */
.L_x_1299:
[----:B------:R0:W-:Y:S02]  /*1530*/  STG.E desc[UR4][R18.64], R12 ;  /* 0x0000000c12007986 */ /* 0x0001e4000c101904 */
.L_x_1298:
[----:B------:R-:W-:Y:S05]  /*1540*/  BSYNC.RECONVERGENT B0 ;  /* 0x0000000000007941 */ /* 0x000fea0003800200 */
.L_x_1297:
[----:B------:R-:W-:Y:S01]  /*1550*/  VIADD R13, R13, 0x80 ;  /* 0x000000800d0d7836 */ /* 0x000fe20000000000 */
[----:B------:R-:W-:Y:S06]  /*1560*/  @P1 BRA `(.L_x_1301) ;  /* 0xfffffffc00741947 */ /* 0x000fec000383ffff */
[----:B------:R-:W-:Y:S05]  /*1570*/  EXIT ;  /* 0x000000000000794d */ /* 0x000fea0003800000 */
.L_x_1262:
        /* <DEDUP_REMOVED lines=8> */
[----:B0-----:R-:W-:Y:S01]  /*1600*/  SHF.R.S32.HI R6, RZ, 0x1f, R11 ;  /* 0x0000001fff067819 */ /* 0x001fe2000001140b */
[----:B------:R-:W0:Y:S01]  /*1610*/  LDC.64 R20, c[0x0][0x398] ;  /* 0x0000e600ff147b82 */ /* 0x000e220000000a00 */
[----:B------:R-:W-:Y:S01]  /*1620*/  IADD3 R18, P1, P2, R11, UR8, R2 ;  /* 0x000000080b127c10 */ /* 0x000fe2000fa3e002 */
[----:B------:R-:W2:Y:S01]  /*1630*/  LDCU.64 UR12, c[0x0][0x3b0] ;  /* 0x00007600ff0c77ac */ /* 0x000ea20008000a00 */
[----:B------:R-:W-:Y:S02]  /*1640*/  LEA R8, P0, R2, 0x400, 0x2 ;  /* 0x0000040002087811 */ /* 0x000fe400078010ff */
[--C-:B------:R-:W-:Y:S02]  /*1650*/  IADD3.X R19, PT, PT, R6, UR9, R5.reuse, P1, P2 ;  /* 0x0000000906137c10 */ /* 0x100fe40008fe4405 */
[----:B------:R-:W-:-:S03]  /*1660*/  LEA.HI.X R9, R2, RZ, R5, 0x2, P0 ;  /* 0x000000ff02097211 */ /* 0x000fc600000f1405 */
[----:B------:R-:W3:Y:S01]  /*1670*/  LDG.E.U8 R23, desc[UR4][R18.64] ;  /* 0x0000000412177981 */ /* 0x000ee2000c1e1100 */
[C---:B-1----:R-:W-:Y:S02]  /*1680*/  IADD3 R6, P1, PT, R8.reuse, UR10, RZ ;  /* 0x0000000a08067c10 */ /* 0x042fe4000ff3e0ff */
[----:B--2---:R-:W-:Y:S02]  /*1690*/  IADD3 R8, P0, PT, R8, UR12, RZ ;  /* 0x0000000c08087c10 */ /* 0x004fe4000ff1e0ff */
[C---:B------:R-:W-:Y:S02]  /*16a0*/  IADD3.X R7, PT, PT, R9.reuse, UR11, RZ, P1, !PT ;  /* 0x0000000b09077c10 */ /* 0x040fe40008ffe4ff */
[----:B------:R-:W-:Y:S01]  /*16b0*/  IADD3.X R9, PT, PT, R9, UR13, RZ, P0, !PT ;  /* 0x0000000d09097c10 */ /* 0x000fe200087fe4ff */
[----:B------:R-:W-:-:S04]  /*16c0*/  IMAD.WIDE R16, R11, 0x4, R6 ;  /* 0x000000040b107825 */ /* 0x000fc800078e0206 */
[----:B------:R-:W-:Y:S01]  /*16d0*/  IMAD.WIDE R14, R11, 0x4, R8 ;  /* 0x000000040b0e7825 */ /* 0x000fe200078e0208 */
[----:B------:R-:W2:Y:S04]  /*16e0*/  LDG.E R22, desc[UR4][R16.64+-0x400] ;  /* 0xfffc000410167981 */ /* 0x000ea8000c1e1900 */
[----:B------:R-:W4:Y:S01]  /*16f0*/  LDG.E R13, desc[UR4][R14.64+-0x400] ;  /* 0xfffc00040e0d7981 */ /* 0x000f22000c1e1900 */
[----:B------:R-:W-:Y:S01]  /*1700*/  ULOP3.LUT UR6, UR7, 0xff, URZ, 0xc0, !UPT ;  /* 0x000000ff07067892 */ /* 0x000fe2000f8ec0ff */
[C---:B0-----:R-:W-:Y:S01]  /*1710*/  LEA R20, P1, R2.reuse, R20, 0x2 ;  /* 0x0000001402147211 */ /* 0x041fe200078210ff */
[----:B------:R-:W-:Y:S03]  /*1720*/  BSSY.RECONVERGENT B0, `(.L_x_1303) ;  /* 0x0000011000007945 */ /* 0x000fe60003800200 */
[----:B------:R-:W-:-:S03]  /*1730*/  LEA.HI.X R21, R2, R21, R5, 0x2, P1 ;  /* 0x0000001502157211 */ /* 0x000fc600008f1405 */
[----:B------:R-:W-:Y:S01]  /*1740*/  IMAD.WIDE R20, R11, 0x4, R20 ;  /* 0x000000040b147825 */ /* 0x000fe200078e0214 */
[----:B---3--:R-:W-:-:S03]  /*1750*/  ISETP.NE.AND P0, PT, R23, UR6, PT ;  /* 0x0000000617007c0c */ /* 0x008fc6000bf05270 */
[----:B--2---:R-:W-:-:S10]  /*1760*/  VIADD R23, R22, 0x2 ;  /* 0x0000000216177836 */ /* 0x004fd40000000000 */
[----:B------:R-:W-:Y:S01]  /*1770*/  @P0 VIADD R23, R22, 0xffffffff ;  /* 0xffffffff16170836 */ /* 0x000fe20000000000 */
[----:B----4-:R-:W-:-:S04]  /*1780*/  VIMNMX R24, PT, PT, R13, 0x1, !PT ;  /* 0x000000010d187848 */ /* 0x010fc80007fe0100 */
        /* <DEDUP_REMOVED lines=10> */
.L_x_1304:
[----:B------:R-:W-:Y:S05]  /*1830*/  BSYNC.RECONVERGENT B0 ;  /* 0x0000000000007941 */ /* 0x000fea0003800200 */
.L_x_1303:
[----:B------:R0:W-:Y:S04]  /*1840*/  STG.E desc[UR4][R20.64], R23 ;  /* 0x0000001714007986 */ /* 0x0001e8000c101904 */
[----:B------:R-:W2:Y:S04]  /*1850*/  LDG.E.U8 R13, desc[UR4][R18.64+0x80] ;  /* 0x00008004120d7981 */ /* 0x000ea8000c1e1100 */
[----:B------:R-:W3:Y:S04]  /*1860*/  LDG.E R22, desc[UR4][R16.64+-0x200] ;  /* 0xfffe000410167981 */ /* 0x000ee8000c1e1900 */
[----:B------:R-:W4:Y:S01]  /*1870*/  LDG.E R24, desc[UR4][R14.64+-0x200] ;  /* 0xfffe00040e187981 */ /* 0x000f22000c1e1900 */
[----:B------:R-:W-:Y:S01]  /*1880*/  BSSY.RECONVERGENT B0, `(.L_x_1305) ;  /* 0x000000f000007945 */ /* 0x000fe20003800200 */
[----:B--2---:R-:W-:Y:S01]  /*1890*/  ISETP.NE.AND P0, PT, R13, UR6, PT ;  /* 0x000000060d007c0c */ /* 0x004fe2000bf05270 */
[----:B---3--:R-:W-:Y:S01]  /*18a0*/  VIADD R13, R22, 0x2 ;  /* 0x00000002160d7836 */ /* 0x008fe20000000000 */
[----:B----4-:R-:W-:-:S11]  /*18b0*/  VIMNMX R26, PT, PT, R24, 0x1, !PT ;  /* 0x00000001181a7848 */ /* 0x010fd60007fe0100 */
[----:B------:R-:W-:-:S05]  /*18c0*/  @P0 VIADD R13, R22, 0xffffffff ;  /* 0xffffffff160d0836 */ /* 0x000fca0000000000 */
[----:B------:R-:W-:-:S13]  /*18d0*/  ISETP.GT.AND P0, PT, R26, R13, PT ;  /* 0x0000000d1a00720c */ /* 0x000fda0003f04270 */
[----:B0-----:R-:W-:Y:S05]  /*18e0*/  @!P0 BRA `(.L_x_1306) ;  /* 0x0000000000208947 */ /* 0x001fea0003800000 */
        /* <DEDUP_REMOVED lines=8> */
.L_x_1306:
[----:B------:R-:W-:Y:S05]  /*1970*/  BSYNC.RECONVERGENT B0 ;  /* 0x0000000000007941 */ /* 0x000fea0003800200 */
.L_x_1305:
        /* <DEDUP_REMOVED lines=19> */
.L_x_1308:
[----:B------:R-:W-:Y:S05]  /*1ab0*/  BSYNC.RECONVERGENT B0 ;  /* 0x0000000000007941 */ /* 0x000fea0003800200 */
.L_x_1307:
        /* <DEDUP_REMOVED lines=19> */
.L_x_1310:
[----:B------:R-:W-:Y:S05]  /*1bf0*/  BSYNC.RECONVERGENT B0 ;  /* 0x0000000000007941 */ /* 0x000fea0003800200 */
.L_x_1309:
[----:B------:R-:W-:Y:S01]  /*1c00*/  LOP3.LUT R18, R12, 0x7ffffffc, RZ, 0xc0, !PT ;  /* 0x7ffffffc0c127812 */ /* 0x000fe200078ec0ff */
[----:B------:R1:W-:Y:S03]  /*1c10*/  STG.E desc[UR4][R20.64+0x600], R13 ;  /* 0x0006000d14007986 */ /* 0x0003e6000c101904 */
[----:B------:R-:W-:-:S04]  /*1c20*/  IADD3 R19, PT, PT, -R18, 0x4, RZ ;  /* 0x0000000412137810 */ /* 0x000fc80007ffe1ff */
[----:B------:R-:W-:-:S13]  /*1c30*/  ISETP.NE.AND P0, PT, R19, RZ, PT ;  /* 0x000000ff1300720c */ /* 0x000fda0003f05270 */
[----:B-1----:R-:W-:Y:S05]  /*1c40*/  @!P0 BRA `(.L_x_1302) ;  /* 0x0000000400788947 */ /* 0x002fea0003800000 */
[----:B------:R-:W-:-:S07]  /*1c50*/  VIADD R23, R11, 0x200 ;  /* 0x000002000b177836 */ /* 0x000fce0000000000 */
.L_x_1319:
[C---:B------:R-:W-:Y:S01]  /*1c60*/  IADD3 R16, P0, PT, R23.reuse, R0, RZ ;  /* 0x0000000017107210 */ /* 0x040fe20007f1e0ff */
[C---:B------:R-:W-:Y:S01]  /*1c70*/  IMAD.WIDE R14, R23.reuse, 0x4, R6 ;  /* 0x00000004170e7825 */ /* 0x040fe200078e0206 */
[----:B-1----:R-:W0:Y:S02]  /*1c80*/  LDC.64 R20, c[0x0][0x398] ;  /* 0x0000e600ff147b82 */ /* 0x002e240000000a00 */
[C---:B------:R-:W-:Y:S01]  /*1c90*/  LEA.HI.X.SX32 R17, R23.reuse, R4, 0x1, P0 ;  /* 0x0000000417117211 */ /* 0x040fe200000f0eff */
[----:B------:R-:W-:Y:S01]  /*1ca0*/  IMAD.WIDE R12, R23, 0x4, R8 ;  /* 0x00000004170c7825 */ /* 0x000fe200078e0208 */
[----:B------:R-:W2:Y:S04]  /*1cb0*/  LDG.E R25, desc[UR4][R14.64+-0x400] ;  /* 0xfffc00040e197981 */ /* 0x000ea8000c1e1900 */
[----:B------:R-:W3:Y:S04]  /*1cc0*/  LDG.E.U8 R24, desc[UR4][R16.64] ;  /* 0x0000000410187981 */ /* 0x000ee8000c1e1100 */
[----:B------:R-:W4:Y:S01]  /*1cd0*/  LDG.E R22, desc[UR4][R12.64+-0x400] ;  /* 0xfffc00040c167981 */ /* 0x000f22000c1e1900 */
[----:B------:R-:W-:Y:S01]  /*1ce0*/  BSSY.RECONVERGENT B0, `(.L_x_1311) ;  /* 0x0000012000007945 */ /* 0x000fe20003800200 */
[----:B0-----:R-:W-:-:S04]  /*1cf0*/  LEA R20, P1, R2, R20, 0x2 ;  /* 0x0000001402147211 */ /* 0x001fc800078210ff */
[----:B------:R-:W-:-:S03]  /*1d00*/  LEA.HI.X R21, R2, R21, R5, 0x2, P1 ;  /* 0x0000001502157211 */ /* 0x000fc600008f1405 */
[----:B------:R-:W-:Y:S01]  /*1d10*/  IMAD.WIDE R20, R23, 0x4, R20 ;  /* 0x0000000417147825 */ /* 0x000fe200078e0214 */
[----:B---3--:R-:W-:-:S03]  /*1d20*/  ISETP.NE.AND P0, PT, R24, UR6, PT ;  /* 0x0000000618007c0c */ /* 0x008fc6000bf05270 */
[----:B--2---:R-:W-:-:S10]  /*1d30*/  VIADD R24, R25, 0x2 ;  /* 0x0000000219187836 */ /* 0x004fd40000000000 */
[----:B------:R-:W-:Y:S01]  /*1d40*/  @P0 VIADD R24, R25, 0xffffffff ;  /* 0xffffffff19180836 */ /* 0x000fe20000000000 */
[----:B----4-:R-:W-:-:S04]  /*1d50*/  VIMNMX R25, PT, PT, R22, 0x1, !PT ;  /* 0x0000000116197848 */ /* 0x010fc80007fe0100 */
        /* <DEDUP_REMOVED lines=10> */
.L_x_1312:
[----:B------:R-:W-:Y:S05]  /*1e00*/  BSYNC.RECONVERGENT B0 ;  /* 0x0000000000007941 */ /* 0x000fea0003800200 */
.L_x_1311:
[----:B------:R0:W-:Y:S04]  /*1e10*/  STG.E desc[UR4][R20.64], R27 ;  /* 0x0000001b14007986 */ /* 0x0001e8000c101904 */
[----:B------:R-:W2:Y:S04]  /*1e20*/  LDG.E.U8 R22, desc[UR4][R16.64+0x80] ;  /* 0x0000800410167981 */ /* 0x000ea8000c1e1100 */
[----:B------:R-:W3:Y:S04]  /*1e30*/  LDG.E R24, desc[UR4][R14.64+-0x200] ;  /* 0xfffe00040e187981 */ /* 0x000ee8000c1e1900 */
[----:B------:R-:W4:Y:S01]  /*1e40*/  LDG.E R26, desc[UR4][R12.64+-0x200] ;  /* 0xfffe00040c1a7981 */ /* 0x000f22000c1e1900 */
[----:B------:R-:W-:Y:S01]  /*1e50*/  ULOP3.LUT UR6, UR7, 0xff, URZ, 0xc0, !UPT ;  /* 0x000000ff07067892 */ /* 0x000fe2000f8ec0ff */
[----:B------:R-:W-:Y:S05]  /*1e60*/  BSSY.RECONVERGENT B0, `(.L_x_1313) ;  /* 0x000000f000007945 */ /* 0x000fea0003800200 */
[----:B--2---:R-:W-:Y:S01]  /*1e70*/  ISETP.NE.AND P0, PT, R22, UR6, PT ;  /* 0x0000000616007c0c */ /* 0x004fe2000bf05270 */
[----:B---3--:R-:W-:Y:S01]  /*1e80*/  VIADD R22, R24, 0x2 ;  /* 0x0000000218167836 */ /* 0x008fe20000000000 */
[----:B----4-:R-:W-:-:S11]  /*1e90*/  VIMNMX R25, PT, PT, R26, 0x1, !PT ;  /* 0x000000011a197848 */ /* 0x010fd60007fe0100 */
[----:B------:R-:W-:-:S04]  /*1ea0*/  @P0 VIADD R22, R24, 0xffffffff ;  /* 0xffffffff18160836 */ /* 0x000fc80000000000 */
[----:B------:R-:W-:Y:S01]  /*1eb0*/  IMAD.MOV.U32 R29, RZ, RZ, R22 ;  /* 0x000000ffff1d7224 */ /* 0x000fe200078e0016 */
[----:B------:R-:W-:-:S13]  /*1ec0*/  ISETP.GT.AND P0, PT, R25, R22, PT ;  /* 0x000000161900720c */ /* 0x000fda0003f04270 */
[----:B0-----:R-:W-:Y:S05]  /*1ed0*/  @!P0 BRA `(.L_x_1314) ;  /* 0x00000000001c8947 */ /* 0x001fea0003800000 */
[----:B------:R-:W-:-:S05]  /*1ee0*/  VIADD R29, R26, 0xffffffff ;  /* 0xffffffff1a1d7836 */ /* 0x000fca0000000000 */
[----:B------:R-:W-:-:S04]  /*1ef0*/  ISETP.GT.AND P0, PT, R29, R22, PT ;  /* 0x000000161d00720c */ /* 0x000fc80003f04270 */
[----:B------:R-:W-:-:S13]  /*1f00*/  ISETP.GT.AND P0, PT, R26, 0x1, P0 ;  /* 0x000000011a00780c */ /* 0x000fda0000704270 */
[C---:B------:R-:W-:Y:S02]  /*1f10*/  @!P0 ISETP.NE.AND P2, PT, R22.reuse, R29, PT ;  /* 0x0000001d1600820c */ /* 0x040fe40003f45270 */
[----:B------:R-:W-:Y:S02]  /*1f20*/  @!P0 ISETP.GT.AND P1, PT, R22, RZ, PT ;  /* 0x000000ff1600820c */ /* 0x000fe40003f24270 */
[----:B------:R-:W-:-:S04]  /*1f30*/  @!P0 SEL R22, R29, RZ, !P2 ;  /* 0x000000ff1d168207 */ /* 0x000fc80005000000 */
[----:B------:R-:W-:-:S07]  /*1f40*/  @!P0 SEL R29, R22, RZ, P1 ;  /* 0x000000ff161d8207 */ /* 0x000fce0000800000 */
.L_x_1314:
[----:B------:R-:W-:Y:S05]  /*1f50*/  BSYNC.RECONVERGENT B0 ;  /* 0x0000000000007941 */ /* 0x000fea0003800200 */
.L_x_1313:
        /* <DEDUP_REMOVED lines=19> */
.L_x_1316:
[----:B------:R-:W-:Y:S05]  /*2090*/  BSYNC.RECONVERGENT B0 ;  /* 0x0000000000007941 */ /* 0x000fea0003800200 */
.L_x_1315:
[----:B------:R0:W-:Y:S04]  /*20a0*/  STG.E desc[UR4][R20.64+0x400], R27 ;  /* 0x0004001b14007986 */ /* 0x0001e8000c101904 */
[----:B------:R-:W2:Y:S04]  /*20b0*/  LDG.E.U8 R16, desc[UR4][R16.64+0x180] ;  /* 0x0001800410107981 */ /* 0x000ea8000c1e1100 */
[----:B------:R-:W3:Y:S04]  /*20c0*/  LDG.E R14, desc[UR4][R14.64+0x200] ;  /* 0x000200040e0e7981 */ /* 0x000ee8000c1e1900 */
[----:B------:R-:W4:Y:S01]  /*20d0*/  LDG.E R12, desc[UR4][R12.64+0x200] ;  /* 0x000200040c0c7981 */ /* 0x000f22000c1e1900 */
[----:B------:R-:W-:Y:S01]  /*20e0*/  VIADD R19, R19, 0x4 ;  /* 0x0000000413137836 */ /* 0x000fe20000000000 */
[----:B------:R-:W-:Y:S04]  /*20f0*/  BSSY.RECONVERGENT B0, `(.L_x_1317) ;  /* 0x0000010000007945 */ /* 0x000fe80003800200 */
[----:B------:R-:W-:-:S02]  /*2100*/  ISETP.NE.AND P1, PT, R19, RZ, PT ;  /* 0x000000ff1300720c */ /* 0x000fc40003f25270 */
        /* <DEDUP_REMOVED lines=14> */
.L_x_1318:
[----:B------:R-:W-:Y:S05]  /*21f0*/  BSYNC.RECONVERGENT B0 ;  /* 0x0000000000007941 */ /* 0x000fea0003800200 */
.L_x_1317:
[----:B------:R1:W-:Y:S01]  /*2200*/  STG.E desc[UR4][R20.64+0x600], R22 ;  /* 0x0006001614007986 */ /* 0x0003e2000c101904 */
[----:B------:R-:W-:Y:S01]  /*2210*/  VIADD R23, R23, 0x200 ;  /* 0x0000020017177836 */ /* 0x000fe20000000000 */
[----:B------:R-:W-:Y:S06]  /*2220*/  @P1 BRA `(.L_x_1319) ;  /* 0xfffffff8008c1947 */ /* 0x000fec000383ffff */
.L_x_1302:
[----:B------:R-:W-:-:S13]  /*2230*/  ISETP.NE.AND P0, PT, R10, RZ, PT ;  /* 0x000000ff0a00720c */ /* 0x000fda0003f05270 */
[----:B------:R-:W-:Y:S05]  /*2240*/  @!P0 EXIT ;  /* 0x000000000000894d */ /* 0x000fea0003800000 */
[----:B------:R-:W2:Y:S01]  /*2250*/  LDCU.64 UR8, c[0x0][0x398] ;  /* 0x00007300ff0877ac */ /* 0x000ea20008000a00 */
[C---:B------:R-:W-:Y:S01]  /*2260*/  IMAD.SHL.U32 R8, R2.reuse, 0x4, RZ ;  /* 0x0000000402087824 */ /* 0x040fe200078e00ff */
[----:B------:R-:W-:Y:S01]  /*2270*/  SHF.L.U64.HI R9, R2, 0x2, R5 ;  /* 0x0000000202097819 */ /* 0x000fe20000010205 */
[----:B0-----:R-:W-:Y:S01]  /*2280*/  IMAD R5, R18, 0x80, R11 ;  /* 0x0000008012057824 */ /* 0x001fe200078e020b */
[----:B------:R-:W0:Y:S01]  /*2290*/  LDCU.64 UR10, c[0x0][0x3b0] ;  /* 0x00007600ff0a77ac */ /* 0x000e220008000a00 */
[----:B------:R-:W-:Y:S01]  /*22a0*/  IMAD.MOV R18, RZ, RZ, -R10 ;  /* 0x000000ffff127224 */ /* 0x000fe200078e0a0a */
[----:B------:R-:W3:Y:S01]  /*22b0*/  LDCU.64 UR12, c[0x0][0x3a8] ;  /* 0x00007500ff0c77ac */ /* 0x000ee20008000a00 */
[----:B------:R-:W-:Y:S01]  /*22c0*/  ULOP3.LUT UR6, UR7, 0xff, URZ, 0xc0, !UPT ;  /* 0x000000ff07067892 */ /* 0x000fe2000f8ec0ff */
[C---:B--2---:R-:W-:Y:S02]  /*22d0*/  IADD3 R2, P0, PT, R8.reuse, UR8, RZ ;  /* 0x0000000808027c10 */ /* 0x044fe4000ff1e0ff */
[----:B0-----:R-:W-:-:S02]  /*22e0*/  IADD3 R6, P1, PT, R8, UR10, RZ ;  /* 0x0000000a08067c10 */ /* 0x001fc4000ff3e0ff */
[C---:B------:R-:W-:Y:S02]  /*22f0*/  IADD3.X R3, PT, PT, R9.reuse, UR9, RZ, P0, !PT ;  /* 0x0000000909037c10 */ /* 0x040fe400087fe4ff */
[----:B---3--:R-:W-:Y:S02]  /*2300*/  IADD3 R8, P2, PT, R8, UR12, RZ ;  /* 0x0000000c08087c10 */ /* 0x008fe4000ff5e0ff */
[C---:B------:R-:W-:Y:S02]  /*2310*/  IADD3.X R7, PT, PT, R9.reuse, UR11, RZ, P1, !PT ;  /* 0x0000000b09077c10 */ /* 0x040fe40008ffe4ff */
[----:B------:R-:W-:-:S09]  /*2320*/  IADD3.X R9, PT, PT, R9, UR13, RZ, P2, !PT ;  /* 0x0000000d09097c10 */ /* 0x000fd200097fe4ff */
.L_x_1322:
[----:B------:R-:W-:-:S04]  /*2330*/  IADD3 R16, P0, PT, R5, R0, RZ ;  /* 0x0000000005107210 */ /* 0x000fc80007f1e0ff */
[----:B------:R-:W-:-:S05]  /*2340*/  LEA.HI.X.SX32 R17, R5, R4, 0x1, P0 ;  /* 0x0000000405117211 */ /* 0x000fca00000f0eff */
[----:B------:R-:W2:Y:S01]  /*2350*/  LDG.E.U8 R16, desc[UR4][R16.64] ;  /* 0x0000000410107981 */ /* 0x000ea2000c1e1100 */
[----:B------:R-:W-:-:S04]  /*2360*/  IMAD.WIDE R12, R5, 0x4, R8 ;  /* 0x00000004050c7825 */ /* 0x000fc800078e0208 */
[----:B------:R-:W-:Y:S02]  /*2370*/  IMAD.WIDE R10, R5, 0x4, R6 ;  /* 0x00000004050a7825 */ /* 0x000fe400078e0206 */
[----:B------:R-:W3:Y:S04]  /*2380*/  LDG.E R12, desc[UR4][R12.64] ;  /* 0x000000040c0c7981 */ /* 0x000ee8000c1e1900 */
[----:B------:R-:W4:Y:S01]  /*2390*/  LDG.E R10, desc[UR4][R10.64] ;  /* 0x000000040a0a7981 */ /* 0x000f22000c1e1900 */
[----:B------:R-:W-:Y:S01]  /*23a0*/  BSSY.RECONVERGENT B0, `(.L_x_1320) ;  /* 0x0000010000007945 */ /* 0x000fe20003800200 */
[----:B--2---:R-:W-:Y:S01]  /*23b0*/  ISETP.NE.AND P0, PT, R16, UR6, PT ;  /* 0x0000000610007c0c */ /* 0x004fe2000bf05270 */
[----:B---3--:R-:W-:Y:S01]  /*23c0*/  VIADD R19, R12, 0x2 ;  /* 0x000000020c137836 */ /* 0x008fe20000000000 */
[----:B----4-:R-:W-:-:S11]  /*23d0*/  VIMNMX R14, PT, PT, R10, 0x1, !PT ;  /* 0x000000010a0e7848 */ /* 0x010fd60007fe0100 */
[----:B------:R-:W-:-:S05]  /*23e0*/  @P0 VIADD R19, R12, 0xffffffff ;  /* 0xffffffff0c130836 */ /* 0x000fca0000000000 */
[----:B------:R-:W-:Y:S01]  /*23f0*/  ISETP.GT.AND P0, PT, R14, R19, PT ;  /* 0x000000130e00720c */ /* 0x000fe20003f04270 */
[----:B------:R-:W-:-:S12]  /*2400*/  IMAD.WIDE R14, R5, 0x4, R2 ;  /* 0x00000004050e7825 */ /* 0x000fd800078e0202 */
        /* <DEDUP_REMOVED lines=9> */
.L_x_1321:
[----:B------:R-:W-:Y:S05]  /*24a0*/  BSYNC.RECONVERGENT B0 ;  /* 0x0000000000007941 */ /* 0x000fea0003800200 */
.L_x_1320:
[----:B------:R-:W-:Y:S01]  /*24b0*/  VIADD R18, R18, 0x1 ;  /* 0x0000000112127836 */ /* 0x000fe20000000000 */
[----:B------:R0:W-:Y:S04]  /*24c0*/  STG.E desc[UR4][R14.64], R19 ;  /* 0x000000130e007986 */ /* 0x0001e8000c101904 */
[----:B------:R-:W-:-:S13]  /*24d0*/  ISETP.NE.AND P0, PT, R18, RZ, PT ;  /* 0x000000ff1200720c */ /* 0x000fda0003f05270 */
[----:B0-----:R-:W-:Y:S05]  /*24e0*/  @!P0 EXIT ;  /* 0x000000000000894d */ /* 0x001fea0003800000 */
[----:B------:R-:W-:Y:S01]  /*24f0*/  VIADD R5, R5, 0x80 ;  /* 0x0000008005057836 */ /* 0x000fe20000000000 */
[----:B------:R-:W-:Y:S06]  /*2500*/  BRA `(.L_x_1322) ;  /* 0xfffffffc00887947 */ /* 0x000fec000383ffff */
.L_x_1323:
        /* <DEDUP_REMOVED lines=15> */
.L_x_1386:


//--------------------- .text._ZN3cub18CUB_300001_SM_10006detail9transform16transform_kernelINS2_10policy_hubILb1EN4cuda3std3__45tupleIJN6thrust24THRUST_300001_SM_1000_NS12zip_iteratorINS8_IJNSA_6detail15normal_iteratorINSA_10device_ptrIcEEEENSD_INSE_IiEEEESI_EEEEEEEEE10policy1000Ei9comparar1SI_JSK_EEEvT0_iT1_T2_DpNS2_10kernel_argIT3_EE --------------------------
	.section	.text._ZN3cub18CUB_300001_SM_10006detail9transform16transform_kernelINS2_10policy_hubILb1EN4cuda3std3__45tupleIJN6thrust24THRUST_300001_SM_1000_NS12zip_iteratorINS8_IJNSA_6detail15normal_iteratorINSA_10device_ptrIcEEEENSD_INSE_IiEEEESI_EEEEEEEEE10policy1000Ei9comparar1SI_JSK_EEEvT0_iT1_T2_DpNS2_10kernel_argIT3_EE,"ax",@progbits
	.align	128
        .global         _ZN3cub18CUB_300001_SM_10006detail9transform16transform_kernelINS2_10policy_hubILb1EN4cuda3std3__45tupleIJN6thrust24THRUST_300001_SM_1000_NS12zip_iteratorINS8_IJNSA_6detail15normal_iteratorINSA_10device_ptrIcEEEENSD_INSE_IiEEEESI_EEEEEEEEE10policy1000Ei9comparar1SI_JSK_EEEvT0_iT1_T2_DpNS2_10kernel_argIT3_EE
        .type           _ZN3cub18CUB_300001_SM_10006detail9transform16transform_kernelINS2_10policy_hubILb1EN4cuda3std3__45tupleIJN6thrust24THRUST_300001_SM_1000_NS12zip_iteratorINS8_IJNSA_6detail15normal_iteratorINSA_10device_ptrIcEEEENSD_INSE_IiEEEESI_EEEEEEEEE10policy1000Ei9comparar1SI_JSK_EEEvT0_iT1_T2_DpNS2_10kernel_argIT3_EE,@function
        .size           _ZN3cub18CUB_300001_SM_10006detail9transform16transform_kernelINS2_10policy_hubILb1EN4cuda3std3__45tupleIJN6thrust24THRUST_300001_SM_1000_NS12zip_iteratorINS8_IJNSA_6detail15normal_iteratorINSA_10device_ptrIcEEEENSD_INSE_IiEEEESI_EEEEEEEEE10policy1000Ei9comparar1SI_JSK_EEEvT0_iT1_T2_DpNS2_10kernel_argIT3_EE,(.L_x_1387 - _ZN3cub18CUB_300001_SM_10006detail9transform16transform_kernelINS2_10policy_hubILb1EN4cuda3std3__45tupleIJN6thrust24THRUST_300001_SM_1000_NS12zip_iteratorINS8_IJNSA_6detail15normal_iteratorINSA_10device_ptrIcEEEENSD_INSE_IiEEEESI_EEEEEEEEE10policy1000Ei9comparar1SI_JSK_EEEvT0_iT1_T2_DpNS2_10kernel_argIT3_EE)
        .other          _ZN3cub18CUB_300001_SM_10006detail9transform16transform_kernelINS2_10policy_hubILb1EN4cuda3std3__45tupleIJN6thrust24THRUST_300001_SM_1000_NS12zip_iteratorINS8_IJNSA_6detail15normal_iteratorINSA_10device_ptrIcEEEENSD_INSE_IiEEEESI_EEEEEEEEE10policy1000Ei9comparar1SI_JSK_EEEvT0_iT1_T2_DpNS2_10kernel_argIT3_EE,@"STO_CUDA_ENTRY STV_DEFAULT"
_ZN3cub18CUB_300001_SM_10006detail9transform16transform_kernelINS2_10policy_hubILb1EN4cuda3std3__45tupleIJN6thrust24THRUST_300001_SM_1000_NS12zip_iteratorINS8_IJNSA_6detail15normal_iteratorINSA_10device_ptrIcEEEENSD_INSE_IiEEEESI_EEEEEEEEE10policy1000Ei9comparar1SI_JSK_EEEvT0_iT1_T2_DpNS2_10kernel_argIT3_EE:
.text._ZN3cub18CUB_300001_SM_10006detail9transform16transform_kernelINS2_10policy_hubILb1EN4cuda3std3__45tupleIJN6thrust24THRUST_300001_SM_1000_NS12zip_iteratorINS8_IJNSA_6detail15normal_iteratorINSA_10device_ptrIcEEEENSD_INSE_IiEEEESI_EEEEEEEEE10policy1000Ei9comparar1SI_JSK_EEEvT0_iT1_T2_DpNS2_10kernel_argIT3_EE:
[----:B------:R-:W-:Y:S08]  /*0000*/  LDC R1, c[0x0][0x37c] ;  /* 0x0000df00ff017b82 */ /* 0x000ff00000000800 */
[----:B------:R-:W0:Y:S01]  /*0010*/  LDC.64 R4, c[0x0][0x380] ;  /* 0x0000e000ff047b82 */ /* 0x000e220000000a00 */
[----:B------:R-:W1:Y:S01]  /*0020*/  LDCU.64 UR8, c[0x0][0x3a0] ;  /* 0x00007400ff0877ac */ /* 0x000e620008000a00 */
[----:B------:R-:W2:Y:S06]  /*0030*/  LDCU.64 UR4, c[0x0][0x358] ;  /* 0x00006b00ff0477ac */ /* 0x000eac0008000a00 */
[----:B------:R-:W3:Y:S01]  /*0040*/  S2UR UR6, SR_CTAID.X ;  /* 0x00000000000679c3 */ /* 0x000ee20000002500 */
[----:B------:R-:W4:Y:S01]  /*0050*/  LDCU UR7, c[0x0][0x390] ;  /* 0x00007200ff0777ac */ /* 0x000f220008000800 */
[----:B0-----:R-:W-:-:S04]  /*0060*/  IMAD.SHL.U32 R20, R5, 0x80, RZ ;  /* 0x0000008005147824 */ /* 0x001fc800078e00ff */
[----:B---3--:R-:W-:-:S04]  /*0070*/  IMAD R3, R20, UR6, RZ ;  /* 0x0000000614037c24 */ /* 0x008fc8000f8e02ff */
[--C-:B------:R-:W-:Y:S01]  /*0080*/  IMAD.IADD R7, R4, 0x1, -R3.reuse ;  /* 0x0000000104077824 */ /* 0x100fe200078e0a03 */
[----:B-1----:R-:W-:Y:S02]  /*0090*/  IADD3 R4, P1, PT, R3, UR8, RZ ;  /* 0x0000000803047c10 */ /* 0x002fe4000ff3e0ff */
[----:B------:R-:W-:Y:S02]  /*00a0*/  SHF.R.S32.HI R2, RZ, 0x1f, R3 ;  /* 0x0000001fff027819 */ /* 0x000fe40000011403 */
[-C--:B------:R-:W-:Y:S02]  /*00b0*/  ISETP.GT.AND P0, PT, R20, R7.reuse, PT ;  /* 0x000000071400720c */ /* 0x080fe40003f04270 */
[----:B------:R-:W-:Y:S02]  /*00c0*/  IADD3.X R0, PT, PT, R2, UR9, RZ, P1, !PT ;  /* 0x0000000902007c10 */ /* 0x000fe40008ffe4ff */
[----:B------:R-:W-:-:S09]  /*00d0*/  VIMNMX R20, PT, PT, R20, R7, PT ;  /* 0x0000000714147248 */ /* 0x000fd20003fe0100 */
[----:B--2-4-:R-:W-:Y:S05]  /*00e0*/  @P0 BRA `(.L_x_1324) ;  /* 0x0000000c00e40947 */ /* 0x014fea0003800000 */
        /* <DEDUP_REMOVED lines=43> */
.L_x_1327:
[----:B------:R-:W-:Y:S05]  /*03a0*/  BSYNC.RECONVERGENT B0 ;  /* 0x0000000000007941 */ /* 0x000fea0003800200 */
.L_x_1326:
        /* <DEDUP_REMOVED lines=19> */
.L_x_1329:
[----:B------:R-:W-:Y:S05]  /*04e0*/  BSYNC.RECONVERGENT B0 ;  /* 0x0000000000007941 */ /* 0x000fea0003800200 */
.L_x_1328:
        /* <DEDUP_REMOVED lines=19> */
.L_x_1331:
[----:B------:R-:W-:Y:S05]  /*0620*/  BSYNC.RECONVERGENT B0 ;  /* 0x0000000000007941 */ /* 0x000fea0003800200 */
.L_x_1330:
        /* <DEDUP_REMOVED lines=19> */
.L_x_1333:
[----:B------:R-:W-:Y:S05]  /*0760*/  BSYNC.RECONVERGENT B0 ;  /* 0x0000000000007941 */ /* 0x000fea0003800200 */
.L_x_1332:
[----:B------:R-:W-:Y:S01]  /*0770*/  LOP3.LUT R20, R5, 0x7ffffffc, RZ, 0xc0, !PT ;  /* 0x7ffffffc05147812 */ /* 0x000fe200078ec0ff */
[----:B------:R1:W-:Y:S03]  /*0780*/  STG.E desc[UR4][R18.64+0x600], R13 ;  /* 0x0006000d12007986 */ /* 0x0003e6000c101904 */
[----:B------:R-:W-:-:S04]  /*0790*/  IADD3 R21, PT, PT, -R20, 0x4, RZ ;  /* 0x0000000414157810 */ /* 0x000fc80007ffe1ff */
[----:B------:R-:W-:-:S13]  /*07a0*/  ISETP.NE.AND P0, PT, R21, RZ, PT ;  /* 0x000000ff1500720c */ /* 0x000fda0003f05270 */
[----:B-1----:R-:W-:Y:S05]  /*07b0*/  @!P0 BRA `(.L_x_1325) ;  /* 0x0000000400788947 */ /* 0x002fea0003800000 */
[----:B------:R-:W0:Y:S01]  /*07c0*/  LDC.64 R12, c[0x0][0x398] ;  /* 0x0000e600ff0c7b82 */ /* 0x000e220000000a00 */
[----:B------:R-:W-:-:S07]  /*07d0*/  VIADD R5, R11, 0x200 ;  /* 0x000002000b057836 */ /* 0x000fce0000000000 */
.L_x_1342:
[----:B------:R-:W-:-:S04]  /*07e0*/  IADD3 R14, P0, PT, R5, R4, RZ ;  /* 0x00000004050e7210 */ /* 0x000fc80007f1e0ff */
[----:B------:R-:W-:-:S05]  /*07f0*/  LEA.HI.X.SX32 R15, R5, R0, 0x1, P0 ;  /* 0x00000000050f7211 */ /* 0x000fca00000f0eff */
[----:B-1----:R-:W2:Y:S01]  /*0800*/  LDG.E.U8 R23, desc[UR4][R14.64] ;  /* 0x000000040e177981 */ /* 0x002ea2000c1e1100 */
[----:B------:R-:W-:-:S04]  /*0810*/  IMAD.WIDE R16, R5, 0x4, R8 ;  /* 0x0000000405107825 */ /* 0x000fc800078e0208 */
[----:B------:R-:W-:Y:S01]  /*0820*/  IMAD.WIDE R18, R5, 0x4, R6 ;  /* 0x0000000405127825 */ /* 0x000fe200078e0206 */
[----:B------:R-:W3:Y:S04]  /*0830*/  LDG.E R22, desc[UR4][R16.64+-0x400] ;  /* 0xfffc000410167981 */ /* 0x000ee8000c1e1900 */
[----:B------:R-:W4:Y:S01]  /*0840*/  LDG.E R24, desc[UR4][R18.64+-0x400] ;  /* 0xfffc000412187981 */ /* 0x000f22000c1e1900 */
[----:B------:R-:W-:Y:S01]  /*0850*/  BSSY.RECONVERGENT B0, `(.L_x_1334) ;  /* 0x0000012000007945 */ /* 0x000fe20003800200 */
[----:B--2---:R-:W-:Y:S01]  /*0860*/  ISETP.NE.AND P0, PT, R23, UR6, PT ;  /* 0x0000000617007c0c */ /* 0x004fe2000bf05270 */
[----:B---3--:R-:W-:Y:S01]  /*0870*/  VIADD R25, R22, 0x2 ;  /* 0x0000000216197836 */ /* 0x008fe20000000000 */
[----:B----4-:R-:W-:-:S11]  /*0880*/  VIMNMX R26, PT, PT, R24, 0x1, !PT ;  /* 0x00000001181a7848 */ /* 0x010fd60007fe0100 */
[----:B------:R-:W-:Y:S01]  /*0890*/  @P0 VIADD R25, R22, 0xffffffff ;  /* 0xffffffff16190836 */ /* 0x000fe20000000000 */
[----:B0-----:R-:W-:-:S03]  /*08a0*/  LEA R22, P1, R3, R12, 0x2 ;  /* 0x0000000c03167211 */ /* 0x001fc600078210ff */
[----:B------:R-:W-:Y:S01]  /*08b0*/  IMAD.MOV.U32 R27, RZ, RZ, R25 ;  /* 0x000000ffff1b7224 */ /* 0x000fe200078e0019 */
[----:B------:R-:W-:Y:S02]  /*08c0*/  ISETP.GT.AND P0, PT, R26, R25, PT ;  /* 0x000000191a00720c */ /* 0x000fe40003f04270 */
[----:B------:R-:W-:-:S03]  /*08d0*/  LEA.HI.X R23, R3, R13, R2, 0x2, P1 ;  /* 0x0000000d03177211 */ /* 0x000fc600008f1402 */
[----:B------:R-:W-:-:S08]  /*08e0*/  IMAD.WIDE R22, R5, 0x4, R22 ;  /* 0x0000000405167825 */ /* 0x000fd000078e0216 */
        /* <DEDUP_REMOVED lines=8> */
.L_x_1335:
[----:B------:R-:W-:Y:S05]  /*0970*/  BSYNC.RECONVERGENT B0 ;  /* 0x0000000000007941 */ /* 0x000fea0003800200 */
.L_x_1334:
[----:B------:R0:W-:Y:S04]  /*0980*/  STG.E desc[UR4][R22.64], R27 ;  /* 0x0000001b16007986 */ /* 0x0001e8000c101904 */
[----:B------:R-:W2:Y:S04]  /*0990*/  LDG.E.U8 R25, desc[UR4][R14.64+0x80] ;  /* 0x000080040e197981 */ /* 0x000ea8000c1e1100 */
[----:B------:R-:W3:Y:S04]  /*09a0*/  LDG.E R26, desc[UR4][R16.64+-0x200] ;  /* 0xfffe0004101a7981 */ /* 0x000ee8000c1e1900 */
[----:B------:R-:W4:Y:S01]  /*09b0*/  LDG.E R24, desc[UR4][R18.64+-0x200] ;  /* 0xfffe000412187981 */ /* 0x000f22000c1e1900 */
[----:B------:R-:W-:Y:S01]  /*09c0*/  ULOP3.LUT UR6, UR7, 0xff, URZ, 0xc0, !UPT ;  /* 0x000000ff07067892 */ /* 0x000fe2000f8ec0ff */
[----:B------:R-:W-:Y:S05]  /*09d0*/  BSSY.RECONVERGENT B0, `(.L_x_1336) ;  /* 0x000000f000007945 */ /* 0x000fea0003800200 */
[----:B--2---:R-:W-:Y:S01]  /*09e0*/  ISETP.NE.AND P0, PT, R25, UR6, PT ;  /* 0x0000000619007c0c */ /* 0x004fe2000bf05270 */
[----:B---3--:R-:W-:-:S12]  /*09f0*/  VIADD R25, R26, 0x2 ;  /* 0x000000021a197836 */ /* 0x008fd80000000000 */
[----:B------:R-:W-:Y:S01]  /*0a00*/  @P0 VIADD R25, R26, 0xffffffff ;  /* 0xffffffff1a190836 */ /* 0x000fe20000000000 */
[----:B----4-:R-:W-:-:S03]  /*0a10*/  VIMNMX R26, PT, PT, R24, 0x1, !PT ;  /* 0x00000001181a7848 */ /* 0x010fc60007fe0100 */
        /* <DEDUP_REMOVED lines=10> */
.L_x_1337:
[----:B------:R-:W-:Y:S05]  /*0ac0*/  BSYNC.RECONVERGENT B0 ;  /* 0x0000000000007941 */ /* 0x000fea0003800200 */
.L_x_1336:
[----:B------:R0:W-:Y:S04]  /*0ad0*/  STG.E desc[UR4][R22.64+0x200], R29 ;  /* 0x0002001d16007986 */ /* 0x0001e8000c101904 */
[----:B------:R-:W2:Y:S04]  /*0ae0*/  LDG.E.U8 R25, desc[UR4][R14.64+0x100] ;  /* 0x000100040e197981 */ /* 0x000ea8000c1e1100 */
[----:B------:R-:W3:Y:S04]  /*0af0*/  LDG.E R26, desc[UR4][R16.64] ;  /* 0x00000004101a7981 */ /* 0x000ee8000c1e1900 */
[----:B------:R-:W4:Y:S01]  /*0b00*/  LDG.E R24, desc[UR4][R18.64] ;  /* 0x0000000412187981 */ /* 0x000f22000c1e1900 */
[----:B------:R-:W-:Y:S01]  /*0b10*/  BSSY.RECONVERGENT B0, `(.L_x_1338) ;  /* 0x000000f000007945 */ /* 0x000fe20003800200 */
        /* <DEDUP_REMOVED lines=14> */
.L_x_1339:
[----:B------:R-:W-:Y:S05]  /*0c00*/  BSYNC.RECONVERGENT B0 ;  /* 0x0000000000007941 */ /* 0x000fea0003800200 */
.L_x_1338:
        /* <DEDUP_REMOVED lines=21> */
.L_x_1341:
[----:B------:R-:W-:Y:S05]  /*0d60*/  BSYNC.RECONVERGENT B0 ;  /* 0x0000000000007941 */ /* 0x000fea0003800200 */
.L_x_1340:
[----:B------:R1:W-:Y:S01]  /*0d70*/  STG.E desc[UR4][R22.64+0x600], R24 ;  /* 0x0006001816007986 */ /* 0x0003e2000c101904 */
[----:B------:R-:W-:Y:S01]  /*0d80*/  VIADD R5, R5, 0x200 ;  /* 0x0000020005057836 */ /* 0x000fe20000000000 */
[----:B------:R-:W-:Y:S06]  /*0d90*/  @P1 BRA `(.L_x_1342) ;  /* 0xfffffff800901947 */ /* 0x000fec000383ffff */
.L_x_1325:
        /* <DEDUP_REMOVED lines=16> */
.L_x_1345:
        /* <DEDUP_REMOVED lines=23> */
.L_x_1344:
[----:B------:R-:W-:Y:S05]  /*1010*/  BSYNC.RECONVERGENT B0 ;  /* 0x0000000000007941 */ /* 0x000fea0003800200 */
.L_x_1343:
[----:B------:R0:W-:Y:S01]  /*1020*/  STG.E desc[UR4][R14.64], R19 ;  /* 0x000000130e007986 */ /* 0x0001e2000c101904 */
[----:B------:R-:W-:Y:S02]  /*1030*/  VIADD R18, R18, 0x1 ;  /* 0x0000000112127836 */ /* 0x000fe40000000000 */
[----:B------:R-:W-:-:S03]  /*1040*/  VIADD R5, R5, 0x80 ;  /* 0x0000008005057836 */ /* 0x000fc60000000000 */
[----:B------:R-:W-:-:S13]  /*1050*/  ISETP.NE.AND P0, PT, R18, RZ, PT ;  /* 0x000000ff1200720c */ /* 0x000fda0003f05270 */
[----:B0-----:R-:W-:Y:S05]  /*1060*/  @P0 BRA `(.L_x_1345) ;  /* 0xfffffffc008c0947 */ /* 0x001fea000383ffff */
[----:B------:R-:W-:Y:S05]  /*1070*/  EXIT ;  /* 0x000000000000794d */ /* 0x000fea0003800000 */
.L_x_1324:
        /* <DEDUP_REMOVED lines=8> */
[C---:B------:R-:W-:Y:S01]  /*1100*/  IMAD.SHL.U32 R6, R3.reuse, 0x4, RZ ;  /* 0x0000000403067824 */ /* 0x040fe200078e00ff */
[----:B------:R-:W-:Y:S01]  /*1110*/  SHF.L.U64.HI R7, R3, 0x2, R2 ;  /* 0x0000000203077819 */ /* 0x000fe20000010202 */
[----:B------:R-:W-:Y:S01]  /*1120*/  IMAD.MOV.U32 R16, RZ, RZ, RZ ;  /* 0x000000ffff107224 */ /* 0x000fe200078e00ff */
[----:B------:R-:W2:Y:S01]  /*1130*/  LDCU.64 UR10, c[0x0][0x3b0] ;  /* 0x00007600ff0a77ac */ /* 0x000ea20008000a00 */
[----:B------:R-:W-:Y:S01]  /*1140*/  LOP3.LUT R17, R5, 0x7ffffffc, RZ, 0xc0, !PT ;  /* 0x7ffffffc05117812 */ /* 0x000fe200078ec0ff */
[----:B------:R-:W3:Y:S01]  /*1150*/  LDCU.64 UR12, c[0x0][0x398] ;  /* 0x00007300ff0c77ac */ /* 0x000ee20008000a00 */
[C---:B-1----:R-:W-:Y:S02]  /*1160*/  IADD3 R10, P0, PT, R6.reuse, UR8, RZ ;  /* 0x00000008060a7c10 */ /* 0x042fe4000ff1e0ff */
[----:B--2---:R-:W-:Y:S02]  /*1170*/  IADD3 R8, P1, PT, R6, UR10, RZ ;  /* 0x0000000a06087c10 */ /* 0x004fe4000ff3e0ff */
[----:B------:R-:W-:-:S02]  /*1180*/  IADD3.X R11, PT, PT, R7, UR9, RZ, P0, !PT ;  /* 0x00000009070b7c10 */ /* 0x000fc400087fe4ff */
[----:B---3--:R-:W-:Y:S02]  /*1190*/  IADD3 R6, P2, PT, R6, UR12, RZ ;  /* 0x0000000c06067c10 */ /* 0x008fe4000ff5e0ff */
[C---:B------:R-:W-:Y:S02]  /*11a0*/  IADD3.X R9, PT, PT, R7.reuse, UR11, RZ, P1, !PT ;  /* 0x0000000b07097c10 */ /* 0x040fe40008ffe4ff */
[----:B------:R-:W-:-:S09]  /*11b0*/  IADD3.X R7, PT, PT, R7, UR13, RZ, P2, !PT ;  /* 0x0000000d07077c10 */ /* 0x000fd200097fe4ff */
.L_x_1363:
[C---:B0-----:R-:W-:Y:S01]  /*11c0*/  IMAD R5, R16.reuse, 0x80, R19 ;  /* 0x0000008010057824 */ /* 0x041fe200078e0213 */
[----:B------:R-:W-:Y:S01]  /*11d0*/  BSSY.RECONVERGENT B0, `(.L_x_1347) ;  /* 0x000001f000007945 */ /* 0x000fe20003800200 */
[----:B------:R-:W-:-:S03]  /*11e0*/  VIADD R16, R16, 0x4 ;  /* 0x0000000410107836 */ /* 0x000fc60000000000 */
[----:B------:R-:W-:Y:S02]  /*11f0*/  ISETP.GE.AND P0, PT, R5, R20, PT ;  /* 0x000000140500720c */ /* 0x000fe40003f06270 */
[----:B------:R-:W-:-:S11]  /*1200*/  ISETP.NE.AND P1, PT, R16, R17, PT ;  /* 0x000000111000720c */ /* 0x000fd60003f25270 */
        /* <DEDUP_REMOVED lines=25> */
.L_x_1350:
[----:B------:R-:W-:Y:S05]  /*13a0*/  BSYNC.RECONVERGENT B1 ;  /* 0x0000000000017941 */ /* 0x000fea0003800200 */
.L_x_1349:
[----:B------:R0:W-:Y:S02]  /*13b0*/  STG.E desc[UR4][R22.64], R21 ;  /* 0x0000001516007986 */ /* 0x0001e4000c101904 */
.L_x_1348:
[----:B------:R-:W-:Y:S05]  /*13c0*/  BSYNC.RECONVERGENT B0 ;  /* 0x0000000000007941 */ /* 0x000fea0003800200 */
.L_x_1347:
        /* <DEDUP_REMOVED lines=28> */
.L_x_1354:
[----:B------:R-:W-:Y:S05]  /*1590*/  BSYNC.RECONVERGENT B1 ;  /* 0x0000000000017941 */ /* 0x000fea0003800200 */
.L_x_1353:
[----:B------:R1:W-:Y:S02]  /*15a0*/  STG.E desc[UR4][R22.64], R21 ;  /* 0x0000001516007986 */ /* 0x0003e4000c101904 */
.L_x_1352:
[----:B------:R-:W-:Y:S05]  /*15b0*/  BSYNC.RECONVERGENT B0 ;  /* 0x0000000000007941 */ /* 0x000fea0003800200 */
.L_x_1351:
        /* <DEDUP_REMOVED lines=28> */
.L_x_1358:
[----:B------:R-:W-:Y:S05]  /*1780*/  BSYNC.RECONVERGENT B1 ;  /* 0x0000000000017941 */ /* 0x000fea0003800200 */
.L_x_1357:
[----:B------:R2:W-:Y:S02]  /*1790*/  STG.E desc[UR4][R22.64], R21 ;  /* 0x0000001516007986 */ /* 0x0005e4000c101904 */
.L_x_1356:
[----:B------:R-:W-:Y:S05]  /*17a0*/  BSYNC.RECONVERGENT B0 ;  /* 0x0000000000007941 */ /* 0x000fea0003800200 */
.L_x_1355:
[----:B012---:R-:W-:Y:S01]  /*17b0*/  VIADD R21, R5, 0x180 ;  /* 0x0000018005157836 */ /* 0x007fe20000000000 */
        /* <DEDUP_REMOVED lines=27> */
.L_x_1362:
[----:B------:R-:W-:Y:S05]  /*1970*/  BSYNC.RECONVERGENT B1 ;  /* 0x0000000000017941 */ /* 0x000fea0003800200 */
.L_x_1361:
[----:B------:R0:W-:Y:S02]  /*1980*/  STG.E desc[UR4][R22.64], R5 ;  /* 0x0000000516007986 */ /* 0x0001e4000c101904 */
.L_x_1360:
[----:B------:R-:W-:Y:S05]  /*1990*/  BSYNC.RECONVERGENT B0 ;  /* 0x0000000000007941 */ /* 0x000fea0003800200 */
.L_x_1359:
[----:B------:R-:W-:Y:S05]  /*19a0*/  @P1 BRA `(.L_x_1363) ;  /* 0xfffffff800041947 */ /* 0x000fea000383ffff */
.L_x_1346:
[----:B------:R-:W-:-:S13]  /*19b0*/  ISETP.NE.AND P0, PT, R18, RZ, PT ;  /* 0x000000ff1200720c */ /* 0x000fda0003f05270 */
[----:B------:R-:W-:Y:S05]  /*19c0*/  @!P0 EXIT ;  /* 0x000000000000894d */ /* 0x000fea0003800000 */
[----:B------:R-:W1:Y:S01]  /*19d0*/  LDCU.64 UR8, c[0x0][0x398] ;  /* 0x00007300ff0877ac */ /* 0x000e620008000a00 */
[C---:B0-----:R-:W-:Y:S01]  /*19e0*/  IMAD.SHL.U32 R5, R3.reuse, 0x4, RZ ;  /* 0x0000000403057824 */ /* 0x041fe200078e00ff */
[----:B------:R-:W-:Y:S01]  /*19f0*/  SHF.L.U64.HI R3, R3, 0x2, R2 ;  /* 0x0000000203037819 */ /* 0x000fe20000010202 */
[----:B------:R-:W-:Y:S01]  /*1a00*/  IMAD R17, R17, 0x80, R19 ;  /* 0x0000008011117824 */ /* 0x000fe200078e0213 */
[----:B------:R-:W0:Y:S01]  /*1a10*/  LDCU.64 UR10, c[0x0][0x3b0] ;  /* 0x00007600ff0a77ac */ /* 0x000e220008000a00 */
[----:B------:R-:W-:Y:S01]  /*1a20*/  IMAD.MOV R18, RZ, RZ, -R18 ;  /* 0x000000ffff127224 */ /* 0x000fe200078e0a12 */
[----:B------:R-:W2:Y:S01]  /*1a30*/  LDCU.64 UR12, c[0x0][0x3a8] ;  /* 0x00007500ff0c77ac */ /* 0x000ea20008000a00 */
[C---:B-1----:R-:W-:Y:S02]  /*1a40*/  IADD3 R8, P0, PT, R5.reuse, UR8, RZ ;  /* 0x0000000805087c10 */ /* 0x042fe4000ff1e0ff */
[----:B0-----:R-:W-:Y:S02]  /*1a50*/  IADD3 R6, P1, PT, R5, UR10, RZ ;  /* 0x0000000a05067c10 */ /* 0x001fe4000ff3e0ff */
[----:B------:R-:W-:-:S02]  /*1a60*/  IADD3.X R9, PT, PT, R3, UR9, RZ, P0, !PT ;  /* 0x0000000903097c10 */ /* 0x000fc400087fe4ff */
[----:B--2---:R-:W-:Y:S02]  /*1a70*/  IADD3 R2, P2, PT, R5, UR12, RZ ;  /* 0x0000000c05027c10 */ /* 0x004fe4000ff5e0ff */
[C---:B------:R-:W-:Y:S02]  /*1a80*/  IADD3.X R7, PT, PT, R3.reuse, UR11, RZ, P1, !PT ;  /* 0x0000000b03077c10 */ /* 0x040fe40008ffe4ff */
[----:B------:R-:W-:-:S09]  /*1a90*/  IADD3.X R3, PT, PT, R3, UR13, RZ, P2, !PT ;  /* 0x0000000d03037c10 */ /* 0x000fd200097fe4ff */
.L_x_1368:
[----:B------:R-:W-:Y:S01]  /*1aa0*/  ISETP.GE.AND P0, PT, R17, R20, PT ;  /* 0x000000141100720c */ /* 0x000fe20003f06270 */
[----:B------:R-:W-:-:S12]  /*1ab0*/  BSSY.RECONVERGENT B0, `(.L_x_1364) ;  /* 0x000001d000007945 */ /* 0x000fd80003800200 */
[----:B0-----:R-:W-:Y:S05]  /*1ac0*/  @P0 BRA `(.L_x_1365) ;  /* 0x00000000006c0947 */ /* 0x001fea0003800000 */
[----:B------:R-:W-:Y:S02]  /*1ad0*/  SHF.R.S32.HI R5, RZ, 0x1f, R17 ;  /* 0x0000001fff057819 */ /* 0x000fe40000011411 */
[----:B------:R-:W-:-:S05]  /*1ae0*/  IADD3 R14, P0, PT, R17, R4, RZ ;  /* 0x00000004110e7210 */ /* 0x000fca0007f1e0ff */
[----:B------:R-:W-:-:S05]  /*1af0*/  IMAD.X R15, R5, 0x1, R0, P0 ;  /* 0x00000001050f7824 */ /* 0x000fca00000e0600 */
        /* <DEDUP_REMOVED lines=22> */
.L_x_1367:
[----:B------:R-:W-:Y:S05]  /*1c60*/  BSYNC.RECONVERGENT B1 ;  /* 0x0000000000017941 */ /* 0x000fea0003800200 */
.L_x_1366:
[----:B------:R0:W-:Y:S02]  /*1c70*/  STG.E desc[UR4][R14.64], R5 ;  /* 0x000000050e007986 */ /* 0x0001e4000c101904 */
.L_x_1365:
[----:B------:R-:W-:Y:S05]  /*1c80*/  BSYNC.RECONVERGENT B0 ;  /* 0x0000000000007941 */ /* 0x000fea0003800200 */
.L_x_1364:
[----:B------:R-:W-:-:S05]  /*1c90*/  VIADD R18, R18, 0x1 ;  /* 0x0000000112127836 */ /* 0x000fca0000000000 */
[----:B------:R-:W-:-:S13]  /*1ca0*/  ISETP.NE.AND P0, PT, R18, RZ, PT ;  /* 0x000000ff1200720c */ /* 0x000fda0003f05270 */
[----:B------:R-:W-:Y:S05]  /*1cb0*/  @!P0 EXIT ;  /* 0x000000000000894d */ /* 0x000fea0003800000 */
[----:B------:R-:W-:Y:S01]  /*1cc0*/  VIADD R17, R17, 0x80 ;  /* 0x0000008011117836 */ /* 0x000fe20000000000 */
[----:B------:R-:W-:Y:S06]  /*1cd0*/  BRA `(.L_x_1368) ;  /* 0xfffffffc00707947 */ /* 0x000fec000383ffff */
.L_x_1369:
        /* <DEDUP_REMOVED lines=10> */
.L_x_1387:


//--------------------- .text._ZN3cub18CUB_300001_SM_10006detail8for_each13static_kernelINS2_12policy_hub_t12policy_500_tElN6thrust24THRUST_300001_SM_1000_NS8cuda_cub6__fill7functorINS7_6detail15normal_iteratorINS7_10device_ptrIiEEEEiEEEEvT0_T1_ --------------------------
	.section	.text._ZN3cub18CUB_300001_SM_10006detail8for_each13static_kernelINS2_12policy_hub_t12policy_500_tElN6thrust24THRUST_300001_SM_1000_NS8cuda_cub6__fill7functorINS7_6detail15normal_iteratorINS7_10device_ptrIiEEEEiEEEEvT0_T1_,"ax",@progbits
	.align	128
        .global         _ZN3cub18CUB_300001_SM_10006detail8for_each13static_kernelINS2_12policy_hub_t12policy_500_tElN6thrust24THRUST_300001_SM_1000_NS8cuda_cub6__fill7functorINS7_6detail15normal_iteratorINS7_10device_ptrIiEEEEiEEEEvT0_T1_
        .type           _ZN3cub18CUB_300001_SM_10006detail8for_each13static_kernelINS2_12policy_hub_t12policy_500_tElN6thrust24THRUST_300001_SM_1000_NS8cuda_cub6__fill7functorINS7_6detail15normal_iteratorINS7_10device_ptrIiEEEEiEEEEvT0_T1_,@function
        .size           _ZN3cub18CUB_300001_SM_10006detail8for_each13static_kernelINS2_12policy_hub_t12policy_500_tElN6thrust24THRUST_300001_SM_1000_NS8cuda_cub6__fill7functorINS7_6detail15normal_iteratorINS7_10device_ptrIiEEEEiEEEEvT0_T1_,(.L_x_1388 - _ZN3cub18CUB_300001_SM_10006detail8for_each13static_kernelINS2_12policy_hub_t12policy_500_tElN6thrust24THRUST_300001_SM_1000_NS8cuda_cub6__fill7functorINS7_6detail15normal_iteratorINS7_10device_ptrIiEEEEiEEEEvT0_T1_)
        .other          _ZN3cub18CUB_300001_SM_10006detail8for_each13static_kernelINS2_12policy_hub_t12policy_500_tElN6thrust24THRUST_300001_SM_1000_NS8cuda_cub6__fill7functorINS7_6detail15normal_iteratorINS7_10device_ptrIiEEEEiEEEEvT0_T1_,@"STO_CUDA_ENTRY STV_DEFAULT"
_ZN3cub18CUB_300001_SM_10006detail8for_each13static_kernelINS2_12policy_hub_t12policy_500_tElN6thrust24THRUST_300001_SM_1000_NS8cuda_cub6__fill7functorINS7_6detail15normal_iteratorINS7_10device_ptrIiEEEEiEEEEvT0_T1_:
.text._ZN3cub18CUB_300001_SM_10006detail8for_each13static_kernelINS2_12policy_hub_t12policy_500_tElN6thrust24THRUST_300001_SM_1000_NS8cuda_cub6__fill7functorINS7_6detail15normal_iteratorINS7_10device_ptrIiEEEEiEEEEvT0_T1_:
[----:B------:R-:W-:Y:S08]  /*0000*/  LDC R1, c[0x0][0x37c] ;  /* 0x0000df00ff017b82 */ /* 0x000ff00000000800 */
[----:B------:R-:W0:Y:S01]  /*0010*/  S2UR UR4, SR_CTAID.X ;  /* 0x00000000000479c3 */ /* 0x000e220000002500 */
[----:B------:R-:W1:Y:S01]  /*0020*/  LDCU.64 UR6, c[0x0][0x380] ;  /* 0x00007000ff0677ac */ /* 0x000e620008000a00 */
[----:B------:R-:W2:Y:S01]  /*0030*/  LDCU.64 UR8, c[0x0][0x358] ;  /* 0x00006b00ff0877ac */ /* 0x000ea20008000a00 */
[----:B0-----:R-:W-:-:S04]  /*0040*/  UIMAD.WIDE.U32 UR4, UR4, 0x200, URZ ;  /* 0x00000200040478a5 */ /* 0x001fc8000f8e00ff */
[----:B-1----:R-:W-:-:S04]  /*0050*/  UIADD3 UR6, UP0, UPT, -UR4, UR6, URZ ;  /* 0x0000000604067290 */ /* 0x002fc8000ff1e1ff */
[----:B------:R-:W-:Y:S02]  /*0060*/  UIADD3.X UR7, UPT, UPT, ~UR5, UR7, URZ, UP0, !UPT ;  /* 0x0000000705077290 */ /* 0x000fe400087fe5ff */
[----:B------:R-:W-:-:S04]  /*0070*/  UISETP.GE.U32.AND UP0, UPT, UR6, 0x200, UPT ;  /* 0x000002000600788c */ /* 0x000fc8000bf06070 */
[----:B------:R-:W-:-:S09]  /*0080*/  UISETP.GE.AND.EX UP0, UPT, UR7, URZ, UPT, UP0 ;  /* 0x000000ff0700728c */ /* 0x000fd2000bf06300 */
[----:B--2---:R-:W-:Y:S05]  /*0090*/  BRA.U !UP0, `(.L_x_1370) ;  /* 0x0000000108287547 */ /* 0x004fea000b800000 */
[----:B------:R-:W0:Y:S01]  /*00a0*/  S2R R0, SR_TID.X ;  /* 0x0000000000007919 */ /* 0x000e220000002100 */
[----:B------:R-:W1:Y:S01]  /*00b0*/  LDCU.64 UR6, c[0x0][0x388] ;  /* 0x00007100ff0677ac */ /* 0x000e620008000a00 */
[----:B------:R-:W2:Y:S01]  /*00c0*/  LDC R5, c[0x0][0x390] ;  /* 0x0000e400ff057b82 */ /* 0x000ea20000000800 */
[----:B0-----:R-:W-:-:S05]  /*00d0*/  IADD3 R0, P0, PT, R0, UR4, RZ ;  /* 0x0000000400007c10 */ /* 0x001fca000ff1e0ff */
[----:B------:R-:W-:Y:S01]  /*00e0*/  IMAD.X R3, RZ, RZ, UR5, P0 ;  /* 0x00000005ff037e24 */ /* 0x000fe200080e06ff */
[----:B-1----:R-:W-:-:S04]  /*00f0*/  LEA R2, P0, R0, UR6, 0x2 ;  /* 0x0000000600027c11 */ /* 0x002fc8000f8010ff */
[----:B------:R-:W-:-:S05]  /*0100*/  LEA.HI.X R3, R0, UR7, R3, 0x2, P0 ;  /* 0x0000000700037c11 */ /* 0x000fca00080f1403 */
[----:B--2---:R-:W-:Y:S04]  /*0110*/  STG.E desc[UR8][R2.64], R5 ;  /* 0x0000000502007986 */ /* 0x004fe8000c101908 */
[----:B------:R-:W-:Y:S01]  /*0120*/  STG.E desc[UR8][R2.64+0x400], R5 ;  /* 0x0004000502007986 */ /* 0x000fe2000c101908 */
[----:B------:R-:W-:Y:S05]  /*0130*/  EXIT ;  /* 0x000000000000794d */ /* 0x000fea0003800000 */
.L_x_1370:
[----:B------:R-:W0:Y:S01]  /*0140*/  S2R R0, SR_TID.X ;  /* 0x0000000000007919 */ /* 0x000e220000002100 */
[----:B------:R-:W-:Y:S01]  /*0150*/  USHF.R.S32.HI UR7, URZ, 0x1f, UR6 ;  /* 0x0000001fff077899 */ /* 0x000fe20008011406 */
[----:B------:R-:W1:Y:S05]  /*0160*/  LDCU.64 UR10, c[0x0][0x388] ;  /* 0x00007100ff0a77ac */ /* 0x000e6a0008000a00 */
[----:B------:R-:W-:Y:S02]  /*0170*/  IMAD.U32 R2, RZ, RZ, UR7 ;  /* 0x00000007ff027e24 */ /* 0x000fe4000f8e00ff */
[----:B------:R-:W-:Y:S01]  /*0180*/  IMAD.U32 R4, RZ, RZ, UR7 ;  /* 0x00000007ff047e24 */ /* 0x000fe2000f8e00ff */
[----:B0-----:R-:W-:-:S04]  /*0190*/  ISETP.LT.U32.AND P0, PT, R0, UR6, PT ;  /* 0x0000000600007c0c */ /* 0x001fc8000bf01070 */
[----:B------:R-:W-:Y:S01]  /*01a0*/  ISETP.GT.AND.EX P0, PT, R2, RZ, PT, P0 ;  /* 0x000000ff0200720c */ /* 0x000fe20003f04300 */
[C---:B------:R-:W-:Y:S01]  /*01b0*/  VIADD R2, R0.reuse, 0x100 ;  /* 0x0000010000027836 */ /* 0x040fe20000000000 */
[----:B------:R-:W-:-:S04]  /*01c0*/  IADD3 R0, P2, PT, R0, UR4, RZ ;  /* 0x0000000400007c10 */ /* 0x000fc8000ff5e0ff */
[----:B------:R-:W-:Y:S01]  /*01d0*/  ISETP.LT.U32.AND P1, PT, R2, UR6, PT ;  /* 0x0000000602007c0c */ /* 0x000fe2000bf21070 */
[----:B------:R-:W-:Y:S01]  /*01e0*/  IMAD.X R3, RZ, RZ, UR5, P2 ;  /* 0x00000005ff037e24 */ /* 0x000fe200090e06ff */
[----:B-1----:R-:W-:Y:S02]  /*01f0*/  LEA R2, P2, R0, UR10, 0x2 ;  /* 0x0000000a00027c11 */ /* 0x002fe4000f8410ff */
[----:B------:R-:W-:Y:S02]  /*0200*/  ISETP.GT.AND.EX P1, PT, R4, RZ, PT, P1 ;  /* 0x000000ff0400720c */ /* 0x000fe40003f24310 */
[----:B------:R-:W-:Y:S01]  /*0210*/  LEA.HI.X R3, R0, UR11, R3, 0x2, P2 ;  /* 0x0000000b00037c11 */ /* 0x000fe200090f1403 */
[----:B------:R-:W0:Y:S04]  /*0220*/  @P0 LDC R5, c[0x0][0x390] ;  /* 0x0000e400ff050b82 */ /* 0x000e280000000800 */
[----:B0-----:R0:W-:Y:S06]  /*0230*/  @P0 STG.E desc[UR8][R2.64], R5 ;  /* 0x0000000502000986 */ /* 0x0011ec000c101908 */
[----:B------:R-:W-:Y:S05]  /*0240*/  @!P1 EXIT ;  /* 0x000000000000994d */ /* 0x000fea0003800000 */
[----:B0-----:R-:W0:Y:S02]  /*0250*/  LDC R5, c[0x0][0x390] ;  /* 0x0000e400ff057b82 */ /* 0x001e240000000800 */
[----:B0-----:R-:W-:Y:S01]  /*0260*/  STG.E desc[UR8][R2.64+0x400], R5 ;  /* 0x0004000502007986 */ /* 0x001fe2000c101908 */
[----:B------:R-:W-:Y:S05]  /*0270*/  EXIT ;  /* 0x000000000000794d */ /* 0x000fea0003800000 */
.L_x_1371:
        /* <DEDUP_REMOVED lines=16> */
.L_x_1388:


//--------------------- .text._ZN3cub18CUB_300001_SM_10006detail8for_each13static_kernelINS2_12policy_hub_t12policy_500_tEmN6thrust24THRUST_300001_SM_1000_NS8cuda_cub20__uninitialized_fill7functorINS7_10device_ptrIiEEiEEEEvT0_T1_ --------------------------
	.section	.text._ZN3cub18CUB_300001_SM_10006detail8for_each13static_kernelINS2_12policy_hub_t12policy_500_tEmN6thrust24THRUST_300001_SM_1000_NS8cuda_cub20__uninitialized_fill7functorINS7_10device_ptrIiEEiEEEEvT0_T1_,"ax",@progbits
	.align	128
        .global         _ZN3cub18CUB_300001_SM_10006detail8for_each13static_kernelINS2_12policy_hub_t12policy_500_tEmN6thrust24THRUST_300001_SM_1000_NS8cuda_cub20__uninitialized_fill7functorINS7_10device_ptrIiEEiEEEEvT0_T1_
        .type           _ZN3cub18CUB_300001_SM_10006detail8for_each13static_kernelINS2_12policy_hub_t12policy_500_tEmN6thrust24THRUST_300001_SM_1000_NS8cuda_cub20__uninitialized_fill7functorINS7_10device_ptrIiEEiEEEEvT0_T1_,@function
        .size           _ZN3cub18CUB_300001_SM_10006detail8for_each13static_kernelINS2_12policy_hub_t12policy_500_tEmN6thrust24THRUST_300001_SM_1000_NS8cuda_cub20__uninitialized_fill7functorINS7_10device_ptrIiEEiEEEEvT0_T1_,(.L_x_1389 - _ZN3cub18CUB_300001_SM_10006detail8for_each13static_kernelINS2_12policy_hub_t12policy_500_tEmN6thrust24THRUST_300001_SM_1000_NS8cuda_cub20__uninitialized_fill7functorINS7_10device_ptrIiEEiEEEEvT0_T1_)
        .other          _ZN3cub18CUB_300001_SM_10006detail8for_each13static_kernelINS2_12policy_hub_t12policy_500_tEmN6thrust24THRUST_300001_SM_1000_NS8cuda_cub20__uninitialized_fill7functorINS7_10device_ptrIiEEiEEEEvT0_T1_,@"STO_CUDA_ENTRY STV_DEFAULT"
_ZN3cub18CUB_300001_SM_10006detail8for_each13static_kernelINS2_12policy_hub_t12policy_500_tEmN6thrust24THRUST_300001_SM_1000_NS8cuda_cub20__uninitialized_fill7functorINS7_10device_ptrIiEEiEEEEvT0_T1_:
.text._ZN3cub18CUB_300001_SM_10006detail8for_each13static_kernelINS2_12policy_hub_t12policy_500_tEmN6thrust24THRUST_300001_SM_1000_NS8cuda_cub20__uninitialized_fill7functorINS7_10device_ptrIiEEiEEEEvT0_T1_:
        /* <DEDUP_REMOVED lines=8> */
[----:B------:R-:W-:-:S09]  /*0080*/  UISETP.GE.U32.AND.EX UP0, UPT, UR7, URZ, UPT, UP0 ;  /* 0x000000ff0700728c */ /* 0x000fd2000bf06100 */
        /* <DEDUP_REMOVED lines=11> */
.L_x_1372:
[----:B------:R-:W0:Y:S01]  /*0140*/  S2R R0, SR_TID.X ;  /* 0x0000000000007919 */ /* 0x000e220000002100 */
[----:B------:R-:W-:Y:S01]  /*0150*/  IMAD.U32 R2, RZ, RZ, UR7 ;  /* 0x00000007ff027e24 */ /* 0x000fe2000f8e00ff */
[----:B------:R-:W1:Y:S01]  /*0160*/  LDCU.64 UR10, c[0x0][0x388] ;  /* 0x00007100ff0a77ac */ /* 0x000e620008000a00 */
[----:B------:R-:W-:Y:S01]  /*0170*/  IMAD.U32 R4, RZ, RZ, UR7 ;  /* 0x00000007ff047e24 */ /* 0x000fe2000f8e00ff */
[----:B0-----:R-:W-:-:S04]  /*0180*/  ISETP.LT.U32.AND P0, PT, R0, UR6, PT ;  /* 0x0000000600007c0c */ /* 0x001fc8000bf01070 */
[----:B------:R-:W-:Y:S01]  /*0190*/  ISETP.GT.U32.AND.EX P0, PT, R2, RZ, PT, P0 ;  /* 0x000000ff0200720c */ /* 0x000fe20003f04100 */
[C---:B------:R-:W-:Y:S01]  /*01a0*/  VIADD R2, R0.reuse, 0x100 ;  /* 0x0000010000027836 */ /* 0x040fe20000000000 */
[----:B------:R-:W-:-:S04]  /*01b0*/  IADD3 R0, P2, PT, R0, UR4, RZ ;  /* 0x0000000400007c10 */ /* 0x000fc8000ff5e0ff */
[----:B------:R-:W-:Y:S01]  /*01c0*/  ISETP.LT.U32.AND P1, PT, R2, UR6, PT ;  /* 0x0000000602007c0c */ /* 0x000fe2000bf21070 */
[----:B------:R-:W-:Y:S01]  /*01d0*/  IMAD.X R3, RZ, RZ, UR5, P2 ;  /* 0x00000005ff037e24 */ /* 0x000fe200090e06ff */
[----:B-1----:R-:W-:Y:S02]  /*01e0*/  LEA R2, P2, R0, UR10, 0x2 ;  /* 0x0000000a00027c11 */ /* 0x002fe4000f8410ff */
[----:B------:R-:W-:Y:S02]  /*01f0*/  ISETP.GT.U32.AND.EX P1, PT, R4, RZ, PT, P1 ;  /* 0x000000ff0400720c */ /* 0x000fe40003f24110 */
[----:B------:R-:W-:Y:S01]  /*0200*/  LEA.HI.X R3, R0, UR11, R3, 0x2, P2 ;  /* 0x0000000b00037c11 */ /* 0x000fe200090f1403 */
[----:B------:R-:W0:Y:S04]  /*0210*/  @P0 LDC R5, c[0x0][0x390] ;  /* 0x0000e400ff050b82 */ /* 0x000e280000000800 */
[----:B0-----:R0:W-:Y:S06]  /*0220*/  @P0 STG.E desc[UR8][R2.64], R5 ;  /* 0x0000000502000986 */ /* 0x0011ec000c101908 */
[----:B------:R-:W-:Y:S05]  /*0230*/  @!P1 EXIT ;  /* 0x000000000000994d */ /* 0x000fea0003800000 */
[----:B0-----:R-:W0:Y:S02]  /*0240*/  LDC R5, c[0x0][0x390] ;  /* 0x0000e400ff057b82 */ /* 0x001e240000000800 */
[----:B0-----:R-:W-:Y:S01]  /*0250*/  STG.E desc[UR8][R2.64+0x400], R5 ;  /* 0x0004000502007986 */ /* 0x001fe2000c101908 */
[----:B------:R-:W-:Y:S05]  /*0260*/  EXIT ;  /* 0x000000000000794d */ /* 0x000fea0003800000 */
.L_x_1373:
        /* <DEDUP_REMOVED lines=9> */
.L_x_1389:


//--------------------- .text._ZN3cub18CUB_300001_SM_10006detail8for_each13static_kernelINS2_12policy_hub_t12policy_500_tEmN6thrust24THRUST_300001_SM_1000_NS8cuda_cub20__uninitialized_fill7functorINS7_10device_ptrIcEEcEEEEvT0_T1_ --------------------------
	.section	.text._ZN3cub18CUB_300001_SM_10006detail8for_each13static_kernelINS2_12policy_hub_t12policy_500_tEmN6thrust24THRUST_300001_SM_1000_NS8cuda_cub20__uninitialized_fill7functorINS7_10device_ptrIcEEcEEEEvT0_T1_,"ax",@progbits
	.align	128
        .global         _ZN3cub18CUB_300001_SM_10006detail8for_each13static_kernelINS2_12policy_hub_t12policy_500_tEmN6thrust24THRUST_300001_SM_1000_NS8cuda_cub20__uninitialized_fill7functorINS7_10device_ptrIcEEcEEEEvT0_T1_
        .type           _ZN3cub18CUB_300001_SM_10006detail8for_each13static_kernelINS2_12policy_hub_t12policy_500_tEmN6thrust24THRUST_300001_SM_1000_NS8cuda_cub20__uninitialized_fill7functorINS7_10device_ptrIcEEcEEEEvT0_T1_,@function
        .size           _ZN3cub18CUB_300001_SM_10006detail8for_each13static_kernelINS2_12policy_hub_t12policy_500_tEmN6thrust24THRUST_300001_SM_1000_NS8cuda_cub20__uninitialized_fill7functorINS7_10device_ptrIcEEcEEEEvT0_T1_,(.L_x_1390 - _ZN3cub18CUB_300001_SM_10006detail8for_each13static_kernelINS2_12policy_hub_t12policy_500_tEmN6thrust24THRUST_300001_SM_1000_NS8cuda_cub20__uninitialized_fill7functorINS7_10device_ptrIcEEcEEEEvT0_T1_)
        .other          _ZN3cub18CUB_300001_SM_10006detail8for_each13static_kernelINS2_12policy_hub_t12policy_500_tEmN6thrust24THRUST_300001_SM_1000_NS8cuda_cub20__uninitialized_fill7functorINS7_10device_ptrIcEEcEEEEvT0_T1_,@"STO_CUDA_ENTRY STV_DEFAULT"
_ZN3cub18CUB_300001_SM_10006detail8for_each13static_kernelINS2_12policy_hub_t12policy_500_tEmN6thrust24THRUST_300001_SM_1000_NS8cuda_cub20__uninitialized_fill7functorINS7_10device_ptrIcEEcEEEEvT0_T1_:
.text._ZN3cub18CUB_300001_SM_10006detail8for_each13static_kernelINS2_12policy_hub_t12policy_500_tEmN6thrust24THRUST_300001_SM_1000_NS8cuda_cub20__uninitialized_fill7functorINS7_10device_ptrIcEEcEEEEvT0_T1_:
[----:B------:R-:W-:Y:S08]  /*0000*/  LDC R1, c[0x0][0x37c] ;  /* 0x0000df00ff017b82 */ /* 0x000ff00000000800 */
[----:B------:R-:W0:Y:S01]  /*0010*/  S2UR UR4, SR_CTAID.X ;  /* 0x00000000000479c3 */ /* 0x000e220000002500 */
[----:B------:R-:W1:Y:S01]  /*0020*/  LDCU.64 UR6, c[0x0][0x380] ;  /* 0x00007000ff0677ac */ /* 0x000e620008000a00 */
[----:B------:R-:W2:Y:S06]  /*0030*/  LDCU.64 UR8, c[0x0][0x358] ;  /* 0x00006b00ff0877ac */ /* 0x000eac0008000a00 */
[----:B------:R-:W3:Y:S01]  /*0040*/  LDC R5, c[0x0][0x390] ;  /* 0x0000e400ff057b82 */ /* 0x000ee20000000800 */
[----:B0-----:R-:W-:-:S04]  /*0050*/  UIMAD.WIDE.U32 UR4, UR4, 0x200, URZ ;  /* 0x00000200040478a5 */ /* 0x001fc8000f8e00ff */
[----:B-1----:R-:W-:-:S04]  /*0060*/  UIADD3 UR6, UP0, UPT, -UR4, UR6, URZ ;  /* 0x0000000604067290 */ /* 0x002fc8000ff1e1ff */
[----:B------:R-:W-:Y:S01]  /*0070*/  UIADD3.X UR7, UPT, UPT, ~UR5, UR7, URZ, UP0, !UPT ;  /* 0x0000000705077290 */ /* 0x000fe200087fe5ff */
[----:B---3--:R-:W-:Y:S01]  /*0080*/  PRMT R5, R5, 0x7770, RZ ;  /* 0x0000777005057816 */ /* 0x008fe200000000ff */
[----:B------:R-:W-:-:S04]  /*0090*/  UISETP.GE.U32.AND UP0, UPT, UR6, 0x200, UPT ;  /* 0x000002000600788c */ /* 0x000fc8000bf06070 */
[----:B------:R-:W-:-:S09]  /*00a0*/  UISETP.GE.U32.AND.EX UP0, UPT, UR7, URZ, UPT, UP0 ;  /* 0x000000ff0700728c */ /* 0x000fd2000bf06100 */
[----:B--2---:R-:W-:Y:S05]  /*00b0*/  BRA.U !UP0, `(.L_x_1374) ;  /* 0x00000001081c7547 */ /* 0x004fea000b800000 */
[----:B------:R-:W0:Y:S01]  /*00c0*/  S2R R3, SR_TID.X ;  /* 0x0000000000037919 */ /* 0x000e220000002100 */
[----:B------:R-:W0:Y:S02]  /*00d0*/  LDC.64 R6, c[0x0][0x388] ;  /* 0x0000e200ff067b82 */ /* 0x000e240000000a00 */
[----:B0-----:R-:W-:-:S04]  /*00e0*/  IADD3 R2, P0, P1, R6, UR4, R3 ;  /* 0x0000000406027c10 */ /* 0x001fc8000f91e003 */
[----:B------:R-:W-:-:S05]  /*00f0*/  IADD3.X R3, PT, PT, R7, UR5, RZ, P0, P1 ;  /* 0x0000000507037c10 */ /* 0x000fca00087e24ff */
[----:B------:R-:W-:Y:S04]  /*0100*/  STG.E.U8 desc[UR8][R2.64], R5 ;  /* 0x0000000502007986 */ /* 0x000fe8000c101108 */
[----:B------:R-:W-:Y:S01]  /*0110*/  STG.E.U8 desc[UR8][R2.64+0x100], R5 ;  /* 0x0001000502007986 */ /* 0x000fe2000c101108 */
[----:B------:R-:W-:Y:S05]  /*0120*/  EXIT ;  /* 0x000000000000794d */ /* 0x000fea0003800000 */
.L_x_1374:
[----:B------:R-:W0:Y:S01]  /*0130*/  S2R R3, SR_TID.X ;  /* 0x0000000000037919 */ /* 0x000e220000002100 */
[----:B------:R-:W1:Y:S01]  /*0140*/  LDC.64 R6, c[0x0][0x388] ;  /* 0x0000e200ff067b82 */ /* 0x000e620000000a00 */
[----:B------:R-:W-:Y:S02]  /*0150*/  IMAD.U32 R2, RZ, RZ, UR7 ;  /* 0x00000007ff027e24 */ /* 0x000fe4000f8e00ff */
[C---:B0-----:R-:W-:Y:S01]  /*0160*/  VIADD R0, R3.reuse, 0x100 ;  /* 0x0000010003007836 */ /* 0x041fe20000000000 */
[----:B------:R-:W-:-:S04]  /*0170*/  ISETP.LT.U32.AND P0, PT, R3, UR6, PT ;  /* 0x0000000603007c0c */ /* 0x000fc8000bf01070 */
[----:B------:R-:W-:Y:S01]  /*0180*/  ISETP.LT.U32.AND P1, PT, R0, UR6, PT ;  /* 0x0000000600007c0c */ /* 0x000fe2000bf21070 */
[----:B------:R-:W-:Y:S01]  /*0190*/  IMAD.U32 R0, RZ, RZ, UR7 ;  /* 0x00000007ff007e24 */ /* 0x000fe2000f8e00ff */
[----:B------:R-:W-:Y:S02]  /*01a0*/  ISETP.GT.U32.AND.EX P0, PT, R2, RZ, PT, P0 ;  /* 0x000000ff0200720c */ /* 0x000fe40003f04100 */
[----:B-1----:R-:W-:Y:S02]  /*01b0*/  IADD3 R2, P2, P3, R6, UR4, R3 ;  /* 0x0000000406027c10 */ /* 0x002fe4000fb5e003 */
[----:B------:R-:W-:Y:S02]  /*01c0*/  ISETP.GT.U32.AND.EX P1, PT, R0, RZ, PT, P1 ;  /* 0x000000ff0000720c */ /* 0x000fe40003f24110 */
[----:B------:R-:W-:-:S07]  /*01d0*/  IADD3.X R3, PT, PT, R7, UR5, RZ, P2, P3 ;  /* 0x0000000507037c10 */ /* 0x000fce00097e64ff */
[----:B------:R0:W-:Y:S04]  /*01e0*/  @P0 STG.E.U8 desc[UR8][R2.64], R5 ;  /* 0x0000000502000986 */ /* 0x0001e8000c101108 */
[----:B------:R-:W-:Y:S05]  /*01f0*/  @!P1 EXIT ;  /* 0x000000000000994d */ /* 0x000fea0003800000 */
[----:B------:R-:W-:Y:S01]  /*0200*/  STG.E.U8 desc[UR8][R2.64+0x100], R5 ;  /* 0x0001000502007986 */ /* 0x000fe2000c101108 */
[----:B------:R-:W-:Y:S05]  /*0210*/  EXIT ;  /* 0x000000000000794d */ /* 0x000fea0003800000 */
.L_x_1375:
        /* <DEDUP_REMOVED lines=14> */
.L_x_1390:


//--------------------- .text._ZN3cub18CUB_300001_SM_10006detail11EmptyKernelIvEEvv --------------------------
	.section	.text._ZN3cub18CUB_300001_SM_10006detail11EmptyKernelIvEEvv,"ax",@progbits
	.align	128
        .global         _ZN3cub18CUB_300001_SM_10006detail11EmptyKernelIvEEvv
        .type           _ZN3cub18CUB_300001_SM_10006detail11EmptyKernelIvEEvv,@function
        .size           _ZN3cub18CUB_300001_SM_10006detail11EmptyKernelIvEEvv,(.L_x_1391 - _ZN3cub18CUB_300001_SM_10006detail11EmptyKernelIvEEvv)
        .other          _ZN3cub18CUB_300001_SM_10006detail11EmptyKernelIvEEvv,@"STO_CUDA_ENTRY STV_DEFAULT"
_ZN3cub18CUB_300001_SM_10006detail11EmptyKernelIvEEvv:
.text._ZN3cub18CUB_300001_SM_10006detail11EmptyKernelIvEEvv:
[----:B------:R-:W-:Y:S01]  /*0000*/  LDC R1, c[0x0][0x37c] ;  /* 0x0000df00ff017b82 */ /* 0x000fe20000000800 */
[----:B------:R-:W-:Y:S05]  /*0010*/  EXIT ;  /* 0x000000000000794d */ /* 0x000fea0003800000 */
.L_x_1376:
        /* <DEDUP_REMOVED lines=14> */
.L_x_1391:


//--------------------- .nv.shared._ZN3cub18CUB_300001_SM_10006detail4scan16DeviceScanKernelINS2_10policy_hubIiiim9comparar2E10Policy1000EN6thrust24THRUST_300001_SM_1000_NS6detail15normal_iteratorINS9_10device_ptrIiEEEESE_NS0_13ScanTileStateIiLb1EEES5_NS0_8NullTypeEmiLb0ESH_EEvT0_T1_T2_iT3_T4_T5_ --------------------------
	.section	.nv.shared._ZN3cub18CUB_300001_SM_10006detail4scan16DeviceScanKernelINS2_10policy_hubIiiim9comparar2E10Policy1000EN6thrust24THRUST_300001_SM_1000_NS6detail15normal_iteratorINS9_10device_ptrIiEEEESE_NS0_13ScanTileStateIiLb1EEES5_NS0_8NullTypeEmiLb0ESH_EEvT0_T1_T2_iT3_T4_T5_,"aw",@nobits
	.sectionflags	@""
	.align	16
.nv.shared._ZN3cub18CUB_300001_SM_10006detail4scan16DeviceScanKernelINS2_10policy_hubIiiim9comparar2E10Policy1000EN6thrust24THRUST_300001_SM_1000_NS6detail15normal_iteratorINS9_10device_ptrIiEEEESE_NS0_13ScanTileStateIiLb1EEES5_NS0_8NullTypeEmiLb0ESH_EEvT0_T1_T2_iT3_T4_T5_:
	.zero		8720


//--------------------- .nv.shared.reserved.0     --------------------------
	.section	.nv.shared.reserved.0,"aw",@nobits
	.weak		__nv_reservedSMEM_offset_0_alias
	.size		__nv_reservedSMEM_offset_0_alias, 0, 64
	.other		__nv_reservedSMEM_offset_0_alias,@"STO_CUDA_RESERVED_SHARED STV_DEFAULT"
__nv_reservedSMEM_offset_0_alias:
	.zero		0
	.zero		64


//--------------------- .nv.global                --------------------------
	.section	.nv.global,"aw",@nobits
.nv.global:
	.type		_ZN30_INTERNAL_291b7f8d_4_k_cu_main6thrust24THRUST_300001_SM_1000_NS3seqE,@object
	.size		_ZN30_INTERNAL_291b7f8d_4_k_cu_main6thrust24THRUST_300001_SM_1000_NS3seqE,(_ZN30_INTERNAL_291b7f8d_4_k_cu_main4cuda3std3__48in_placeE - _ZN30_INTERNAL_291b7f8d_4_k_cu_main6thrust24THRUST_300001_SM_1000_NS3seqE)
_ZN30_INTERNAL_291b7f8d_4_k_cu_main6thrust24THRUST_300001_SM_1000_NS3seqE:
	.zero		1
	.type		_ZN30_INTERNAL_291b7f8d_4_k_cu_main4cuda3std3__48in_placeE,@object
	.size		_ZN30_INTERNAL_291b7f8d_4_k_cu_main4cuda3std3__48in_placeE,(_ZN30_INTERNAL_291b7f8d_4_k_cu_main4cuda3std6ranges3__45__cpo4sizeE - _ZN30_INTERNAL_291b7f8d_4_k_cu_main4cuda3std3__48in_placeE)
_ZN30_INTERNAL_291b7f8d_4_k_cu_main4cuda3std3__48in_placeE:
	.zero		1
	.type		_ZN30_INTERNAL_291b7f8d_4_k_cu_main4cuda3std6ranges3__45__cpo4sizeE,@object
	.size		_ZN30_INTERNAL_291b7f8d_4_k_cu_main4cuda3std6ranges3__45__cpo4sizeE,(_ZN30_INTERNAL_291b7f8d_4_k_cu_main6thrust24THRUST_300001_SM_1000_NS12placeholders2_3E - _ZN30_INTERNAL_291b7f8d_4_k_cu_main4cuda3std6ranges3__45__cpo4sizeE)
_ZN30_INTERNAL_291b7f8d_4_k_cu_main4cuda3std6ranges3__45__cpo4sizeE:
	.zero		1
	.type		_ZN30_INTERNAL_291b7f8d_4_k_cu_main6thrust24THRUST_300001_SM_1000_NS12placeholders2_3E,@object
	.size		_ZN30_INTERNAL_291b7f8d_4_k_cu_main6thrust24THRUST_300001_SM_1000_NS12placeholders2_3E,(_ZN30_INTERNAL_291b7f8d_4_k_cu_main4cuda3std3__45__cpo6cbeginE - _ZN30_INTERNAL_291b7f8d_4_k_cu_main6thrust24THRUST_300001_SM_1000_NS12placeholders2_3E)
_ZN30_INTERNAL_291b7f8d_4_k_cu_main6thrust24THRUST_300001_SM_1000_NS12placeholders2_3E:
	.zero		1
	.type		_ZN30_INTERNAL_291b7f8d_4_k_cu_main4cuda3std3__45__cpo6cbeginE,@object
	.size		_ZN30_INTERNAL_291b7f8d_4_k_cu_main4cuda3std3__45__cpo6cbeginE,(_ZN30_INTERNAL_291b7f8d_4_k_cu_main4cuda3std6ranges3__45__cpo6cbeginE - _ZN30_INTERNAL_291b7f8d_4_k_cu_main4cuda3std3__45__cpo6cbeginE)
_ZN30_INTERNAL_291b7f8d_4_k_cu_main4cuda3std3__45__cpo6cbeginE:
	.zero		1
	.type		_ZN30_INTERNAL_291b7f8d_4_k_cu_main4cuda3std6ranges3__45__cpo6cbeginE,@object
	.size		_ZN30_INTERNAL_291b7f8d_4_k_cu_main4cuda3std6ranges3__45__cpo6cbeginE,(_ZN30_INTERNAL_291b7f8d_4_k_cu_main6thrust24THRUST_300001_SM_1000_NS12placeholders2_7E - _ZN30_INTERNAL_291b7f8d_4_k_cu_main4cuda3std6ranges3__45__cpo6cbeginE)
_ZN30_INTERNAL_291b7f8d_4_k_cu_main4cuda3std6ranges3__45__cpo6cbeginE:
	.zero		1
	.type		_ZN30_INTERNAL_291b7f8d_4_k_cu_main6thrust24THRUST_300001_SM_1000_NS12placeholders2_7E,@object
	.size		_ZN30_INTERNAL_291b7f8d_4_k_cu_main6thrust24THRUST_300001_SM_1000_NS12placeholders2_7E,(_ZN30_INTERNAL_291b7f8d_4_k_cu_main4cuda3std3__45__cpo7crbeginE - _ZN30_INTERNAL_291b7f8d_4_k_cu_main6thrust24THRUST_300001_SM_1000_NS12placeholders2_7E)
_ZN30_INTERNAL_291b7f8d_4_k_cu_main6thrust24THRUST_300001_SM_1000_NS12placeholders2_7E:
	.zero		1
	.type		_ZN30_INTERNAL_291b7f8d_4_k_cu_main4cuda3std3__45__cpo7crbeginE,@object
	.size		_ZN30_INTERNAL_291b7f8d_4_k_cu_main4cuda3std3__45__cpo7crbeginE,(_ZN30_INTERNAL_291b7f8d_4_k_cu_main4cuda3std6ranges3__45__cpo4nextE - _ZN30_INTERNAL_291b7f8d_4_k_cu_main4cuda3std3__45__cpo7crbeginE)
_ZN30_INTERNAL_291b7f8d_4_k_cu_main4cuda3std3__45__cpo7crbeginE:
	.zero		1
	.type		_ZN30_INTERNAL_291b7f8d_4_k_cu_main4cuda3std6ranges3__45__cpo4nextE,@object
	.size		_ZN30_INTERNAL_291b7f8d_4_k_cu_main4cuda3std6ranges3__45__cpo4nextE,(_ZN30_INTERNAL_291b7f8d_4_k_cu_main4cuda3std6ranges3__45__cpo4swapE - _ZN30_INTERNAL_291b7f8d_4_k_cu_main4cuda3std6ranges3__45__cpo4nextE)
_ZN30_INTERNAL_291b7f8d_4_k_cu_main4cuda3std6ranges3__45__cpo4nextE:
	.zero		1
	.type		_ZN30_INTERNAL_291b7f8d_4_k_cu_main4cuda3std6ranges3__45__cpo4swapE,@object
	.size		_ZN30_INTERNAL_291b7f8d_4_k_cu_main4cuda3std6ranges3__45__cpo4swapE,(_ZN30_INTERNAL_291b7f8d_4_k_cu_main6thrust24THRUST_300001_SM_1000_NS8cuda_cub10par_nosyncE - _ZN30_INTERNAL_291b7f8d_4_k_cu_main4cuda3std6ranges3__45__cpo4swapE)
_ZN30_INTERNAL_291b7f8d_4_k_cu_main4cuda3std6ranges3__45__cpo4swapE:
	.zero		1
	.type		_ZN30_INTERNAL_291b7f8d_4_k_cu_main6thrust24THRUST_300001_SM_1000_NS8cuda_cub10par_nosyncE,@object
	.size		_ZN30_INTERNAL_291b7f8d_4_k_cu_main6thrust24THRUST_300001_SM_1000_NS8cuda_cub10par_nosyncE,(_ZN30_INTERNAL_291b7f8d_4_k_cu_main6thrust24THRUST_300001_SM_1000_NS12placeholders2_9E - _ZN30_INTERNAL_291b7f8d_4_k_cu_main6thrust24THRUST_300001_SM_1000_NS8cuda_cub10par_nosyncE)
_ZN30_INTERNAL_291b7f8d_4_k_cu_main6thrust24THRUST_300001_SM_1000_NS8cuda_cub10par_nosyncE:
	.zero		1
	.type		_ZN30_INTERNAL_291b7f8d_4_k_cu_main6thrust24THRUST_300001_SM_1000_NS12placeholders2_9E,@object
	.size		_ZN30_INTERNAL_291b7f8d_4_k_cu_main6thrust24THRUST_300001_SM_1000_NS12placeholders2_9E,(_ZN30_INTERNAL_291b7f8d_4_k_cu_main4cuda3std3__432_GLOBAL__N__291b7f8d_4_k_cu_main6ignoreE - _ZN30_INTERNAL_291b7f8d_4_k_cu_main6thrust24THRUST_300001_SM_1000_NS12placeholders2_9E)
_ZN30_INTERNAL_291b7f8d_4_k_cu_main6thrust24THRUST_300001_SM_1000_NS12placeholders2_9E:
	.zero		1
	.type		_ZN30_INTERNAL_291b7f8d_4_k_cu_main4cuda3std3__432_GLOBAL__N__291b7f8d_4_k_cu_main6ignoreE,@object
	.size		_ZN30_INTERNAL_291b7f8d_4_k_cu_main4cuda3std3__432_GLOBAL__N__291b7f8d_4_k_cu_main6ignoreE,(_ZN30_INTERNAL_291b7f8d_4_k_cu_main4cuda3std6ranges3__45__cpo4dataE - _ZN30_INTERNAL_291b7f8d_4_k_cu_main4cuda3std3__432_GLOBAL__N__291b7f8d_4_k_cu_main6ignoreE)
_ZN30_INTERNAL_291b7f8d_4_k_cu_main4cuda3std3__432_GLOBAL__N__291b7f8d_4_k_cu_main6ignoreE:
	.zero		1
	.type		_ZN30_INTERNAL_291b7f8d_4_k_cu_main4cuda3std6ranges3__45__cpo4dataE,@object
	.size		_ZN30_INTERNAL_291b7f8d_4_k_cu_main4cuda3std6ranges3__45__cpo4dataE,(_ZN30_INTERNAL_291b7f8d_4_k_cu_main6thrust24THRUST_300001_SM_1000_NS12placeholders2_1E - _ZN30_INTERNAL_291b7f8d_4_k_cu_main4cuda3std6ranges3__45__cpo4dataE)
_ZN30_INTERNAL_291b7f8d_4_k_cu_main4cuda3std6ranges3__45__cpo4dataE:
	.zero		1
	.type		_ZN30_INTERNAL_291b7f8d_4_k_cu_main6thrust24THRUST_300001_SM_1000_NS12placeholders2_1E,@object
	.size		_ZN30_INTERNAL_291b7f8d_4_k_cu_main6thrust24THRUST_300001_SM_1000_NS12placeholders2_1E,(_ZN30_INTERNAL_291b7f8d_4_k_cu_main4cuda3std3__45__cpo5beginE - _ZN30_INTERNAL_291b7f8d_4_k_cu_main6thrust24THRUST_300001_SM_1000_NS12placeholders2_1E)
_ZN30_INTERNAL_291b7f8d_4_k_cu_main6thrust24THRUST_300001_SM_1000_NS12placeholders2_1E:
	.zero		1
	.type		_ZN30_INTERNAL_291b7f8d_4_k_cu_main4cuda3std3__45__cpo5beginE,@object
	.size		_ZN30_INTERNAL_291b7f8d_4_k_cu_main4cuda3std3__45__cpo5beginE,(_ZN30_INTERNAL_291b7f8d_4_k_cu_main4cuda3std6ranges3__45__cpo5beginE - _ZN30_INTERNAL_291b7f8d_4_k_cu_main4cuda3std3__45__cpo5beginE)
_ZN30_INTERNAL_291b7f8d_4_k_cu_main4cuda3std3__45__cpo5beginE:
	.zero		1
	.type		_ZN30_INTERNAL_291b7f8d_4_k_cu_main4cuda3std6ranges3__45__cpo5beginE,@object
	.size		_ZN30_INTERNAL_291b7f8d_4_k_cu_main4cuda3std6ranges3__45__cpo5beginE,(_ZN30_INTERNAL_291b7f8d_4_k_cu_main6thrust24THRUST_300001_SM_1000_NS12placeholders2_5E - _ZN30_INTERNAL_291b7f8d_4_k_cu_main4cuda3std6ranges3__45__cpo5beginE)
_ZN30_INTERNAL_291b7f8d_4_k_cu_main4cuda3std6ranges3__45__cpo5beginE:
	.zero		1
	.type		_ZN30_INTERNAL_291b7f8d_4_k_cu_main6thrust24THRUST_300001_SM_1000_NS12placeholders2_5E,@object
	.size		_ZN30_INTERNAL_291b7f8d_4_k_cu_main6thrust24THRUST_300001_SM_1000_NS12placeholders2_5E,(_ZN30_INTERNAL_291b7f8d_4_k_cu_main4cuda3std3__45__cpo6rbeginE - _ZN30_INTERNAL_291b7f8d_4_k_cu_main6thrust24THRUST_300001_SM_1000_NS12placeholders2_5E)
_ZN30_INTERNAL_291b7f8d_4_k_cu_main6thrust24THRUST_300001_SM_1000_NS12placeholders2_5E:
	.zero		1
	.type		_ZN30_INTERNAL_291b7f8d_4_k_cu_main4cuda3std3__45__cpo6rbeginE,@object
	.size		_ZN30_INTERNAL_291b7f8d_4_k_cu_main4cuda3std3__45__cpo6rbeginE,(_ZN30_INTERNAL_291b7f8d_4_k_cu_main4cuda3std6ranges3__45__cpo7advanceE - _ZN30_INTERNAL_291b7f8d_4_k_cu_main4cuda3std3__45__cpo6rbeginE)
_ZN30_INTERNAL_291b7f8d_4_k_cu_main4cuda3std3__45__cpo6rbeginE:
	.zero		1
	.type		_ZN30_INTERNAL_291b7f8d_4_k_cu_main4cuda3std6ranges3__45__cpo7advanceE,@object
	.size		_ZN30_INTERNAL_291b7f8d_4_k_cu_main4cuda3std6ranges3__45__cpo7advanceE,(_ZN30_INTERNAL_291b7f8d_4_k_cu_main4cuda3std3__47nulloptE - _ZN30_INTERNAL_291b7f8d_4_k_cu_main4cuda3std6ranges3__45__cpo7advanceE)
_ZN30_INTERNAL_291b7f8d_4_k_cu_main4cuda3std6ranges3__45__cpo7advanceE:
	.zero		1
	.type		_ZN30_INTERNAL_291b7f8d_4_k_cu_main4cuda3std3__47nulloptE,@object
	.size		_ZN30_INTERNAL_291b7f8d_4_k_cu_main4cuda3std3__47nulloptE,(_ZN30_INTERNAL_291b7f8d_4_k_cu_main4cuda3std6ranges3__45__cpo8distanceE - _ZN30_INTERNAL_291b7f8d_4_k_cu_main4cuda3std3__47nulloptE)
_ZN30_INTERNAL_291b7f8d_4_k_cu_main4cuda3std3__47nulloptE:
	.zero		1
	.type		_ZN30_INTERNAL_291b7f8d_4_k_cu_main4cuda3std6ranges3__45__cpo8distanceE,@object
	.size		_ZN30_INTERNAL_291b7f8d_4_k_cu_main4cuda3std6ranges3__45__cpo8distanceE,(_ZN30_INTERNAL_291b7f8d_4_k_cu_main6thrust24THRUST_300001_SM_1000_NS12placeholders3_10E - _ZN30_INTERNAL_291b7f8d_4_k_cu_main4cuda3std6ranges3__45__cpo8distanceE)
_ZN30_INTERNAL_291b7f8d_4_k_cu_main4cuda3std6ranges3__45__cpo8distanceE:
	.zero		1
	.type		_ZN30_INTERNAL_291b7f8d_4_k_cu_main6thrust24THRUST_300001_SM_1000_NS12placeholders3_10E,@object
	.size		_ZN30_INTERNAL_291b7f8d_4_k_cu_main6thrust24THRUST_300001_SM_1000_NS12placeholders3_10E,(_ZN30_INTERNAL_291b7f8d_4_k_cu_main4cuda3std3__419piecewise_constructE - _ZN30_INTERNAL_291b7f8d_4_k_cu_main6thrust24THRUST_300001_SM_1000_NS12placeholders3_10E)
_ZN30_INTERNAL_291b7f8d_4_k_cu_main6thrust24THRUST_300001_SM_1000_NS12placeholders3_10E:
	.zero		1
	.type		_ZN30_INTERNAL_291b7f8d_4_k_cu_main4cuda3std3__419piecewise_constructE,@object
	.size		_ZN30_INTERNAL_291b7f8d_4_k_cu_main4cuda3std3__419piecewise_constructE,(_ZN30_INTERNAL_291b7f8d_4_k_cu_main4cuda3std6ranges3__45__cpo5cdataE - _ZN30_INTERNAL_291b7f8d_4_k_cu_main4cuda3std3__419piecewise_constructE)
_ZN30_INTERNAL_291b7f8d_4_k_cu_main4cuda3std3__419piecewise_constructE:
	.zero		1
	.type		_ZN30_INTERNAL_291b7f8d_4_k_cu_main4cuda3std6ranges3__45__cpo5cdataE,@object
	.size		_ZN30_INTERNAL_291b7f8d_4_k_cu_main4cuda3std6ranges3__45__cpo5cdataE,(_ZN30_INTERNAL_291b7f8d_4_k_cu_main6thrust24THRUST_300001_SM_1000_NS12placeholders2_2E - _ZN30_INTERNAL_291b7f8d_4_k_cu_main4cuda3std6ranges3__45__cpo5cdataE)
_ZN30_INTERNAL_291b7f8d_4_k_cu_main4cuda3std6ranges3__45__cpo5cdataE:
	.zero		1
	.type		_ZN30_INTERNAL_291b7f8d_4_k_cu_main6thrust24THRUST_300001_SM_1000_NS12placeholders2_2E,@object
	.size		_ZN30_INTERNAL_291b7f8d_4_k_cu_main6thrust24THRUST_300001_SM_1000_NS12placeholders2_2E,(_ZN30_INTERNAL_291b7f8d_4_k_cu_main4cuda3std3__45__cpo3endE - _ZN30_INTERNAL_291b7f8d_4_k_cu_main6thrust24THRUST_300001_SM_1000_NS12placeholders2_2E)
_ZN30_INTERNAL_291b7f8d_4_k_cu_main6thrust24THRUST_300001_SM_1000_NS12placeholders2_2E:
	.zero		1
	.type		_ZN30_INTERNAL_291b7f8d_4_k_cu_main4cuda3std3__45__cpo3endE,@object
	.size		_ZN30_INTERNAL_291b7f8d_4_k_cu_main4cuda3std3__45__cpo3endE,(_ZN30_INTERNAL_291b7f8d_4_k_cu_main4cuda3std6ranges3__45__cpo3endE - _ZN30_INTERNAL_291b7f8d_4_k_cu_main4cuda3std3__45__cpo3endE)
_ZN30_INTERNAL_291b7f8d_4_k_cu_main4cuda3std3__45__cpo3endE:
	.zero		1
	.type		_ZN30_INTERNAL_291b7f8d_4_k_cu_main4cuda3std6ranges3__45__cpo3endE,@object
	.size		_ZN30_INTERNAL_291b7f8d_4_k_cu_main4cuda3std6ranges3__45__cpo3endE,(_ZN30_INTERNAL_291b7f8d_4_k_cu_main6thrust24THRUST_300001_SM_1000_NS12placeholders2_6E - _ZN30_INTERNAL_291b7f8d_4_k_cu_main4cuda3std6ranges3__45__cpo3endE)
_ZN30_INTERNAL_291b7f8d_4_k_cu_main4cuda3std6ranges3__45__cpo3endE:
	.zero		1
	.type		_ZN30_INTERNAL_291b7f8d_4_k_cu_main6thrust24THRUST_300001_SM_1000_NS12placeholders2_6E,@object
	.size		_ZN30_INTERNAL_291b7f8d_4_k_cu_main6thrust24THRUST_300001_SM_1000_NS12placeholders2_6E,(_ZN30_INTERNAL_291b7f8d_4_k_cu_main4cuda3std3__45__cpo4rendE - _ZN30_INTERNAL_291b7f8d_4_k_cu_main6thrust24THRUST_300001_SM_1000_NS12placeholders2_6E)
_ZN30_INTERNAL_291b7f8d_4_k_cu_main6thrust24THRUST_300001_SM_1000_NS12placeholders2_6E:
	.zero		1
	.type		_ZN30_INTERNAL_291b7f8d_4_k_cu_main4cuda3std3__45__cpo4rendE,@object
	.size		_ZN30_INTERNAL_291b7f8d_4_k_cu_main4cuda3std3__45__cpo4rendE,(_ZN30_INTERNAL_291b7f8d_4_k_cu_main4cuda3std6ranges3__45__cpo9iter_swapE - _ZN30_INTERNAL_291b7f8d_4_k_cu_main4cuda3std3__45__cpo4rendE)
_ZN30_INTERNAL_291b7f8d_4_k_cu_main4cuda3std3__45__cpo4rendE:
	.zero		1
	.type		_ZN30_INTERNAL_291b7f8d_4_k_cu_main4cuda3std6ranges3__45__cpo9iter_swapE,@object
	.size		_ZN30_INTERNAL_291b7f8d_4_k_cu_main4cuda3std6ranges3__45__cpo9iter_swapE,(_ZN30_INTERNAL_291b7f8d_4_k_cu_main4cuda3std3__48unexpectE - _ZN30_INTERNAL_291b7f8d_4_k_cu_main4cuda3std6ranges3__45__cpo9iter_swapE)
_ZN30_INTERNAL_291b7f8d_4_k_cu_main4cuda3std6ranges3__45__cpo9iter_swapE:
	.zero		1
	.type		_ZN30_INTERNAL_291b7f8d_4_k_cu_main4cuda3std3__48unexpectE,@object
	.size		_ZN30_INTERNAL_291b7f8d_4_k_cu_main4cuda3std3__48unexpectE,(_ZN30_INTERNAL_291b7f8d_4_k_cu_main6thrust24THRUST_300001_SM_1000_NS8cuda_cub3parE - _ZN30_INTERNAL_291b7f8d_4_k_cu_main4cuda3std3__48unexpectE)
_ZN30_INTERNAL_291b7f8d_4_k_cu_main4cuda3std3__48unexpectE:
	.zero		1
	.type		_ZN30_INTERNAL_291b7f8d_4_k_cu_main6thrust24THRUST_300001_SM_1000_NS8cuda_cub3parE,@object
	.size		_ZN30_INTERNAL_291b7f8d_4_k_cu_main6thrust24THRUST_300001_SM_1000_NS8cuda_cub3parE,(_ZN30_INTERNAL_291b7f8d_4_k_cu_main6thrust24THRUST_300001_SM_1000_NS12placeholders2_4E - _ZN30_INTERNAL_291b7f8d_4_k_cu_main6thrust24THRUST_300001_SM_1000_NS8cuda_cub3parE)
_ZN30_INTERNAL_291b7f8d_4_k_cu_main6thrust24THRUST_300001_SM_1000_NS8cuda_cub3parE:
	.zero		1
	.type		_ZN30_INTERNAL_291b7f8d_4_k_cu_main6thrust24THRUST_300001_SM_1000_NS12placeholders2_4E,@object
	.size		_ZN30_INTERNAL_291b7f8d_4_k_cu_main6thrust24THRUST_300001_SM_1000_NS12placeholders2_4E,(_ZN30_INTERNAL_291b7f8d_4_k_cu_main4cuda3std3__45__cpo4cendE - _ZN30_INTERNAL_291b7f8d_4_k_cu_main6thrust24THRUST_300001_SM_1000_NS12placeholders2_4E)
_ZN30_INTERNAL_291b7f8d_4_k_cu_main6thrust24THRUST_300001_SM_1000_NS12placeholders2_4E:
	.zero		1
	.type		_ZN30_INTERNAL_291b7f8d_4_k_cu_main4cuda3std3__45__cpo4cendE,@object
	.size		_ZN30_INTERNAL_291b7f8d_4_k_cu_main4cuda3std3__45__cpo4cendE,(_ZN30_INTERNAL_291b7f8d_4_k_cu_main4cuda3std6ranges3__45__cpo4cendE - _ZN30_INTERNAL_291b7f8d_4_k_cu_main4cuda3std3__45__cpo4cendE)
_ZN30_INTERNAL_291b7f8d_4_k_cu_main4cuda3std3__45__cpo4cendE:
	.zero		1
	.type		_ZN30_INTERNAL_291b7f8d_4_k_cu_main4cuda3std6ranges3__45__cpo4cendE,@object
	.size		_ZN30_INTERNAL_291b7f8d_4_k_cu_main4cuda3std6ranges3__45__cpo4cendE,(_ZN30_INTERNAL_291b7f8d_4_k_cu_main4cuda3std3__420unreachable_sentinelE - _ZN30_INTERNAL_291b7f8d_4_k_cu_main4cuda3std6ranges3__45__cpo4cendE)
_ZN30_INTERNAL_291b7f8d_4_k_cu_main4cuda3std6ranges3__45__cpo4cendE:
	.zero		1
	.type		_ZN30_INTERNAL_291b7f8d_4_k_cu_main4cuda3std3__420unreachable_sentinelE,@object
	.size		_ZN30_INTERNAL_291b7f8d_4_k_cu_main4cuda3std3__420unreachable_sentinelE,(_ZN30_INTERNAL_291b7f8d_4_k_cu_main4cuda3std6ranges3__45__cpo5ssizeE - _ZN30_INTERNAL_291b7f8d_4_k_cu_main4cuda3std3__420unreachable_sentinelE)
_ZN30_INTERNAL_291b7f8d_4_k_cu_main4cuda3std3__420unreachable_sentinelE:
	.zero		1
	.type		_ZN30_INTERNAL_291b7f8d_4_k_cu_main4cuda3std6ranges3__45__cpo5ssizeE,@object
	.size		_ZN30_INTERNAL_291b7f8d_4_k_cu_main4cuda3std6ranges3__45__cpo5ssizeE,(_ZN30_INTERNAL_291b7f8d_4_k_cu_main6thrust24THRUST_300001_SM_1000_NS12placeholders2_8E - _ZN30_INTERNAL_291b7f8d_4_k_cu_main4cuda3std6ranges3__45__cpo5ssizeE)
_ZN30_INTERNAL_291b7f8d_4_k_cu_main4cuda3std6ranges3__45__cpo5ssizeE:
	.zero		1
	.type		_ZN30_INTERNAL_291b7f8d_4_k_cu_main6thrust24THRUST_300001_SM_1000_NS12placeholders2_8E,@object
	.size		_ZN30_INTERNAL_291b7f8d_4_k_cu_main6thrust24THRUST_300001_SM_1000_NS12placeholders2_8E,(_ZN30_INTERNAL_291b7f8d_4_k_cu_main4cuda3std3__45__cpo5crendE - _ZN30_INTERNAL_291b7f8d_4_k_cu_main6thrust24THRUST_300001_SM_1000_NS12placeholders2_8E)
_ZN30_INTERNAL_291b7f8d_4_k_cu_main6thrust24THRUST_300001_SM_1000_NS12placeholders2_8E:
	.zero		1
	.type		_ZN30_INTERNAL_291b7f8d_4_k_cu_main4cuda3std3__45__cpo5crendE,@object
	.size		_ZN30_INTERNAL_291b7f8d_4_k_cu_main4cuda3std3__45__cpo5crendE,(_ZN30_INTERNAL_291b7f8d_4_k_cu_main4cuda3std6ranges3__45__cpo4prevE - _ZN30_INTERNAL_291b7f8d_4_k_cu_main4cuda3std3__45__cpo5crendE)
_ZN30_INTERNAL_291b7f8d_4_k_cu_main4cuda3std3__45__cpo5crendE:
	.zero		1
	.type		_ZN30_INTERNAL_291b7f8d_4_k_cu_main4cuda3std6ranges3__45__cpo4prevE,@object
	.size		_ZN30_INTERNAL_291b7f8d_4_k_cu_main4cuda3std6ranges3__45__cpo4prevE,(_ZN30_INTERNAL_291b7f8d_4_k_cu_main4cuda3std6ranges3__45__cpo9iter_moveE - _ZN30_INTERNAL_291b7f8d_4_k_cu_main4cuda3std6ranges3__45__cpo4prevE)
_ZN30_INTERNAL_291b7f8d_4_k_cu_main4cuda3std6ranges3__45__cpo4prevE:
	.zero		1
	.type		_ZN30_INTERNAL_291b7f8d_4_k_cu_main4cuda3std6ranges3__45__cpo9iter_moveE,@object
	.size		_ZN30_INTERNAL_291b7f8d_4_k_cu_main4cuda3std6ranges3__45__cpo9iter_moveE,(_ZN30_INTERNAL_291b7f8d_4_k_cu_main6thrust24THRUST_300001_SM_1000_NS6system6detail10sequential3seqE - _ZN30_INTERNAL_291b7f8d_4_k_cu_main4cuda3std6ranges3__45__cpo9iter_moveE)
_ZN30_INTERNAL_291b7f8d_4_k_cu_main4cuda3std6ranges3__45__cpo9iter_moveE:
	.zero		1
	.type		_ZN30_INTERNAL_291b7f8d_4_k_cu_main6thrust24THRUST_300001_SM_1000_NS6system6detail10sequential3seqE,@object
	.size		_ZN30_INTERNAL_291b7f8d_4_k_cu_main6thrust24THRUST_300001_SM_1000_NS6system6detail10sequential3seqE,(.L_31 - _ZN30_INTERNAL_291b7f8d_4_k_cu_main6thrust24THRUST_300001_SM_1000_NS6system6detail10sequential3seqE)
_ZN30_INTERNAL_291b7f8d_4_k_cu_main6thrust24THRUST_300001_SM_1000_NS6system6detail10sequential3seqE:
	.zero		1
.L_31:


//--------------------- .nv.shared._ZN3cub18CUB_300001_SM_10006detail4scan16DeviceScanKernelINS2_10policy_hubIiiij9comparar2E10Policy1000EN6thrust24THRUST_300001_SM_1000_NS6detail15normal_iteratorINS9_10device_ptrIiEEEESE_NS0_13ScanTileStateIiLb1EEES5_NS0_8NullTypeEjiLb0ESH_EEvT0_T1_T2_iT3_T4_T5_ --------------------------
	.section	.nv.shared._ZN3cub18CUB_300001_SM_10006detail4scan16DeviceScanKernelINS2_10policy_hubIiiij9comparar2E10Policy1000EN6thrust24THRUST_300001_SM_1000_NS6detail15normal_iteratorINS9_10device_ptrIiEEEESE_NS0_13ScanTileStateIiLb1EEES5_NS0_8NullTypeEjiLb0ESH_EEvT0_T1_T2_iT3_T4_T5_,"aw",@nobits
	.sectionflags	@""
	.align	16
.nv.shared._ZN3cub18CUB_300001_SM_10006detail4scan16DeviceScanKernelINS2_10policy_hubIiiij9comparar2E10Policy1000EN6thrust24THRUST_300001_SM_1000_NS6detail15normal_iteratorINS9_10device_ptrIiEEEESE_NS0_13ScanTileStateIiLb1EEES5_NS0_8NullTypeEjiLb0ESH_EEvT0_T1_T2_iT3_T4_T5_:
	.zero		8720


//--------------------- .nv.shared._ZN3cub18CUB_300001_SM_10006detail6reduce28DeviceReduceSingleTileKernelINS2_10policy_hubIiyN4cuda3__47maximumIiEEE10Policy1000EPiSB_iS8_iiNS5_3std3__410__identityEEEvT0_T1_T2_T3_T4_T6_ --------------------------
	.section	.nv.shared._ZN3cub18CUB_300001_SM_10006detail6reduce28DeviceReduceSingleTileKernelINS2_10policy_hubIiyN4cuda3__47maximumIiEEE10Policy1000EPiSB_iS8_iiNS5_3std3__410__identityEEEvT0_T1_T2_T3_T4_T6_,"aw",@nobits
	.sectionflags	@""
	.align	4
.nv.shared._ZN3cub18CUB_300001_SM_10006detail6reduce28DeviceReduceSingleTileKernelINS2_10policy_hubIiyN4cuda3__47maximumIiEEE10Policy1000EPiSB_iS8_iiNS5_3std3__410__identityEEEvT0_T1_T2_T3_T4_T6_:
	.zero		1068


//--------------------- .nv.shared._ZN3cub18CUB_300001_SM_10006detail6reduce18DeviceReduceKernelINS2_10policy_hubIiyN4cuda3__47maximumIiEEE10Policy1000EN6thrust24THRUST_300001_SM_1000_NS6detail15normal_iteratorINSC_10device_ptrIiEEEEyS8_iNS5_3std3__410__identityEEEvT0_PT3_T1_NS0_13GridEvenShareISO_EET2_T4_ --------------------------
	.section	.nv.shared._ZN3cub18CUB_300001_SM_10006detail6reduce18DeviceReduceKernelINS2_10policy_hubIiyN4cuda3__47maximumIiEEE10Policy1000EN6thrust24THRUST_300001_SM_1000_NS6detail15normal_iteratorINSC_10device_ptrIiEEEEyS8_iNS5_3std3__410__identityEEEvT0_PT3_T1_NS0_13GridEvenShareISO_EET2_T4_,"aw",@nobits
	.sectionflags	@""
	.align	4
.nv.shared._ZN3cub18CUB_300001_SM_10006detail6reduce18DeviceReduceKernelINS2_10policy_hubIiyN4cuda3__47maximumIiEEE10Policy1000EN6thrust24THRUST_300001_SM_1000_NS6detail15normal_iteratorINSC_10device_ptrIiEEEEyS8_iNS5_3std3__410__identityEEEvT0_PT3_T1_NS0_13GridEvenShareISO_EET2_T4_:
	.zero		1068


//--------------------- .nv.shared._ZN3cub18CUB_300001_SM_10006detail6reduce28DeviceReduceSingleTileKernelINS2_10policy_hubIiyN4cuda3__47maximumIiEEE10Policy1000EN6thrust24THRUST_300001_SM_1000_NS6detail15normal_iteratorINSC_10device_ptrIiEEEEPiyS8_iiNS5_3std3__410__identityEEEvT0_T1_T2_T3_T4_T6_ --------------------------
	.section	.nv.shared._ZN3cub18CUB_300001_SM_10006detail6reduce28DeviceReduceSingleTileKernelINS2_10policy_hubIiyN4cuda3__47maximumIiEEE10Policy1000EN6thrust24THRUST_300001_SM_1000_NS6detail15normal_iteratorINSC_10device_ptrIiEEEEPiyS8_iiNS5_3std3__410__identityEEEvT0_T1_T2_T3_T4_T6_,"aw",@nobits
	.sectionflags	@""
	.align	4
.nv.shared._ZN3cub18CUB_300001_SM_10006detail6reduce28DeviceReduceSingleTileKernelINS2_10policy_hubIiyN4cuda3__47maximumIiEEE10Policy1000EN6thrust24THRUST_300001_SM_1000_NS6detail15normal_iteratorINSC_10device_ptrIiEEEEPiyS8_iiNS5_3std3__410__identityEEEvT0_T1_T2_T3_T4_T6_:
	.zero		1068


//--------------------- .nv.shared._ZN3cub18CUB_300001_SM_10006detail6reduce28DeviceReduceSingleTileKernelINS2_10policy_hubIijN4cuda3__47maximumIiEEE10Policy1000EPiSB_iS8_iiNS5_3std3__410__identityEEEvT0_T1_T2_T3_T4_T6_ --------------------------
	.section	.nv.shared._ZN3cub18CUB_300001_SM_10006detail6reduce28DeviceReduceSingleTileKernelINS2_10policy_hubIijN4cuda3__47maximumIiEEE10Policy1000EPiSB_iS8_iiNS5_3std3__410__identityEEEvT0_T1_T2_T3_T4_T6_,"aw",@nobits
	.sectionflags	@""
	.align	4
.nv.shared._ZN3cub18CUB_300001_SM_10006detail6reduce28DeviceReduceSingleTileKernelINS2_10policy_hubIijN4cuda3__47maximumIiEEE10Policy1000EPiSB_iS8_iiNS5_3std3__410__identityEEEvT0_T1_T2_T3_T4_T6_:
	.zero		1068


//--------------------- .nv.shared._ZN3cub18CUB_300001_SM_10006detail6reduce18DeviceReduceKernelINS2_10policy_hubIijN4cuda3__47maximumIiEEE10Policy1000EN6thrust24THRUST_300001_SM_1000_NS6detail15normal_iteratorINSC_10device_ptrIiEEEEjS8_iNS5_3std3__410__identityEEEvT0_PT3_T1_NS0_13GridEvenShareISO_EET2_T4_ --------------------------
	.section	.nv.shared._ZN3cub18CUB_300001_SM_10006detail6reduce18DeviceReduceKernelINS2_10policy_hubIijN4cuda3__47maximumIiEEE10Policy1000EN6thrust24THRUST_300001_SM_1000_NS6detail15normal_iteratorINSC_10device_ptrIiEEEEjS8_iNS5_3std3__410__identityEEEvT0_PT3_T1_NS0_13GridEvenShareISO_EET2_T4_,"aw",@nobits
	.sectionflags	@""
	.align	4
.nv.shared._ZN3cub18CUB_300001_SM_10006detail6reduce18DeviceReduceKernelINS2_10policy_hubIijN4cuda3__47maximumIiEEE10Policy1000EN6thrust24THRUST_300001_SM_1000_NS6detail15normal_iteratorINSC_10device_ptrIiEEEEjS8_iNS5_3std3__410__identityEEEvT0_PT3_T1_NS0_13GridEvenShareISO_EET2_T4_:
	.zero		1068


//--------------------- .nv.shared._ZN3cub18CUB_300001_SM_10006detail6reduce28DeviceReduceSingleTileKernelINS2_10policy_hubIijN4cuda3__47maximumIiEEE10Policy1000EN6thrust24THRUST_300001_SM_1000_NS6detail15normal_iteratorINSC_10device_ptrIiEEEEPijS8_iiNS5_3std3__410__identityEEEvT0_T1_T2_T3_T4_T6_ --------------------------
	.section	.nv.shared._ZN3cub18CUB_300001_SM_10006detail6reduce28DeviceReduceSingleTileKernelINS2_10policy_hubIijN4cuda3__47maximumIiEEE10Policy1000EN6thrust24THRUST_300001_SM_1000_NS6detail15normal_iteratorINSC_10device_ptrIiEEEEPijS8_iiNS5_3std3__410__identityEEEvT0_T1_T2_T3_T4_T6_,"aw",@nobits
	.sectionflags	@""
	.align	4
.nv.shared._ZN3cub18CUB_300001_SM_10006detail6reduce28DeviceReduceSingleTileKernelINS2_10policy_hubIijN4cuda3__47maximumIiEEE10Policy1000EN6thrust24THRUST_300001_SM_1000_NS6detail15normal_iteratorINSC_10device_ptrIiEEEEPijS8_iiNS5_3std3__410__identityEEEvT0_T1_T2_T3_T4_T6_:
	.zero		1068


//--------------------- .nv.constant0._ZN3cub18CUB_300001_SM_10006detail4scan16DeviceScanKernelINS2_10policy_hubIiiim9comparar2E10Policy1000EN6thrust24THRUST_300001_SM_1000_NS6detail15normal_iteratorINS9_10device_ptrIiEEEESE_NS0_13ScanTileStateIiLb1EEES5_NS0_8NullTypeEmiLb0ESH_EEvT0_T1_T2_iT3_T4_T5_ --------------------------
	.section	.nv.constant0._ZN3cub18CUB_300001_SM_10006detail4scan16DeviceScanKernelINS2_10policy_hubIiiim9comparar2E10Policy1000EN6thrust24THRUST_300001_SM_1000_NS6detail15normal_iteratorINS9_10device_ptrIiEEEESE_NS0_13ScanTileStateIiLb1EEES5_NS0_8NullTypeEmiLb0ESH_EEvT0_T1_T2_iT3_T4_T5_,"a",@progbits
	.sectionflags	@""
	.align	4
.nv.constant0._ZN3cub18CUB_300001_SM_10006detail4scan16DeviceScanKernelINS2_10policy_hubIiiim9comparar2E10Policy1000EN6thrust24THRUST_300001_SM_1000_NS6detail15normal_iteratorINS9_10device_ptrIiEEEESE_NS0_13ScanTileStateIiLb1EEES5_NS0_8NullTypeEmiLb0ESH_EEvT0_T1_T2_iT3_T4_T5_:
	.zero		936


//--------------------- .nv.constant0._ZN3cub18CUB_300001_SM_10006detail4scan16DeviceScanKernelINS2_10policy_hubIiiij9comparar2E10Policy1000EN6thrust24THRUST_300001_SM_1000_NS6detail15normal_iteratorINS9_10device_ptrIiEEEESE_NS0_13ScanTileStateIiLb1EEES5_NS0_8NullTypeEjiLb0ESH_EEvT0_T1_T2_iT3_T4_T5_ --------------------------
	.section	.nv.constant0._ZN3cub18CUB_300001_SM_10006detail4scan16DeviceScanKernelINS2_10policy_hubIiiij9comparar2E10Policy1000EN6thrust24THRUST_300001_SM_1000_NS6detail15normal_iteratorINS9_10device_ptrIiEEEESE_NS0_13ScanTileStateIiLb1EEES5_NS0_8NullTypeEjiLb0ESH_EEvT0_T1_T2_iT3_T4_T5_,"a",@progbits
	.sectionflags	@""
	.align	4
.nv.constant0._ZN3cub18CUB_300001_SM_10006detail4scan16DeviceScanKernelINS2_10policy_hubIiiij9comparar2E10Policy1000EN6thrust24THRUST_300001_SM_1000_NS6detail15normal_iteratorINS9_10device_ptrIiEEEESE_NS0_13ScanTileStateIiLb1EEES5_NS0_8NullTypeEjiLb0ESH_EEvT0_T1_T2_iT3_T4_T5_:
	.zero		932


//--------------------- .nv.constant0._ZN3cub18CUB_300001_SM_10006detail4scan20DeviceScanInitKernelINS0_13ScanTileStateIiLb1EEEEEvT_i --------------------------
	.section	.nv.constant0._ZN3cub18CUB_300001_SM_10006detail4scan20DeviceScanInitKernelINS0_13ScanTileStateIiLb1EEEEEvT_i,"a",@progbits
	.sectionflags	@""
	.align	4
.nv.constant0._ZN3cub18CUB_300001_SM_10006detail4scan20DeviceScanInitKernelINS0_13ScanTileStateIiLb1EEEEEvT_i:
	.zero		908


//--------------------- .nv.constant0._ZN3cub18CUB_300001_SM_10006detail6reduce28DeviceReduceSingleTileKernelINS2_10policy_hubIiyN4cuda3__47maximumIiEEE10Policy1000EPiSB_iS8_iiNS5_3std3__410__identityEEEvT0_T1_T2_T3_T4_T6_ --------------------------
	.section	.nv.constant0._ZN3cub18CUB_300001_SM_10006detail6reduce28DeviceReduceSingleTileKernelINS2_10policy_hubIiyN4cuda3__47maximumIiEEE10Policy1000EPiSB_iS8_iiNS5_3std3__410__identityEEEvT0_T1_T2_T3_T4_T6_,"a",@progbits
	.sectionflags	@""
	.align	4
.nv.constant0._ZN3cub18CUB_300001_SM_10006detail6reduce28DeviceReduceSingleTileKernelINS2_10policy_hubIiyN4cuda3__47maximumIiEEE10Policy1000EPiSB_iS8_iiNS5_3std3__410__identityEEEvT0_T1_T2_T3_T4_T6_:
	.zero		925


//--------------------- .nv.constant0._ZN3cub18CUB_300001_SM_10006detail6reduce18DeviceReduceKernelINS2_10policy_hubIiyN4cuda3__47maximumIiEEE10Policy1000EN6thrust24THRUST_300001_SM_1000_NS6detail15normal_iteratorINSC_10device_ptrIiEEEEyS8_iNS5_3std3__410__identityEEEvT0_PT3_T1_NS0_13GridEvenShareISO_EET2_T4_ --------------------------
	.section	.nv.constant0._ZN3cub18CUB_300001_SM_10006detail6reduce18DeviceReduceKernelINS2_10policy_hubIiyN4cuda3__47maximumIiEEE10Policy1000EN6thrust24THRUST_300001_SM_1000_NS6detail15normal_iteratorINSC_10device_ptrIiEEEEyS8_iNS5_3std3__410__identityEEEvT0_PT3_T1_NS0_13GridEvenShareISO_EET2_T4_,"a",@progbits
	.sectionflags	@""
	.align	4
.nv.constant0._ZN3cub18CUB_300001_SM_10006detail6reduce18DeviceReduceKernelINS2_10policy_hubIiyN4cuda3__47maximumIiEEE10Policy1000EN6thrust24THRUST_300001_SM_1000_NS6detail15normal_iteratorINSC_10device_ptrIiEEEEyS8_iNS5_3std3__410__identityEEEvT0_PT3_T1_NS0_13GridEvenShareISO_EET2_T4_:
	.zero		994


//--------------------- .nv.constant0._ZN3cub18CUB_300001_SM_10006detail6reduce28DeviceReduceSingleTileKernelINS2_10policy_hubIiyN4cuda3__47maximumIiEEE10Policy1000EN6thrust24THRUST_300001_SM_1000_NS6detail15normal_iteratorINSC_10device_ptrIiEEEEPiyS8_iiNS5_3std3__410__identityEEEvT0_T1_T2_T3_T4_T6_ --------------------------
	.section	.nv.constant0._ZN3cub18CUB_300001_SM_10006detail6reduce28DeviceReduceSingleTileKernelINS2_10policy_hubIiyN4cuda3__47maximumIiEEE10Policy1000EN6thrust24THRUST_300001_SM_1000_NS6detail15normal_iteratorINSC_10device_ptrIiEEEEPiyS8_iiNS5_3std3__410__identityEEEvT0_T1_T2_T3_T4_T6_,"a",@progbits
	.sectionflags	@""
	.align	4
.nv.constant0._ZN3cub18CUB_300001_SM_10006detail6reduce28DeviceReduceSingleTileKernelINS2_10policy_hubIiyN4cuda3__47maximumIiEEE10Policy1000EN6thrust24THRUST_300001_SM_1000_NS6detail15normal_iteratorINSC_10device_ptrIiEEEEPiyS8_iiNS5_3std3__410__identityEEEvT0_T1_T2_T3_T4_T6_:
	.zero		929


//--------------------- .nv.constant0._ZN3cub18CUB_300001_SM_10006detail6reduce28DeviceReduceSingleTileKernelINS2_10policy_hubIijN4cuda3__47maximumIiEEE10Policy1000EPiSB_iS8_iiNS5_3std3__410__identityEEEvT0_T1_T2_T3_T4_T6_ --------------------------
	.section	.nv.constant0._ZN3cub18CUB_300001_SM_10006detail6reduce28DeviceReduceSingleTileKernelINS2_10policy_hubIijN4cuda3__47maximumIiEEE10Policy1000EPiSB_iS8_iiNS5_3std3__410__identityEEEvT0_T1_T2_T3_T4_T6_,"a",@progbits
	.sectionflags	@""
	.align	4
.nv.constant0._ZN3cub18CUB_300001_SM_10006detail6reduce28DeviceReduceSingleTileKernelINS2_10policy_hubIijN4cuda3__47maximumIiEEE10Policy1000EPiSB_iS8_iiNS5_3std3__410__identityEEEvT0_T1_T2_T3_T4_T6_:
	.zero		925


//--------------------- .nv.constant0._ZN3cub18CUB_300001_SM_10006detail6reduce18DeviceReduceKernelINS2_10policy_hubIijN4cuda3__47maximumIiEEE10Policy1000EN6thrust24THRUST_300001_SM_1000_NS6detail15normal_iteratorINSC_10device_ptrIiEEEEjS8_iNS5_3std3__410__identityEEEvT0_PT3_T1_NS0_13GridEvenShareISO_EET2_T4_ --------------------------
	.section	.nv.constant0._ZN3cub18CUB_300001_SM_10006detail6reduce18DeviceReduceKernelINS2_10policy_hubIijN4cuda3__47maximumIiEEE10Policy1000EN6thrust24THRUST_300001_SM_1000_NS6detail15normal_iteratorINSC_10device_ptrIiEEEEjS8_iNS5_3std3__410__identityEEEvT0_PT3_T1_NS0_13GridEvenShareISO_EET2_T4_,"a",@progbits
	.sectionflags	@""
	.align	4
.nv.constant0._ZN3cub18CUB_300001_SM_10006detail6reduce18DeviceReduceKernelINS2_10policy_hubIijN4cuda3__47maximumIiEEE10Policy1000EN6thrust24THRUST_300001_SM_1000_NS6detail15normal_iteratorINSC_10device_ptrIiEEEEjS8_iNS5_3std3__410__identityEEEvT0_PT3_T1_NS0_13GridEvenShareISO_EET2_T4_:
	.zero		958


//--------------------- .nv.constant0._ZN3cub18CUB_300001_SM_10006detail6reduce28DeviceReduceSingleTileKernelINS2_10policy_hubIijN4cuda3__47maximumIiEEE10Policy1000EN6thrust24THRUST_300001_SM_1000_NS6detail15normal_iteratorINSC_10device_ptrIiEEEEPijS8_iiNS5_3std3__410__identityEEEvT0_T1_T2_T3_T4_T6_ --------------------------
	.section	.nv.constant0._ZN3cub18CUB_300001_SM_10006detail6reduce28DeviceReduceSingleTileKernelINS2_10policy_hubIijN4cuda3__47maximumIiEEE10Policy1000EN6thrust24THRUST_300001_SM_1000_NS6detail15normal_iteratorINSC_10device_ptrIiEEEEPijS8_iiNS5_3std3__410__identityEEEvT0_T1_T2_T3_T4_T6_,"a",@progbits
	.sectionflags	@""
	.align	4
.nv.constant0._ZN3cub18CUB_300001_SM_10006detail6reduce28DeviceReduceSingleTileKernelINS2_10policy_hubIijN4cuda3__47maximumIiEEE10Policy1000EN6thrust24THRUST_300001_SM_1000_NS6detail15normal_iteratorINSC_10device_ptrIiEEEEPijS8_iiNS5_3std3__410__identityEEEvT0_T1_T2_T3_T4_T6_:
	.zero		925


//--------------------- .nv.constant0._ZN3cub18CUB_300001_SM_10006detail9transform16transform_kernelINS2_10policy_hubILb1EN4cuda3std3__45tupleIJN6thrust24THRUST_300001_SM_1000_NS12zip_iteratorINS8_IJNSA_6detail15normal_iteratorINSA_10device_ptrIcEEEENSD_INSE_IiEEEESI_EEEEEEEEE10policy1000El9comparar1SI_JSK_EEEvT0_iT1_T2_DpNS2_10kernel_argIT3_EE --------------------------
	.section	.nv.constant0._ZN3cub18CUB_300001_SM_10006detail9transform16transform_kernelINS2_10policy_hubILb1EN4cuda3std3__45tupleIJN6thrust24THRUST_300001_SM_1000_NS12zip_iteratorINS8_IJNSA_6detail15normal_iteratorINSA_10device_ptrIcEEEENSD_INSE_IiEEEESI_EEEEEEEEE10policy1000El9comparar1SI_JSK_EEEvT0_iT1_T2_DpNS2_10kernel_argIT3_EE,"a",@progbits
	.sectionflags	@""
	.align	4
.nv.constant0._ZN3cub18CUB_300001_SM_10006detail9transform16transform_kernelINS2_10policy_hubILb1EN4cuda3std3__45tupleIJN6thrust24THRUST_300001_SM_1000_NS12zip_iteratorINS8_IJNSA_6detail15normal_iteratorINSA_10device_ptrIcEEEENSD_INSE_IiEEEESI_EEEEEEEEE10policy1000El9comparar1SI_JSK_EEEvT0_iT1_T2_DpNS2_10kernel_argIT3_EE:
	.zero		952


//--------------------- .nv.constant0._ZN3cub18CUB_300001_SM_10006detail9transform16transform_kernelINS2_10policy_hubILb1EN4cuda3std3__45tupleIJN6thrust24THRUST_300001_SM_1000_NS12zip_iteratorINS8_IJNSA_6detail15normal_iteratorINSA_10device_ptrIcEEEENSD_INSE_IiEEEESI_EEEEEEEEE10policy1000Ei9comparar1SI_JSK_EEEvT0_iT1_T2_DpNS2_10kernel_argIT3_EE --------------------------
	.section	.nv.constant0._ZN3cub18CUB_300001_SM_10006detail9transform16transform_kernelINS2_10policy_hubILb1EN4cuda3std3__45tupleIJN6thrust24THRUST_300001_SM_1000_NS12zip_iteratorINS8_IJNSA_6detail15normal_iteratorINSA_10device_ptrIcEEEENSD_INSE_IiEEEESI_EEEEEEEEE10policy1000Ei9comparar1SI_JSK_EEEvT0_iT1_T2_DpNS2_10kernel_argIT3_EE,"a",@progbits
	.sectionflags	@""
	.align	4
.nv.constant0._ZN3cub18CUB_300001_SM_10006detail9transform16transform_kernelINS2_10policy_hubILb1EN4cuda3std3__45tupleIJN6thrust24THRUST_300001_SM_1000_NS12zip_iteratorINS8_IJNSA_6detail15normal_iteratorINSA_10device_ptrIcEEEENSD_INSE_IiEEEESI_EEEEEEEEE10policy1000Ei9comparar1SI_JSK_EEEvT0_iT1_T2_DpNS2_10kernel_argIT3_EE:
	.zero		952


//--------------------- .nv.constant0._ZN3cub18CUB_300001_SM_10006detail8for_each13static_kernelINS2_12policy_hub_t12policy_500_tElN6thrust24THRUST_300001_SM_1000_NS8cuda_cub6__fill7functorINS7_6detail15normal_iteratorINS7_10device_ptrIiEEEEiEEEEvT0_T1_ --------------------------
	.section	.nv.constant0._ZN3cub18CUB_300001_SM_10006detail8for_each13static_kernelINS2_12policy_hub_t12policy_500_tElN6thrust24THRUST_300001_SM_1000_NS8cuda_cub6__fill7functorINS7_6detail15normal_iteratorINS7_10device_ptrIiEEEEiEEEEvT0_T1_,"a",@progbits
	.sectionflags	@""
	.align	4
.nv.constant0._ZN3cub18CUB_300001_SM_10006detail8for_each13static_kernelINS2_12policy_hub_t12policy_500_tElN6thrust24THRUST_300001_SM_1000_NS8cuda_cub6__fill7functorINS7_6detail15normal_iteratorINS7_10device_ptrIiEEEEiEEEEvT0_T1_:
	.zero		920


//--------------------- .nv.constant0._ZN3cub18CUB_300001_SM_10006detail8for_each13static_kernelINS2_12policy_hub_t12policy_500_tEmN6thrust24THRUST_300001_SM_1000_NS8cuda_cub20__uninitialized_fill7functorINS7_10device_ptrIiEEiEEEEvT0_T1_ --------------------------
	.section	.nv.constant0._ZN3cub18CUB_300001_SM_10006detail8for_each13static_kernelINS2_12policy_hub_t12policy_500_tEmN6thrust24THRUST_300001_SM_1000_NS8cuda_cub20__uninitialized_fill7functorINS7_10device_ptrIiEEiEEEEvT0_T1_,"a",@progbits
	.sectionflags	@""
	.align	4
.nv.constant0._ZN3cub18CUB_300001_SM_10006detail8for_each13static_kernelINS2_12policy_hub_t12policy_500_tEmN6thrust24THRUST_300001_SM_1000_NS8cuda_cub20__uninitialized_fill7functorINS7_10device_ptrIiEEiEEEEvT0_T1_:
	.zero		920


//--------------------- .nv.constant0._ZN3cub18CUB_300001_SM_10006detail8for_each13static_kernelINS2_12policy_hub_t12policy_500_tEmN6thrust24THRUST_300001_SM_1000_NS8cuda_cub20__uninitialized_fill7functorINS7_10device_ptrIcEEcEEEEvT0_T1_ --------------------------
	.section	.nv.constant0._ZN3cub18CUB_300001_SM_10006detail8for_each13static_kernelINS2_12policy_hub_t12policy_500_tEmN6thrust24THRUST_300001_SM_1000_NS8cuda_cub20__uninitialized_fill7functorINS7_10device_ptrIcEEcEEEEvT0_T1_,"a",@progbits
	.sectionflags	@""
	.align	4
.nv.constant0._ZN3cub18CUB_300001_SM_10006detail8for_each13static_kernelINS2_12policy_hub_t12policy_500_tEmN6thrust24THRUST_300001_SM_1000_NS8cuda_cub20__uninitialized_fill7functorINS7_10device_ptrIcEEcEEEEvT0_T1_:
	.zero		920


//--------------------- .nv.constant0._ZN3cub18CUB_300001_SM_10006detail11EmptyKernelIvEEvv --------------------------
	.section	.nv.constant0._ZN3cub18CUB_300001_SM_10006detail11EmptyKernelIvEEvv,"a",@progbits
	.sectionflags	@""
	.align	4
.nv.constant0._ZN3cub18CUB_300001_SM_10006detail11EmptyKernelIvEEvv:
	.zero		896


//--------------------- SYMBOLS --------------------------

	.type		.nv.reservedSmem.offset0,@object
	.size		.nv.reservedSmem.offset0,0x4
	.type		.nv.reservedSmem.cap,@object
	.size		.nv.reservedSmem.cap,0x4
